def matmul_kernel(
    a_ptr,
    b_ptr,
    c_ptr,
    M,
    N,
    K,
    stride_am,
    stride_ak,
    stride_bk,
    stride_bn,
    stride_cm,
    stride_cn,
    BLOCK_M: tl.constexpr,
    BLOCK_N: tl.constexpr,
    BLOCK_K: tl.constexpr,
    GROUP_M: tl.constexpr,
):
    pid = tl.program_id(axis=0)
    num_pid_m = tl.cdiv(M, BLOCK_M)
    num_pid_n = tl.cdiv(N, BLOCK_N)
    num_pid_in_group = GROUP_M * num_pid_n
    group_id = pid // num_pid_in_group
    first_pid_m = group_id * GROUP_M
    group_size_m = min(num_pid_m - first_pid_m, GROUP_M)
    pid_m = first_pid_m + ((pid % num_pid_in_group) % group_size_m)
    pid_n = (pid % num_pid_in_group) // group_size_m

    offs_am = (pid_m * BLOCK_M + tl.arange(0, BLOCK_M)) % M
    offs_bn = (pid_n * BLOCK_N + tl.arange(0, BLOCK_N)) % N
    offs_k = tl.arange(0, BLOCK_K)
    a_ptrs = a_ptr + offs_am[:, None] * stride_am + offs_k[None, :] * stride_ak
    b_ptrs = b_ptr + offs_k[:, None] * stride_bk + offs_bn[None, :] * stride_bn

    acc = tl.zeros((BLOCK_M, BLOCK_N), dtype=tl.float32)
    for kk in range(0, tl.cdiv(K, BLOCK_K)):
        a = tl.load(a_ptrs, mask=offs_k[None, :] < K - kk * BLOCK_K, other=0.0)
        b = tl.load(b_ptrs, mask=offs_k[:, None] < K - kk * BLOCK_K, other=0.0)
        acc = tl.dot(a, b, acc)
        a_ptrs += BLOCK_K * stride_ak
        b_ptrs += BLOCK_K * stride_bk

    c = acc.to(c_ptr.dtype.element_ty)
    offs_cm = pid_m * BLOCK_M + tl.arange(0, BLOCK_M)
    offs_cn = pid_n * BLOCK_N + tl.arange(0, BLOCK_N)
    c_ptrs = c_ptr + offs_cm[:, None] * stride_cm + offs_cn[None, :] * stride_cn
    mask = (offs_cm[:, None] < M) & (offs_cn[None, :] < N)
    tl.store(c_ptrs, c, mask=mask)

# config = {"BLOCK_K": 64, "BLOCK_M": 64, "BLOCK_N": 64, "GROUP_M": 8, "arch": "sm_100", "dtype": "fp8e5m2", "num_ctas": 1, "num_stages": 3, "num_warps": 1}
# arch = sm_100


// ===== COMPILED SASS (sm_100a) =====

	.target	sm_100a

	.elftype	@"ET_EXEC"


//--------------------- .note.nv.tkinfo           --------------------------
	.section	.note.nv.tkinfo,"",@"SHT_NOTE"
	.sectionflags	@"SHF_NOTE_NV_TKINFO"
	.tkinfo
        /*0018*/ 	.word	0x00000081
        /*0030*/ 	.string	""
        /*0030*/ 	.string	"ptxas-blackwell"
        /*0030*/ 	.string	"Cuda compilation tools, release 12.9, V12.9.86"
        /*0030*/ 	.string	"Build cuda_12.9.r12.9/compiler.36037853_0"
        /*0030*/ 	.string	"-v  -suppress-debug-info  -lineinfo  -arch sm_100a "



//--------------------- .note.nv.cuver            --------------------------
	.section	.note.nv.cuver,"",@"SHT_NOTE"
	.sectionflags	@"SHF_NOTE_NV_CUVER"
        /*0018*/ 	.short	0x0001
        /*001a*/ 	.short	0x0064
        /*001c*/ 	.short	0x0001
        /*001e*/ 	.short	0x0000
        /*0020*/ 	.short	0x0001
        /*0022*/ 	.short	0x0000


//--------------------- .nv.info                  --------------------------
	.section	.nv.info,"",@"SHT_CUDA_INFO"
	.align	4


	//----- nvinfo : EIATTR_REGCOUNT
	.align		4
        /*0000*/ 	.byte	0x04, 0x2f
        /*0002*/ 	.short	(.L_1 - .L_0)
	.align		4
.L_0:
        /*0004*/ 	.word	index@(matmul_kernel)
        /*0008*/ 	.word	0x00000040


	//----- nvinfo : EIATTR_FRAME_SIZE
	.align		4
.L_1:
        /*000c*/ 	.byte	0x04, 0x11
        /*000e*/ 	.short	(.L_3 - .L_2)
	.align		4
.L_2:
        /*0010*/ 	.word	index@(matmul_kernel)
        /*0014*/ 	.word	0x000013e0


	//----- nvinfo : EIATTR_MIN_STACK_SIZE
	.align		4
.L_3:
        /*0018*/ 	.byte	0x04, 0x12
        /*001a*/ 	.short	(.L_5 - .L_4)
	.align		4
.L_4:
        /*001c*/ 	.word	index@(matmul_kernel)
        /*0020*/ 	.word	0x000013e0
.L_5:


//--------------------- .nv.info.matmul_kernel    --------------------------
	.section	.nv.info.matmul_kernel,"",@"SHT_CUDA_INFO"
	.sectionflags	@""
	.align	4


	//----- nvinfo : EIATTR_CUDA_API_VERSION
	.align		4
        /*0000*/ 	.byte	0x04, 0x37
        /*0002*/ 	.short	(.L_7 - .L_6)
.L_6:
        /*0004*/ 	.word	0x00000081


	//----- nvinfo : EIATTR_KPARAM_INFO
	.align		4
.L_7:
        /*0008*/ 	.byte	0x04, 0x17
        /*000a*/ 	.short	(.L_9 - .L_8)
.L_8:
        /*000c*/ 	.word	0x00000000
        /*0010*/ 	.short	0x000d
        /*0012*/ 	.short	0x0048
        /*0014*/ 	.byte	0x00, 0xf4, 0x21, 0x00


	//----- nvinfo : EIATTR_KPARAM_INFO
	.align		4
.L_9:
        /*0018*/ 	.byte	0x04, 0x17
        /*001a*/ 	.short	(.L_11 - .L_10)
.L_10:
        /*001c*/ 	.word	0x00000000
        /*0020*/ 	.short	0x000c
        /*0022*/ 	.short	0x0040
        /*0024*/ 	.byte	0x00, 0xf4, 0x21, 0x00


	//----- nvinfo : EIATTR_KPARAM_INFO
	.align		4
.L_11:
        /*0028*/ 	.byte	0x04, 0x17
        /*002a*/ 	.short	(.L_13 - .L_12)
.L_12:
        /*002c*/ 	.word	0x00000000
        /*0030*/ 	.short	0x000b
        /*0032*/ 	.short	0x0038
        /*0034*/ 	.byte	0x00, 0xf0, 0x11, 0x00


	//----- nvinfo : EIATTR_KPARAM_INFO
	.align		4
.L_13:
        /*0038*/ 	.byte	0x04, 0x17
        /*003a*/ 	.short	(.L_15 - .L_14)
.L_14:
        /*003c*/ 	.word	0x00000000
        /*0040*/ 	.short	0x000a
        /*0042*/ 	.short	0x0034
        /*0044*/ 	.byte	0x00, 0xf0, 0x11, 0x00


	//----- nvinfo : EIATTR_KPARAM_INFO
	.align		4
.L_15:
        /*0048*/ 	.byte	0x04, 0x17
        /*004a*/ 	.short	(.L_17 - .L_16)
.L_16:
        /*004c*/ 	.word	0x00000000
        /*0050*/ 	.short	0x0009
        /*0052*/ 	.short	0x0030
        /*0054*/ 	.byte	0x00, 0xf0, 0x11, 0x00


	//----- nvinfo : EIATTR_KPARAM_INFO
	.align		4
.L_17:
        /*0058*/ 	.byte	0x04, 0x17
        /*005a*/ 	.short	(.L_19 - .L_18)
.L_18:
        /*005c*/ 	.word	0x00000000
        /*0060*/ 	.short	0x0008
        /*0062*/ 	.short	0x002c
        /*0064*/ 	.byte	0x00, 0xf0, 0x11, 0x00


	//----- nvinfo : EIATTR_KPARAM_INFO
	.align		4
.L_19:
        /*0068*/ 	.byte	0x04, 0x17
        /*006a*/ 	.short	(.L_21 - .L_20)
.L_20:
        /*006c*/ 	.word	0x00000000
        /*0070*/ 	.short	0x0007
        /*0072*/ 	.short	0x0028
        /*0074*/ 	.byte	0x00, 0xf0, 0x11, 0x00


	//----- nvinfo : EIATTR_KPARAM_INFO
	.align		4
.L_21:
        /*0078*/ 	.byte	0x04, 0x17
        /*007a*/ 	.short	(.L_23 - .L_22)
.L_22:
        /*007c*/ 	.word	0x00000000
        /*0080*/ 	.short	0x0006
        /*0082*/ 	.short	0x0024
        /*0084*/ 	.byte	0x00, 0xf0, 0x11, 0x00


	//----- nvinfo : EIATTR_KPARAM_INFO
	.align		4
.L_23:
        /*0088*/ 	.byte	0x04, 0x17
        /*008a*/ 	.short	(.L_25 - .L_24)
.L_24:
        /*008c*/ 	.word	0x00000000
        /*0090*/ 	.short	0x0005
        /*0092*/ 	.short	0x0020
        /*0094*/ 	.byte	0x00, 0xf0, 0x11, 0x00


	//----- nvinfo : EIATTR_KPARAM_INFO
	.align		4
.L_25:
        /*0098*/ 	.byte	0x04, 0x17
        /*009a*/ 	.short	(.L_27 - .L_26)
.L_26:
        /*009c*/ 	.word	0x00000000
        /*00a0*/ 	.short	0x0004
        /*00a2*/ 	.short	0x001c
        /*00a4*/ 	.byte	0x00, 0xf0, 0x11, 0x00


	//----- nvinfo : EIATTR_KPARAM_INFO
	.align		4
.L_27:
        /*00a8*/ 	.byte	0x04, 0x17
        /*00aa*/ 	.short	(.L_29 - .L_28)
.L_28:
        /*00ac*/ 	.word	0x00000000
        /*00b0*/ 	.short	0x0003
        /*00b2*/ 	.short	0x0018
        /*00b4*/ 	.byte	0x00, 0xf0, 0x11, 0x00


	//----- nvinfo : EIATTR_KPARAM_INFO
	.align		4
.L_29:
        /*00b8*/ 	.byte	0x04, 0x17
        /*00ba*/ 	.short	(.L_31 - .L_30)
.L_30:
        /*00bc*/ 	.word	0x00000000
        /*00c0*/ 	.short	0x0002
        /*00c2*/ 	.short	0x0010
        /*00c4*/ 	.byte	0x00, 0xf4, 0x21, 0x00


	//----- nvinfo : EIATTR_KPARAM_INFO
	.align		4
.L_31:
        /*00c8*/ 	.byte	0x04, 0x17
        /*00ca*/ 	.short	(.L_33 - .L_32)
.L_32:
        /*00cc*/ 	.word	0x00000000
        /*00d0*/ 	.short	0x0001
        /*00d2*/ 	.short	0x0008
        /*00d4*/ 	.byte	0x00, 0xf4, 0x21, 0x00


	//----- nvinfo : EIATTR_KPARAM_INFO
	.align		4
.L_33:
        /*00d8*/ 	.byte	0x04, 0x17
        /*00da*/ 	.short	(.L_35 - .L_34)
.L_34:
        /*00dc*/ 	.word	0x00000000
        /*00e0*/ 	.short	0x0000
        /*00e2*/ 	.short	0x0000
        /*00e4*/ 	.byte	0x00, 0xf4, 0x21, 0x00


	//----- nvinfo : EIATTR_SPARSE_MMA_MASK
	.align		4
.L_35:
        /*00e8*/ 	.byte	0x03, 0x50
        /*00ea*/ 	.short	0x0000


	//----- nvinfo : EIATTR_MAXREG_COUNT
	.align		4
        /*00ec*/ 	.byte	0x03, 0x1b
        /*00ee*/ 	.short	0x00ff


	//----- nvinfo : EIATTR_NUM_BARRIERS
	.align		4
        /*00f0*/ 	.byte	0x02, 0x4c
        /*00f2*/ 	.byte	0x01
	.zero		1


	//----- nvinfo : EIATTR_ANNOTATIONS
	.align		4
        /*00f4*/ 	.byte	0x04, 0x55
        /*00f6*/ 	.short	(.L_37 - .L_36)


	//   ....[0]....
.L_36:
        /*00f8*/ 	.word	0x00000001
        /*00fc*/ 	.byte	0xa0, 0x01, 0x00, 0x00, 0x01, 0x00, 0x00, 0x00, 0xe0, 0x01, 0x00, 0x00, 0x01, 0x00, 0x00, 0x00
        /* <DEDUP_REMOVED lines=2282> */
        /*8fac*/ 	.byte	0x60, 0x44, 0x02, 0x00


	//----- nvinfo : EIATTR_COOP_GROUP_MASK_REGIDS
	.align		4
.L_37:
        /*8fb0*/ 	.byte	0x04, 0x29
        /*8fb2*/ 	.short	(.L_39 - .L_38)


	//   ....[0]....
.L_38:
        /*8fb4*/ 	.word	0xffffffff


	//   ....[1]....
        /*8fb8*/ 	.word	0xffffffff


	//   ....[2]....
        /*8fbc*/ 	.word	0xffffffff


	//   ....[3]....
        /*8fc0*/ 	.word	0xffffffff


	//   ....[4]....
        /*8fc4*/ 	.word	0xffffffff


	//   ....[5]....
        /*8fc8*/ 	.word	0xffffffff


	//   ....[6]....
        /*8fcc*/ 	.word	0xffffffff


	//   ....[7]....
        /*8fd0*/ 	.word	0xffffffff


	//   ....[8]....
        /*8fd4*/ 	.word	0xffffffff


	//   ....[9]....
        /*8fd8*/ 	.word	0xffffffff


	//   ....[10]....
        /*8fdc*/ 	.word	0xffffffff


	//   ....[11]....
        /*8fe0*/ 	.word	0xffffffff


	//   ....[12]....
        /*8fe4*/ 	.word	0xffffffff


	//   ....[13]....
        /*8fe8*/ 	.word	0xffffffff


	//   ....[14]....
        /*8fec*/ 	.word	0xffffffff


	//----- nvinfo : EIATTR_COOP_GROUP_INSTR_OFFSETS
	.align		4
.L_39:
        /*8ff0*/ 	.byte	0x04, 0x28
        /*8ff2*/ 	.short	(.L_41 - .L_40)


	//   ....[0]....
.L_40:
        /*8ff4*/ 	.word	0x000242b0


	//   ....[1]....
        /*8ff8*/ 	.word	0x00024300


	//   ....[2]....
        /*8ffc*/ 	.word	0x00024350


	//   ....[3]....
        /*9000*/ 	.word	0x00024370


	//   ....[4]....
        /*9004*/ 	.word	0x000243a0


	//   ....[5]....
        /*9008*/ 	.word	0x000243f0


	//   ....[6]....
        /*900c*/ 	.word	0x00024480


	//   ....[7]....
        /*9010*/ 	.word	0x000244b0


	//   ....[8]....
        /*9014*/ 	.word	0x000244f0


	//   ....[9]....
        /*9018*/ 	.word	0x00024520


	//   ....[10]....
        /*901c*/ 	.word	0x00024540


	//   ....[11]....
        /*9020*/ 	.word	0x000245a0


	//   ....[12]....
        /*9024*/ 	.word	0x00024600


	//   ....[13]....
        /*9028*/ 	.word	0x00024620


	//   ....[14]....
        /*902c*/ 	.word	0x00024650


	//----- nvinfo : EIATTR_VRC_CTA_INIT_COUNT
	.align		4
.L_41:
        /*9030*/ 	.byte	0x02, 0x4a
	.zero		1
	.zero		1


	//----- nvinfo : EIATTR_EXIT_INSTR_OFFSETS
	.align		4
        /*9034*/ 	.byte	0x04, 0x1c
        /*9036*/ 	.short	(.L_43 - .L_42)


	//   ....[0]....
.L_42:
        /*9038*/ 	.word	0x000288e0


	//   ....[1]....
        /*903c*/ 	.word	0x00028900


	//----- nvinfo : EIATTR_REQNTID
	.align		4
.L_43:
        /*9040*/ 	.byte	0x04, 0x10
        /*9042*/ 	.short	(.L_45 - .L_44)
.L_44:
        /*9044*/ 	.word	0x00000020
        /*9048*/ 	.word	0x00000001
        /*904c*/ 	.word	0x00000001


	//----- nvinfo : EIATTR_CBANK_PARAM_SIZE
	.align		4
.L_45:
        /*9050*/ 	.byte	0x03, 0x19
        /*9052*/ 	.short	0x0050


	//----- nvinfo : EIATTR_PARAM_CBANK
	.align		4
        /*9054*/ 	.byte	0x04, 0x0a
        /*9056*/ 	.short	(.L_47 - .L_46)
	.align		4
.L_46:
        /*9058*/ 	.word	index@(.nv.constant0.matmul_kernel)
        /*905c*/ 	.short	0x0380
        /*905e*/ 	.short	0x0050


	//----- nvinfo : EIATTR_SW_WAR
	.align		4
.L_47:
        /*9060*/ 	.byte	0x04, 0x36
        /*9062*/ 	.short	(.L_49 - .L_48)
.L_48:
        /*9064*/ 	.word	0x00000008
.L_49:


//--------------------- .nv.compat                --------------------------
	.section	.nv.compat,"",@"SHT_CUDA_COMPAT_INFO"
	.align	4
        /*0000*/ 	.byte	0x02, 0x02, 0x02, 0x00, 0x02, 0x05, 0x05, 0x00, 0x02, 0x03, 0x00, 0x00, 0x02, 0x06, 0x01, 0x00


//--------------------- .nv.callgraph             --------------------------
	.section	.nv.callgraph,"",@"SHT_CUDA_CALLGRAPH"
	.align	4
	.sectionentsize	8
	.align		4
        /*0000*/ 	.word	0x00000000
	.align		4
        /*0004*/ 	.word	0xffffffff
	.align		4
        /*0008*/ 	.word	0x00000000
	.align		4
        /*000c*/ 	.word	0xfffffffe
	.align		4
        /*0010*/ 	.word	0x00000000
	.align		4
        /*0014*/ 	.word	0xfffffffd
	.align		4
        /*0018*/ 	.word	0x00000000
	.align		4
        /*001c*/ 	.word	0xfffffffc


//--------------------- .text.matmul_kernel       --------------------------
	.section	.text.matmul_kernel,"ax",@progbits
	.align	128
        .global         matmul_kernel
        .type           matmul_kernel,@function
        .size           matmul_kernel,(.L_x_3 - matmul_kernel)
        .other          matmul_kernel,@"STO_CUDA_ENTRY STV_DEFAULT"
matmul_kernel:
.text.matmul_kernel:
[----:B------:R-:W0:Y:S08]  /*0000*/  LDC R1, c[0x0][0x37c] ;  /* 0x0000df00ff017b82 */ /* 0x000e300000000800 */
[----:B------:R-:W1:Y:S01]  /*0010*/  LDC.64 R2, c[0x0][0x398] ;  /* 0x0000e600ff027b82 */ /* 0x000e620000000a00 */
[----:B------:R-:W2:Y:S01]  /*0020*/  S2R R7, SR_CTAID.X ;  /* 0x0000000000077919 */ /* 0x000ea20000002500 */
[----:B0-----:R-:W-:Y:S01]  /*0030*/  VIADD R1, R1, 0xffffec20 ;  /* 0xffffec2001017836 */ /* 0x001fe20000000000 */
[----:B------:R-:W0:Y:S01]  /*0040*/  LDCU UR5, c[0x0][0x3a0] ;  /* 0x00007400ff0577ac */ /* 0x000e220008000800 */
[----:B------:R-:W-:-:S02]  /*0050*/  CS2R R36, SRZ ;  /* 0x0000000000247805 */ /* 0x000fc4000001ff00 */
[----:B------:R-:W-:Y:S02]  /*0060*/  CS2R R38, SRZ ;  /* 0x0000000000267805 */ /* 0x000fe4000001ff00 */
[----:B------:R-:W-:Y:S02]  /*0070*/  CS2R R24, SRZ ;  /* 0x0000000000187805 */ /* 0x000fe4000001ff00 */
[----:B------:R-:W-:Y:S01]  /*0080*/  CS2R R26, SRZ ;  /* 0x00000000001a7805 */ /* 0x000fe2000001ff00 */
[----:B------:R-:W3:Y:S01]  /*0090*/  S2UR UR8, SR_CgaCtaId ;  /* 0x00000000000879c3 */ /* 0x000ee20000008800 */
[----:B------:R-:W-:Y:S02]  /*00a0*/  CS2R R20, SRZ ;  /* 0x0000000000147805 */ /* 0x000fe4000001ff00 */
[----:B------:R-:W-:Y:S02]  /*00b0*/  CS2R R22, SRZ ;  /* 0x0000000000167805 */ /* 0x000fe4000001ff00 */
[----:B------:R-:W-:-:S02]  /*00c0*/  CS2R R28, SRZ ;  /* 0x00000000001c7805 */ /* 0x000fc4000001ff00 */
[----:B------:R-:W-:Y:S02]  /*00d0*/  CS2R R30, SRZ ;  /* 0x00000000001e7805 */ /* 0x000fe4000001ff00 */
[----:B------:R-:W-:Y:S02]  /*00e0*/  CS2R R52, SRZ ;  /* 0x0000000000347805 */ /* 0x000fe4000001ff00 */
[----:B------:R-:W-:Y:S02]  /*00f0*/  CS2R R54, SRZ ;  /* 0x0000000000367805 */ /* 0x000fe4000001ff00 */
[----:B------:R-:W-:Y:S02]  /*0100*/  CS2R R44, SRZ ;  /* 0x00000000002c7805 */ /* 0x000fe4000001ff00 */
[----:B------:R-:W-:Y:S02]  /*0110*/  CS2R R46, SRZ ;  /* 0x00000000002e7805 */ /* 0x000fe4000001ff00 */
[----:B------:R-:W-:-:S02]  /*0120*/  CS2R R48, SRZ ;  /* 0x0000000000307805 */ /* 0x000fc4000001ff00 */
[----:B------:R-:W-:Y:S02]  /*0130*/  CS2R R50, SRZ ;  /* 0x0000000000327805 */ /* 0x000fe4000001ff00 */
[----:B------:R-:W-:Y:S02]  /*0140*/  CS2R R16, SRZ ;  /* 0x0000000000107805 */ /* 0x000fe4000001ff00 */
[----:B------:R-:W-:Y:S01]  /*0150*/  CS2R R18, SRZ ;  /* 0x0000000000127805 */ /* 0x000fe2000001ff00 */
[----:B0-----:R-:W-:Y:S01]  /*0160*/  UIADD3 UR5, UPT, UPT, UR5, 0x3f, URZ ;  /* 0x0000003f05057890 */ /* 0x001fe2000fffe0ff */
[----:B------:R-:W-:Y:S02]  /*0170*/  CS2R R40, SRZ ;  /* 0x0000000000287805 */ /* 0x000fe4000001ff00 */
[----:B------:R-:W-:Y:S01]  /*0180*/  CS2R R42, SRZ ;  /* 0x00000000002a7805 */ /* 0x000fe2000001ff00 */
[----:B-1----:R-:W-:Y:S01]  /*0190*/  VIADD R0, R3, 0x3f ;  /* 0x0000003f03007836 */ /* 0x002fe20000000000 */
[----:B------:R-:W-:Y:S01]  /*01a0*/  STL [R1+0xcd8], R3 ;  /* 0x000cd80301007387 */ /* 0x000fe20000100800 */
[----:B------:R-:W-:Y:S01]  /*01b0*/  UISETP.GE.AND UP0, UPT, UR5, 0x40, UPT ;  /* 0x000000400500788c */ /* 0x000fe2000bf06270 */
[----:B------:R-:W-:-:S02]  /*01c0*/  UMOV UR4, 0x400 ;  /* 0x0000040000047882 */ /* 0x000fc40000000000 */
[----:B------:R-:W-:Y:S01]  /*01d0*/  SHF.R.S32.HI R5, RZ, 0x1f, R0 ;  /* 0x0000001fff057819 */ /* 0x000fe20000011400 */
[----:B------:R-:W-:Y:S01]  /*01e0*/  STL [R1+0xcdc], R2 ;  /* 0x000cdc0201007387 */ /* 0x000fe20000100800 */
[----:B------:R-:W0:Y:S02]  /*01f0*/  LDCU.64 UR6, c[0x0][0x358] ;  /* 0x00006b00ff0677ac */ /* 0x000e240008000a00 */
[----:B------:R-:W-:Y:S01]  /*0200*/  LEA.HI R5, R5, R0, RZ, 0x6 ;  /* 0x0000000005057211 */ /* 0x000fe200078f30ff */
[----:B------:R-:W-:Y:S01]  /*0210*/  STL [R1], RZ ;  /* 0x000000ff01007387 */ /* 0x000fe20000100800 */
[----:B--2---:R-:W-:Y:S01]  /*0220*/  IABS R10, R7 ;  /* 0x00000007000a7213 */ /* 0x004fe20000000000 */
[----:B---3--:R-:W-:Y:S01]  /*0230*/  ULEA UR4, UR8, UR4, 0x18 ;  /* 0x0000000408047291 */ /* 0x008fe2000f8ec0ff */
[----:B------:R-:W-:Y:S01]  /*0240*/  SHF.R.S32.HI R5, RZ, 0x6, R5 ;  /* 0x00000006ff057819 */ /* 0x000fe20000011405 */
[----:B------:R-:W-:Y:S04]  /*0250*/  STL [R1+0x4], RZ ;  /* 0x000004ff01007387 */ /* 0x000fe80000100800 */
[----:B------:R-:W-:Y:S01]  /*0260*/  IMAD.SHL.U32 R6, R5, 0x8, RZ ;  /* 0x0000000805067824 */ /* 0x000fe200078e00ff */
[----:B------:R-:W-:Y:S04]  /*0270*/  STL [R1+0x8], RZ ;  /* 0x000008ff01007387 */ /* 0x000fe80000100800 */
[-C--:B------:R-:W-:Y:S01]  /*0280*/  IABS R9, R6.reuse ;  /* 0x0000000600097213 */ /* 0x080fe20000000000 */
[----:B------:R-:W-:Y:S01]  /*0290*/  STL [R1+0xc], RZ ;  /* 0x00000cff01007387 */ /* 0x000fe20000100800 */
[----:B------:R-:W-:-:S02]  /*02a0*/  IABS R12, R6 ;  /* 0x00000006000c7213 */ /* 0x000fc40000000000 */
[----:B------:R-:W1:Y:S01]  /*02b0*/  I2F.RP R0, R9 ;  /* 0x0000000900007306 */ /* 0x000e620000209400 */
[----:B------:R-:W-:Y:S04]  /*02c0*/  STL [R1+0x1a0], RZ ;  /* 0x0001a0ff01007387 */ /* 0x000fe80000100800 */
[----:B------:R-:W-:Y:S04]  /*02d0*/  STL [R1+0x1a4], RZ ;  /* 0x0001a4ff01007387 */ /* 0x000fe80000100800 */
[----:B------:R-:W-:Y:S04]  /*02e0*/  STL [R1+0x1a8], RZ ;  /* 0x0001a8ff01007387 */ /* 0x000fe80000100800 */
[----:B------:R-:W-:Y:S01]  /*02f0*/  STL [R1+0x1ac], RZ ;  /* 0x0001acff01007387 */ /* 0x000fe20000100800 */
[----:B-1----:R-:W1:Y:S03]  /*0300*/  MUFU.RCP R0, R0 ;  /* 0x0000000000007308 */ /* 0x002e660000001000 */
[----:B------:R-:W-:Y:S04]  /*0310*/  STL [R1+0x220], RZ ;  /* 0x000220ff01007387 */ /* 0x000fe80000100800 */
[----:B------:R-:W-:Y:S04]  /*0320*/  STL [R1+0x224], RZ ;  /* 0x000224ff01007387 */ /* 0x000fe80000100800 */
[----:B------:R-:W-:Y:S04]  /*0330*/  STL [R1+0x228], RZ ;  /* 0x000228ff01007387 */ /* 0x000fe80000100800 */
[----:B------:R-:W-:Y:S01]  /*0340*/  STL [R1+0x22c], RZ ;  /* 0x00022cff01007387 */ /* 0x000fe20000100800 */
[----:B-1----:R-:W-:-:S03]  /*0350*/  VIADD R4, R0, 0xffffffe ;  /* 0x0ffffffe00047836 */ /* 0x002fc60000000000 */
[----:B------:R-:W-:Y:S01]  /*0360*/  STL [R1+0x2d8], RZ ;  /* 0x0002d8ff01007387 */ /* 0x000fe20000100800 */
[----:B------:R-:W-:Y:S01]  /*0370*/  IMAD.MOV R0, RZ, RZ, -R12 ;  /* 0x000000ffff007224 */ /* 0x000fe200078e0a0c */
[----:B------:R1:W2:Y:S02]  /*0380*/  F2I.FTZ.U32.TRUNC.NTZ R5, R4 ;  /* 0x0000000400057305 */ /* 0x0002a4000021f000 */
[----:B------:R-:W-:Y:S04]  /*0390*/  STL [R1+0x2dc], RZ ;  /* 0x0002dcff01007387 */ /* 0x000fe80000100800 */
[----:B------:R-:W-:Y:S01]  /*03a0*/  STL [R1+0x2e0], RZ ;  /* 0x0002e0ff01007387 */ /* 0x000fe20000100800 */
[----:B-1----:R-:W-:-:S03]  /*03b0*/  IMAD.MOV.U32 R4, RZ, RZ, RZ ;  /* 0x000000ffff047224 */ /* 0x002fc600078e00ff */
[----:B------:R-:W-:Y:S04]  /*03c0*/  STL [R1+0x2e4], RZ ;  /* 0x0002e4ff01007387 */ /* 0x000fe80000100800 */
[----:B------:R-:W-:Y:S01]  /*03d0*/  STL [R1+0x210], RZ ;  /* 0x000210ff01007387 */ /* 0x000fe20000100800 */
[----:B--2---:R-:W-:-:S03]  /*03e0*/  IMAD.MOV R8, RZ, RZ, -R5 ;  /* 0x000000ffff087224 */ /* 0x004fc600078e0a05 */
[----:B------:R-:W-:Y:S01]  /*03f0*/  STL [R1+0x214], RZ ;  /* 0x000214ff01007387 */ /* 0x000fe20000100800 */
[----:B------:R-:W-:Y:S02]  /*0400*/  IMAD R11, R8, R9, RZ ;  /* 0x00000009080b7224 */ /* 0x000fe400078e02ff */
[----:B------:R-:W-:Y:S01]  /*0410*/  IMAD.MOV.U32 R8, RZ, RZ, R10 ;  /* 0x000000ffff087224 */ /* 0x000fe200078e000a */
[----:B------:R-:W-:Y:S01]  /*0420*/  STL [R1+0x218], RZ ;  /* 0x000218ff01007387 */ /* 0x000fe20000100800 */
[----:B------:R-:W-:-:S03]  /*0430*/  IMAD.HI.U32 R5, R5, R11, R4 ;  /* 0x0000000b05057227 */ /* 0x000fc600078e0004 */
[----:B------:R-:W-:Y:S03]  /*0440*/  STL [R1+0x21c], RZ ;  /* 0x00021cff01007387 */ /* 0x000fe60000100800 */
[----:B------:R-:W-:Y:S01]  /*0450*/  IMAD.HI.U32 R5, R5, R8, RZ ;  /* 0x0000000805057227 */ /* 0x000fe200078e00ff */
[----:B------:R-:W-:Y:S03]  /*0460*/  STL [R1+0x200], RZ ;  /* 0x000200ff01007387 */ /* 0x000fe60000100800 */
[----:B------:R-:W-:Y:S01]  /*0470*/  IMAD R0, R5, R0, R8 ;  /* 0x0000000005007224 */ /* 0x000fe200078e0208 */
[----:B------:R-:W-:Y:S04]  /*0480*/  STL [R1+0x204], RZ ;  /* 0x000204ff01007387 */ /* 0x000fe80000100800 */
[----:B------:R-:W-:Y:S01]  /*0490*/  ISETP.GT.U32.AND P1, PT, R9, R0, PT ;  /* 0x000000000900720c */ /* 0x000fe20003f24070 */
[----:B------:R-:W-:Y:S04]  /*04a0*/  STL [R1+0x208], RZ ;  /* 0x000208ff01007387 */ /* 0x000fe80000100800 */
[----:B------:R-:W-:Y:S04]  /*04b0*/  STL [R1+0x20c], RZ ;  /* 0x00020cff01007387 */ /* 0x000fe80000100800 */
[----:B------:R-:W-:Y:S04]  /*04c0*/  STL [R1+0x1f0], RZ ;  /* 0x0001f0ff01007387 */ /* 0x000fe80000100800 */
[----:B------:R-:W-:Y:S01]  /*04d0*/  @!P1 IMAD.IADD R0, R0, 0x1, -R9 ;  /* 0x0000000100009824 */ /* 0x000fe200078e0a09 */
[----:B------:R-:W-:Y:S01]  /*04e0*/  STL [R1+0x1f4], RZ ;  /* 0x0001f4ff01007387 */ /* 0x000fe20000100800 */
[----:B------:R-:W-:Y:S01]  /*04f0*/  @!P1 VIADD R5, R5, 0x1 ;  /* 0x0000000105059836 */ /* 0x000fe20000000000 */
[----:B------:R-:W-:-:S02]  /*0500*/  ISETP.NE.AND P1, PT, R6, RZ, PT ;  /* 0x000000ff0600720c */ /* 0x000fc40003f25270 */
[----:B------:R-:W-:Y:S01]  /*0510*/  ISETP.GE.U32.AND P0, PT, R0, R9, PT ;  /* 0x000000090000720c */ /* 0x000fe20003f06070 */
[----:B------:R-:W-:Y:S01]  /*0520*/  STL [R1+0x1f8], RZ ;  /* 0x0001f8ff01007387 */ /* 0x000fe20000100800 */
[----:B------:R-:W-:-:S03]  /*0530*/  LOP3.LUT R0, R7, R6, RZ, 0x3c, !PT ;  /* 0x0000000607007212 */ /* 0x000fc600078e3cff */
[----:B------:R-:W-:Y:S01]  /*0540*/  STL [R1+0x1fc], RZ ;  /* 0x0001fcff01007387 */ /* 0x000fe20000100800 */
[----:B------:R-:W-:Y:S01]  /*0550*/  ISETP.GE.AND P2, PT, R0, RZ, PT ;  /* 0x000000ff0000720c */ /* 0x000fe20003f46270 */
[----:B------:R-:W-:Y:S02]  /*0560*/  VIADD R0, R2, 0x3f ;  /* 0x0000003f02007836 */ /* 0x000fe40000000000 */
[----:B------:R-:W-:Y:S04]  /*0570*/  STL [R1+0x1e0], RZ ;  /* 0x0001e0ff01007387 */ /* 0x000fe80000100800 */
[----:B------:R-:W-:Y:S01]  /*0580*/  @P0 VIADD R5, R5, 0x1 ;  /* 0x0000000105050836 */ /* 0x000fe20000000000 */
[----:B------:R-:W-:Y:S03]  /*0590*/  STL [R1+0x1e4], RZ ;  /* 0x0001e4ff01007387 */ /* 0x000fe60000100800 */
[----:B------:R-:W-:Y:S01]  /*05a0*/  IMAD.MOV.U32 R4, RZ, RZ, R5 ;  /* 0x000000ffff047224 */ /* 0x000fe200078e0005 */
[----:B------:R-:W-:Y:S01]  /*05b0*/  SHF.R.S32.HI R5, RZ, 0x1f, R0 ;  /* 0x0000001fff057819 */ /* 0x000fe20000011400 */
[----:B------:R-:W-:Y:S02]  /*05c0*/  STL [R1+0x1e8], RZ ;  /* 0x0001e8ff01007387 */ /* 0x000fe40000100800 */
[----:B------:R-:W-:Y:S01]  /*05d0*/  @!P2 IMAD.MOV R4, RZ, RZ, -R4 ;  /* 0x000000ffff04a224 */ /* 0x000fe200078e0a04 */
[----:B------:R-:W-:Y:S01]  /*05e0*/  @!P1 LOP3.LUT R4, RZ, R6, RZ, 0x33, !PT ;  /* 0x00000006ff049212 */ /* 0x000fe200078e33ff */
[----:B------:R-:W-:Y:S01]  /*05f0*/  STL [R1+0x1ec], RZ ;  /* 0x0001ecff01007387 */ /* 0x000fe20000100800 */
[----:B------:R-:W-:-:S03]  /*0600*/  LEA.HI R5, R5, R0, RZ, 0x6 ;  /* 0x0000000005057211 */ /* 0x000fc600078f30ff */
[----:B------:R-:W-:Y:S01]  /*0610*/  IMAD.SHL.U32 R8, R4, 0x8, RZ ;  /* 0x0000000804087824 */ /* 0x000fe200078e00ff */
[----:B------:R-:W-:Y:S01]  /*0620*/  STL [R1+0x1d0], RZ ;  /* 0x0001d0ff01007387 */ /* 0x000fe20000100800 */
[----:B------:R-:W-:-:S03]  /*0630*/  IMAD.MOV R4, RZ, RZ, -R4 ;  /* 0x000000ffff047224 */ /* 0x000fc600078e0a04 */
[----:B------:R-:W-:Y:S01]  /*0640*/  LEA.HI.SX32 R5, R5, -R8, 0x1a ;  /* 0x8000000805057211 */ /* 0x000fe200078fd2ff */
[----:B------:R-:W-:Y:S01]  /*0650*/  IMAD R6, R6, R4, R7 ;  /* 0x0000000406067224 */ /* 0x000fe200078e0207 */
[----:B------:R-:W-:Y:S02]  /*0660*/  STL [R1+0x1d4], RZ ;  /* 0x0001d4ff01007387 */ /* 0x000fe40000100800 */
[----:B------:R-:W-:Y:S02]  /*0670*/  VIMNMX R13, PT, PT, R5, 0x8, PT ;  /* 0x00000008050d7848 */ /* 0x000fe40003fe0100 */
[----:B------:R-:W-:Y:S01]  /*0680*/  IABS R11, R6 ;  /* 0x00000006000b7213 */ /* 0x000fe20000000000 */
[----:B------:R-:W-:Y:S01]  /*0690*/  STL [R1+0x1d8], RZ ;  /* 0x0001d8ff01007387 */ /* 0x000fe20000100800 */
[----:B------:R-:W-:-:S03]  /*06a0*/  IABS R9, R13 ;  /* 0x0000000d00097213 */ /* 0x000fc60000000000 */
[----:B------:R-:W-:Y:S01]  /*06b0*/  STL [R1+0x1dc], RZ ;  /* 0x0001dcff01007387 */ /* 0x000fe20000100800 */
[----:B------:R-:W1:Y:S03]  /*06c0*/  I2F.RP R0, R9 ;  /* 0x0000000900007306 */ /* 0x000e660000209400 */
        /* <DEDUP_REMOVED lines=9> */
[----:B------:R-:W-:Y:S04]  /*0760*/  STL [R1+0x1bc], RZ ;  /* 0x0001bcff01007387 */ /* 0x000fe80000100800 */
[----:B------:R-:W-:Y:S01]  /*0770*/  STL [R1+0x2c8], RZ ;  /* 0x0002c8ff01007387 */ /* 0x000fe20000100800 */
[----:B------:R-:W1:Y:S03]  /*0780*/  F2I.FTZ.U32.TRUNC.NTZ R5, R5 ;  /* 0x0000000500057305 */ /* 0x000e66000021f000 */
[----:B------:R-:W-:Y:S04]  /*0790*/  STL [R1+0x2cc], RZ ;  /* 0x0002ccff01007387 */ /* 0x000fe80000100800 */
[----:B------:R-:W-:Y:S04]  /*07a0*/  STL [R1+0x2d0], RZ ;  /* 0x0002d0ff01007387 */ /* 0x000fe80000100800 */
[----:B------:R-:W-:Y:S01]  /*07b0*/  STL [R1+0x2d4], RZ ;  /* 0x0002d4ff01007387 */ /* 0x000fe20000100800 */
[----:B-1----:R-:W-:-:S03]  /*07c0*/  IMAD.MOV R10, RZ, RZ, -R5 ;  /* 0x000000ffff0a7224 */ /* 0x002fc600078e0a05 */
[----:B------:R-:W-:Y:S01]  /*07d0*/  STL [R1+0x190], RZ ;  /* 0x000190ff01007387 */ /* 0x000fe20000100800 */
[----:B------:R-:W-:Y:S01]  /*07e0*/  IMAD.MOV.U32 R4, RZ, RZ, R10 ;  /* 0x000000ffff047224 */ /* 0x000fe200078e000a */
[----:B------:R-:W-:Y:S02]  /*07f0*/  IABS R10, R13 ;  /* 0x0000000d000a7213 */ /* 0x000fe40000000000 */
[----:B------:R-:W-:Y:S01]  /*0800*/  STL [R1+0x194], RZ ;  /* 0x000194ff01007387 */ /* 0x000fe20000100800 */
[----:B------:R-:W-:Y:S02]  /*0810*/  IMAD R7, R4, R9, RZ ;  /* 0x0000000904077224 */ /* 0x000fe400078e02ff */
[----:B------:R-:W-:Y:S01]  /*0820*/  IMAD.MOV.U32 R4, RZ, RZ, RZ ;  /* 0x000000ffff047224 */ /* 0x000fe200078e00ff */
[----:B------:R-:W-:Y:S03]  /*0830*/  STL [R1+0x198], RZ ;  /* 0x000198ff01007387 */ /* 0x000fe60000100800 */
[----:B------:R-:W-:Y:S01]  /*0840*/  IMAD.HI.U32 R4, R5, R7, R4 ;  /* 0x0000000705047227 */ /* 0x000fe200078e0004 */
[----:B------:R-:W-:Y:S03]  /*0850*/  STL [R1+0x19c], RZ ;  /* 0x00019cff01007387 */ /* 0x000fe60000100800 */
[----:B------:R-:W-:Y:S01]  /*0860*/  IMAD.MOV R5, RZ, RZ, -R10 ;  /* 0x000000ffff057224 */ /* 0x000fe200078e0a0a */
[----:B------:R-:W-:Y:S01]  /*0870*/  STL [R1+0x180], RZ ;  /* 0x000180ff01007387 */ /* 0x000fe20000100800 */
[----:B------:R-:W-:-:S03]  /*0880*/  IMAD.HI.U32 R0, R4, R11, RZ ;  /* 0x0000000b04007227 */ /* 0x000fc600078e00ff */
[----:B------:R-:W-:Y:S01]  /*0890*/  STL [R1+0x184], RZ ;  /* 0x000184ff01007387 */ /* 0x000fe20000100800 */
[----:B------:R-:W-:Y:S01]  /*08a0*/  IMAD R4, R0, R5, R11 ;  /* 0x0000000500047224 */ /* 0x000fe200078e020b */
[----:B------:R-:W-:Y:S02]  /*08b0*/  CS2R R10, SRZ ;  /* 0x00000000000a7805 */ /* 0x000fe4000001ff00 */
[----:B------:R-:W-:Y:S02]  /*08c0*/  STL [R1+0x188], RZ ;  /* 0x000188ff01007387 */ /* 0x000fe40000100800 */
[----:B------:R-:W-:Y:S02]  /*08d0*/  ISETP.GT.U32.AND P1, PT, R9, R4, PT ;  /* 0x000000040900720c */ /* 0x000fe40003f24070 */
[----:B------:R-:W-:Y:S04]  /*08e0*/  STL [R1+0x18c], RZ ;  /* 0x00018cff01007387 */ /* 0x000fe80000100800 */
[----:B------:R-:W-:Y:S04]  /*08f0*/  STL [R1+0x170], RZ ;  /* 0x000170ff01007387 */ /* 0x000fe80000100800 */
[----:B------:R-:W-:Y:S03]  /*0900*/  STL [R1+0x174], RZ ;  /* 0x000174ff01007387 */ /* 0x000fe60000100800 */
        /* <DEDUP_REMOVED lines=8> */
[----:B------:R-:W-:Y:S02]  /*0990*/  ISETP.GE.AND P2, PT, R4, RZ, PT ;  /* 0x000000ff0400720c */ /* 0x000fe40003f46270 */
[----:B------:R-:W-:Y:S01]  /*09a0*/  CS2R R4, SRZ ;  /* 0x0000000000047805 */ /* 0x000fe2000001ff00 */
[----:B------:R-:W-:Y:S04]  /*09b0*/  STL [R1+0x164], RZ ;  /* 0x000164ff01007387 */ /* 0x000fe80000100800 */
[----:B------:R-:W-:Y:S01]  /*09c0*/  @P0 VIADD R0, R0, 0x1 ;  /* 0x0000000100000836 */ /* 0x000fe20000000000 */
[----:B------:R-:W-:Y:S04]  /*09d0*/  STL [R1+0x168], RZ ;  /* 0x000168ff01007387 */ /* 0x000fe80000100800 */
[----:B------:R-:W-:Y:S01]  /*09e0*/  STL [R1+0x16c], RZ ;  /* 0x00016cff01007387 */ /* 0x000fe20000100800 */
[----:B------:R-:W-:Y:S01]  /*09f0*/  @!P2 IMAD.MOV R0, RZ, RZ, -R0 ;  /* 0x000000ffff00a224 */ /* 0x000fe200078e0a00 */
[----:B------:R-:W-:-:S02]  /*0a00*/  @!P1 LOP3.LUT R0, RZ, R13, RZ, 0x33, !PT ;  /* 0x0000000dff009212 */ /* 0x000fc400078e33ff */
[----:B------:R-:W-:Y:S03]  /*0a10*/  STL [R1+0x150], RZ ;  /* 0x000150ff01007387 */ /* 0x000fe60000100800 */
[----:B------:R-:W-:Y:S01]  /*0a20*/  IMAD.MOV R12, RZ, RZ, -R0 ;  /* 0x000000ffff0c7224 */ /* 0x000fe200078e0a00 */
[----:B------:R-:W-:Y:S03]  /*0a30*/  STL [R1+0x154], RZ ;  /* 0x000154ff01007387 */ /* 0x000fe60000100800 */
[----:B------:R-:W-:Y:S01]  /*0a40*/  IMAD R12, R13, R12, R6 ;  /* 0x0000000c0d0c7224 */ /* 0x000fe200078e0206 */
[----:B------:R-:W-:Y:S01]  /*0a50*/  STL [R1+0x158], RZ ;  /* 0x000158ff01007387 */ /* 0x000fe20000100800 */
[----:B------:R-:W-:Y:S01]  /*0a60*/  IMAD.SHL.U32 R13, R0, 0x40, RZ ;  /* 0x00000040000d7824 */ /* 0x000fe200078e00ff */
[----:B------:R-:W-:Y:S01]  /*0a70*/  CS2R R6, SRZ ;  /* 0x0000000000067805 */ /* 0x000fe2000001ff00 */
[----:B------:R-:W-:Y:S01]  /*0a80*/  IMAD.IADD R12, R8, 0x1, R12 ;  /* 0x00000001080c7824 */ /* 0x000fe200078e020c */
[----:B------:R-:W-:Y:S01]  /*0a90*/  STL [R1+0x15c], RZ ;  /* 0x00015cff01007387 */ /* 0x000fe20000100800 */
[C---:B------:R-:W-:Y:S01]  /*0aa0*/  VIADD R14, R13.reuse, 0x1 ;  /* 0x000000010d0e7836 */ /* 0x040fe20000000000 */
[----:B------:R-:W-:Y:S01]  /*0ab0*/  CS2R R8, SRZ ;  /* 0x0000000000087805 */ /* 0x000fe2000001ff00 */
[C---:B------:R-:W-:Y:S01]  /*0ac0*/  VIADD R0, R13.reuse, 0x2 ;  /* 0x000000020d007836 */ /* 0x040fe20000000000 */
[----:B------:R-:W-:Y:S01]  /*0ad0*/  STL [R1+0x140], RZ ;  /* 0x000140ff01007387 */ /* 0x000fe20000100800 */
[----:B------:R-:W-:-:S02]  /*0ae0*/  VIADD R15, R13, 0x3 ;  /* 0x000000030d0f7836 */ /* 0x000fc40000000000 */
[C---:B------:R-:W-:Y:S01]  /*0af0*/  VIADD R61, R13.reuse, 0x24 ;  /* 0x000000240d3d7836 */ /* 0x040fe20000000000 */
[----:B------:R-:W-:Y:S01]  /*0b00*/  STL [R1+0x144], RZ ;  /* 0x000144ff01007387 */ /* 0x000fe20000100800 */
[C---:B------:R-:W-:Y:S02]  /*0b10*/  VIADD R60, R13.reuse, 0x25 ;  /* 0x000000250d3c7836 */ /* 0x040fe40000000000 */
[C---:B------:R-:W-:Y:S01]  /*0b20*/  VIADD R59, R13.reuse, 0x34 ;  /* 0x000000340d3b7836 */ /* 0x040fe20000000000 */
[----:B------:R-:W-:Y:S01]  /*0b30*/  STL [R1+0x148], RZ ;  /* 0x000148ff01007387 */ /* 0x000fe20000100800 */
[C---:B------:R-:W-:Y:S02]  /*0b40*/  VIADD R58, R13.reuse, 0x35 ;  /* 0x000000350d3a7836 */ /* 0x040fe40000000000 */
        /* <DEDUP_REMOVED lines=8> */
[----:B------:R-:W-:-:S03]  /*0bd0*/  VIADD R32, R13, 0x3b ;  /* 0x0000003b0d207836 */ /* 0x000fc60000000000 */
[----:B------:R-:W-:Y:S04]  /*0be0*/  STL [R1+0x138], RZ ;  /* 0x000138ff01007387 */ /* 0x000fe80000100800 */
        /* <DEDUP_REMOVED lines=9> */
[----:B------:R-:W-:Y:S04]  /*0c80*/  STL [R1+0x314], R13 ;  /* 0x0003140d01007387 */ /* 0x000fe80000100800 */
[----:B------:R1:W-:Y:S04]  /*0c90*/  STL [R1+0xf0], R14 ;  /* 0x0000f00e01007387 */ /* 0x0003e80000100800 */
[----:B------:R2:W-:Y:S04]  /*0ca0*/  STL [R1+0xec], R0 ;  /* 0x0000ec0001007387 */ /* 0x0005e80000100800 */
[----:B------:R3:W-:Y:S01]  /*0cb0*/  STL [R1+0xe8], R15 ;  /* 0x0000e80f01007387 */ /* 0x0007e20000100800 */
[C---:B-1----:R-:W-:Y:S01]  /*0cc0*/  VIADD R14, R13.reuse, 0x4 ;  /* 0x000000040d0e7836 */ /* 0x042fe20000000000 */
[----:B------:R-:W1:Y:S01]  /*0cd0*/  S2R R2, SR_TID.X ;  /* 0x0000000000027919 */ /* 0x000e620000002100 */
[----:B--2---:R-:W-:-:S03]  /*0ce0*/  VIADD R0, R13, 0x5 ;  /* 0x000000050d007836 */ /* 0x004fc60000000000 */
[----:B------:R2:W-:Y:S01]  /*0cf0*/  STL [R1+0xe4], R14 ;  /* 0x0000e40e01007387 */ /* 0x0005e20000100800 */
[----:B---3--:R-:W-:-:S03]  /*0d00*/  VIADD R15, R13, 0x6 ;  /* 0x000000060d0f7836 */ /* 0x008fc60000000000 */
[----:B------:R3:W-:Y:S04]  /*0d10*/  STL [R1+0xe0], R0 ;  /* 0x0000e00001007387 */ /* 0x0007e80000100800 */
[----:B------:R4:W-:Y:S01]  /*0d20*/  STL [R1+0xdc], R15 ;  /* 0x0000dc0f01007387 */ /* 0x0009e20000100800 */
[C---:B--2---:R-:W-:Y:S02]  /*0d30*/  VIADD R14, R13.reuse, 0x7 ;  /* 0x000000070d0e7836 */ /* 0x044fe40000000000 */
[----:B---3--:R-:W-:-:S03]  /*0d40*/  VIADD R0, R13, 0x8 ;  /* 0x000000080d007836 */ /* 0x008fc60000000000 */
[----:B------:R2:W-:Y:S01]  /*0d50*/  STL [R1+0xd8], R14 ;  /* 0x0000d80e01007387 */ /* 0x0005e20000100800 */
[----:B----4-:R-:W-:-:S03]  /*0d60*/  VIADD R15, R13, 0x9 ;  /* 0x000000090d0f7836 */ /* 0x010fc60000000000 */
[----:B------:R3:W-:Y:S04]  /*0d70*/  STL [R1+0xd4], R0 ;  /* 0x0000d40001007387 */ /* 0x0007e80000100800 */
[----:B------:R4:W-:Y:S01]  /*0d80*/  STL [R1+0xd0], R15 ;  /* 0x0000d00f01007387 */ /* 0x0009e20000100800 */
[C---:B--2---:R-:W-:Y:S01]  /*0d90*/  VIADD R14, R13.reuse, 0xa ;  /* 0x0000000a0d0e7836 */ /* 0x044fe20000000000 */
[----:B-1----:R-:W-:Y:S01]  /*0da0*/  LOP3.LUT R3, R2, 0x1f, RZ, 0xc0, !PT ;  /* 0x0000001f02037812 */ /* 0x002fe200078ec0ff */
[----:B---3--:R-:W-:-:S03]  /*0db0*/  VIADD R0, R13, 0xb ;  /* 0x0000000b0d007836 */ /* 0x008fc60000000000 */
[----:B------:R1:W-:Y:S01]  /*0dc0*/  STL [R1+0xcc], R14 ;  /* 0x0000cc0e01007387 */ /* 0x0003e20000100800 */
[----:B----4-:R-:W-:-:S03]  /*0dd0*/  VIADD R15, R13, 0xc ;  /* 0x0000000c0d0f7836 */ /* 0x010fc60000000000 */
[----:B------:R2:W-:Y:S04]  /*0de0*/  STL [R1+0xc8], R0 ;  /* 0x0000c80001007387 */ /* 0x0005e80000100800 */
[----:B------:R3:W-:Y:S01]  /*0df0*/  STL [R1+0xc4], R15 ;  /* 0x0000c40f01007387 */ /* 0x0007e20000100800 */
[C---:B-1----:R-:W-:Y:S02]  /*0e00*/  VIADD R14, R13.reuse, 0xd ;  /* 0x0000000d0d0e7836 */ /* 0x042fe40000000000 */
[----:B--2---:R-:W-:-:S03]  /*0e10*/  VIADD R0, R13, 0xe ;  /* 0x0000000e0d007836 */ /* 0x004fc60000000000 */
[----:B------:R1:W-:Y:S01]  /*0e20*/  STL [R1+0xc0], R14 ;  /* 0x0000c00e01007387 */ /* 0x0003e20000100800 */
[----:B---3--:R-:W-:-:S03]  /*0e30*/  VIADD R15, R13, 0xf ;  /* 0x0000000f0d0f7836 */ /* 0x008fc60000000000 */
        /* <DEDUP_REMOVED lines=42> */
[----:B------:R2:W-:Y:S01]  /*10e0*/  STL [R1+0x58], R0 ;  /* 0x0000580001007387 */ /* 0x0005e20000100800 */
[C---:B-1----:R-:W-:Y:S02]  /*10f0*/  VIADD R14, R13.reuse, 0x27 ;  /* 0x000000270d0e7836 */ /* 0x042fe40000000000 */
[----:B--2---:R-:W-:-:S05]  /*1100*/  VIADD R0, R13, 0x26 ;  /* 0x000000260d007836 */ /* 0x004fca0000000000 */
[----:B------:R1:W-:Y:S04]  /*1110*/  STL [R1+0x4c], R0 ;  /* 0x00004c0001007387 */ /* 0x0003e80000100800 */
[----:B------:R2:W-:Y:S01]  /*1120*/  STL [R1+0x48], R14 ;  /* 0x0000480e01007387 */ /* 0x0005e20000100800 */
[C---:B-1----:R-:W-:Y:S02]  /*1130*/  VIADD R0, R13.reuse, 0x28 ;  /* 0x000000280d007836 */ /* 0x042fe40000000000 */
[----:B--2---:R-:W-:-:S03]  /*1140*/  VIADD R14, R13, 0x29 ;  /* 0x000000290d0e7836 */ /* 0x004fc60000000000 */
[----:B------:R1:W-:Y:S04]  /*1150*/  STL [R1+0x44], R0 ;  /* 0x0000440001007387 */ /* 0x0003e80000100800 */
[----:B------:R2:W-:Y:S01]  /*1160*/  STL [R1+0x40], R14 ;  /* 0x0000400e01007387 */ /* 0x0005e20000100800 */
[C---:B-1----:R-:W-:Y:S02]  /*1170*/  VIADD R0, R13.reuse, 0x2a ;  /* 0x0000002a0d007836 */ /* 0x042fe40000000000 */
[----:B--2---:R-:W-:-:S03]  /*1180*/  VIADD R14, R13, 0x2c ;  /* 0x0000002c0d0e7836 */ /* 0x004fc60000000000 */
[----:B------:R1:W-:Y:S04]  /*1190*/  STL [R1+0x3c], R0 ;  /* 0x00003c0001007387 */ /* 0x0003e80000100800 */
        /* <DEDUP_REMOVED lines=13> */
[----:B------:R-:W-:Y:S01]  /*1270*/  STL [R1+0x1c], R14 ;  /* 0x00001c0e01007387 */ /* 0x000fe20000100800 */
[C---:B-1----:R-:W-:Y:S02]  /*1280*/  VIADD R0, R13.reuse, 0x33 ;  /* 0x000000330d007836 */ /* 0x042fe40000000000 */
[----:B--2---:R-:W-:-:S03]  /*1290*/  VIADD R15, R13, 0x3c ;  /* 0x0000003c0d0f7836 */ /* 0x004fc60000000000 */
[----:B------:R1:W-:Y:S02]  /*12a0*/  STL [R1+0x18], R0 ;  /* 0x0000180001007387 */ /* 0x0003e40000100800 */
[----:B-1----:R-:W-:Y:S02]  /*12b0*/  IMAD.SHL.U32 R0, R12, 0x40, RZ ;  /* 0x000000400c007824 */ /* 0x002fe400078e00ff */
[----:B------:R-:W-:-:S03]  /*12c0*/  IMAD.MOV.U32 R12, RZ, RZ, R13 ;  /* 0x000000ffff0c7224 */ /* 0x000fc600078e000d */
[----:B------:R-:W-:Y:S01]  /*12d0*/  LOP3.LUT R2, R0, 0x1f, R2, 0xf8, !PT ;  /* 0x0000001f00027812 */ /* 0x000fe200078ef802 */
[----:B------:R-:W-:Y:S01]  /*12e0*/  VIADD R14, R12, 0x3d ;  /* 0x0000003d0c0e7836 */ /* 0x000fe20000000000 */
[----:B------:R-:W-:Y:S01]  /*12f0*/  LOP3.LUT R0, R0, 0x20, R3, 0xfe, !PT ;  /* 0x0000002000007812 */ /* 0x000fe200078efe03 */
[C---:B------:R-:W-:Y:S02]  /*1300*/  VIADD R13, R12.reuse, 0x3e ;  /* 0x0000003e0c0d7836 */ /* 0x040fe40000000000 */
[----:B------:R1:W-:Y:S01]  /*1310*/  STL [R1+0x410], R2 ;  /* 0x0004100201007387 */ /* 0x0003e20000100800 */
[----:B------:R-:W-:-:S03]  /*1320*/  VIADD R12, R12, 0x3f ;  /* 0x0000003f0c0c7836 */ /* 0x000fc60000000000 */
[----:B-1----:R1:W5:Y:S04]  /*1330*/  LDL.LU R2, [R1+0xcdc] ;  /* 0x000cdc0001027983 */ /* 0x0023680000300800 */
[----:B------:R1:W5:Y:S04]  /*1340*/  LDL.LU R3, [R1+0xcd8] ;  /* 0x000cd80001037983 */ /* 0x0003680000300800 */
[----:B------:R1:W-:Y:S01]  /*1350*/  STL [R1+0x40c], R0 ;  /* 0x00040c0001007387 */ /* 0x0003e20000100800 */
[----:B0-----:R-:W-:Y:S05]  /*1360*/  BRA.U !UP0, `(.L_x_0) ;  /* 0x0000020d08147547 */ /* 0x001fea000b800000 */
[----:B------:R-:W2:Y:S01]  /*1370*/  LDL.LU R29, [R1+0x20] ;  /* 0x00002000011d7983 */ /* 0x000ea20000300800 */
[----:B-----5:R-:W-:Y:S01]  /*1380*/  IABS R5, R2 ;  /* 0x0000000200057213 */ /* 0x020fe20000000000 */
[----:B------:R-:W-:Y:S01]  /*1390*/  IMAD.MOV.U32 R23, RZ, RZ, R0 ;  /* 0x000000ffff177224 */ /* 0x000fe200078e0000 */
[----:B------:R-:W-:Y:S01]  /*13a0*/  IABS R4, R3 ;  /* 0x0000000300047213 */ /* 0x000fe20000000000 */
[----:B------:R-:W3:Y:S01]  /*13b0*/  LDL.LU R28, [R1+0x1c] ;  /* 0x00001c00011c7983 */ /* 0x000ee20000300800 */
[----:B------:R-:W-:Y:S01]  /*13c0*/  IMAD.MOV.U32 R6, RZ, RZ, RZ ;  /* 0x000000ffff067224 */ /* 0x000fe200078e00ff */
[----:B------:R-:W-:Y:S01]  /*13d0*/  ISETP.GE.AND P3, PT, R13, RZ, PT ;  /* 0x000000ff0d00720c */ /* 0x000fe20003f66270 */
[----:B------:R-:W0:Y:S01]  /*13e0*/  LDCU UR8, c[0x0][0x3a4] ;  /* 0x00007480ff0877ac */ /* 0x000e220008000800 */
[----:B------:R-:W4:Y:S01]  /*13f0*/  LDL.LU R52, [R1+0x34] ;  /* 0x0000340001347983 */ /* 0x000f220000300800 */
[----:B------:R-:W-:Y:S02]  /*1400*/  ISETP.GE.AND P2, PT, R12, RZ, PT ;  /* 0x000000ff0c00720c */ /* 0x000fe40003f46270 */
[----:B------:R-:W-:Y:S01]  /*1410*/  ISETP.GE.AND P0, PT, R14, RZ, PT ;  /* 0x000000ff0e00720c */ /* 0x000fe20003f06270 */
[----:B------:R-:W2:Y:S01]  /*1420*/  LDL.LU R53, [R1+0x30] ;  /* 0x0000300001357983 */ /* 0x000ea20000300800 */
[----:B------:R-:W1:Y:S03]  /*1430*/  LDCU.128 UR12, c[0x0][0x380] ;  /* 0x00007000ff0c77ac */ /* 0x000e660008000c00 */
[----:B------:R-:W2:Y:S01]  /*1440*/  LDL.LU R19, [R1+0x88] ;  /* 0x0000880001137983 */ /* 0x000ea20000300800 */
[----:B------:R-:W0:Y:S03]  /*1450*/  LDCU UR10, c[0x0][0x3b0] ;  /* 0x00007600ff0a77ac */ /* 0x000e260008000800 */
[----:B------:R-:W2:Y:S01]  /*1460*/  LDL.LU R42, [R1+0xa8] ;  /* 0x0000a800012a7983 */ /* 0x000ea20000300800 */
[----:B------:R-:W0:Y:S03]  /*1470*/  LDCU UR9, c[0x0][0x3a8] ;  /* 0x00007500ff0977ac */ /* 0x000e260008000800 */
[----:B------:R-:W2:Y:S04]  /*1480*/  LDL.LU R40, [R1+0x9c] ;  /* 0x00009c0001287983 */ /* 0x000ea80000300800 */
[----:B------:R-:W2:Y:S04]  /*1490*/  LDL.LU R50, [R1+0x4c] ;  /* 0x00004c0001327983 */ /* 0x000ea80000300800 */
[----:B------:R-:W2:Y:S04]  /*14a0*/  LDL.LU R49, [R1+0x74] ;  /* 0x0000740001317983 */ /* 0x000ea80000300800 */
[----:B------:R-:W2:Y:S04]  /*14b0*/  LDL.LU R30, [R1+0x24] ;  /* 0x00002400011e7983 */ /* 0x000ea80000300800 */
[----:B------:R-:W2:Y:S04]  /*14c0*/  LDL.LU R31, [R1+0x28] ;  /* 0x00002800011f7983 */ /* 0x000ea80000300800 */
[----:B------:R-:W2:Y:S04]  /*14d0*/  LDL R22, [R1+0x410] ;  /* 0x0004100001167983 */ /* 0x000ea80000100800 */
[----:B------:R-:W4:Y:S04]  /*14e0*/  LDL.LU R18, [R1+0x3c] ;  /* 0x00003c0001127983 */ /* 0x000f280000300800 */
        /* <DEDUP_REMOVED lines=11> */
[----:B------:R-:W4:Y:S01]  /*15a0*/  LDL.LU R45, [R1+0x40] ;  /* 0x00004000012d7983 */ /* 0x000f220000300800 */
[----:B-1----:R-:W1:Y:S01]  /*15b0*/  I2F.RP R0, R5 ;  /* 0x0000000500007306 */ /* 0x002e620000209400 */
[----:B------:R-:W-:-:S02]  /*15c0*/  IABS R13, R13 ;  /* 0x0000000d000d7213 */ /* 0x000fc40000000000 */
[----:B------:R0:W-:Y:S05]  /*15d0*/  STL [R1+0xd54], R3 ;  /* 0x000d540301007387 */ /* 0x0001ea0000100800 */
[----:B------:R-:W0:Y:S08]  /*15e0*/  I2F.RP R8, R4 ;  /* 0x0000000400087306 */ /* 0x000e300000209400 */
[----:B-1----:R-:W1:Y:S08]  /*15f0*/  MUFU.RCP R0, R0 ;  /* 0x0000000000007308 */ /* 0x002e700000001000 */
[----:B0-----:R-:W0:Y:S01]  /*1600*/  MUFU.RCP R8, R8 ;  /* 0x0000000800087308 */ /* 0x001e220000001000 */
[----:B-1----:R-:W-:-:S07]  /*1610*/  VIADD R0, R0, 0xffffffe ;  /* 0x0ffffffe00007836 */ /* 0x002fce0000000000 */
[----:B------:R1:W1:Y:S01]  /*1620*/  F2I.FTZ.U32.TRUNC.NTZ R7, R0 ;  /* 0x0000000000077305 */ /* 0x000262000021f000 */
[----:B0-----:R-:W-:-:S07]  /*1630*/  VIADD R8, R8, 0xffffffe ;  /* 0x0ffffffe08087836 */ /* 0x001fce0000000000 */
[----:B------:R2:W0:Y:S01]  /*1640*/  F2I.FTZ.U32.TRUNC.NTZ R9, R8 ;  /* 0x0000000800097305 */ /* 0x000422000021f000 */
[----:B-1----:R-:W-:Y:S01]  /*1650*/  IABS R0, R23 ;  /* 0x0000001700007213 */ /* 0x002fe20000000000 */
[----:B------:R-:W-:-:S04]  /*1660*/  IMAD.MOV R10, RZ, RZ, -R7 ;  /* 0x000000ffff0a7224 */ /* 0x000fc800078e0a07 */
[----:B------:R-:W-:-:S04]  /*1670*/  IMAD R10, R10, R5, RZ ;  /* 0x000000050a0a7224 */ /* 0x000fc800078e02ff */
[----:B------:R-:W-:-:S06]  /*1680*/  IMAD.HI.U32 R7, R7, R10, R6 ;  /* 0x0000000a07077227 */ /* 0x000fcc00078e0006 */
[----:B------:R-:W-:-:S04]  /*1690*/  IMAD.HI.U32 R10, R7, R0, RZ ;  /* 0x00000000070a7227 */ /* 0x000fc800078e00ff */
[----:B------:R-:W-:-:S04]  /*16a0*/  IMAD.MOV R10, RZ, RZ, -R10 ;  /* 0x000000ffff0a7224 */ /* 0x000fc800078e0a0a */
[----:B------:R-:W-:-:S05]  /*16b0*/  IMAD R10, R5, R10, R0 ;  /* 0x0000000a050a7224 */ /* 0x000fca00078e0200 */
[----:B------:R-:W-:-:S13]  /*16c0*/  ISETP.GT.U32.AND P4, PT, R5, R10, PT ;  /* 0x0000000a0500720c */ /* 0x000fda0003f84070 */
[----:B------:R-:W-:Y:S01]  /*16d0*/  @!P4 IMAD.IADD R10, R10, 0x1, -R5 ;  /* 0x000000010a0ac824 */ /* 0x000fe200078e0a05 */
[----:B------:R-:W-:-:S04]  /*16e0*/  ISETP.GE.AND P4, PT, R23, RZ, PT ;  /* 0x000000ff1700720c */ /* 0x000fc80003f86270 */
[----:B------:R-:W-:-:S13]  /*16f0*/  ISETP.GT.U32.AND P5, PT, R5, R10, PT ;  /* 0x0000000a0500720c */ /* 0x000fda0003fa4070 */
[----:B------:R-:W-:-:S04]  /*1700*/  @!P5 IMAD.IADD R10, R10, 0x1, -R5 ;  /* 0x000000010a0ad824 */ /* 0x000fc800078e0a05 */
[----:B------:R-:W-:Y:S02]  /*1710*/  @!P4 IMAD.MOV R10, RZ, RZ, -R10 ;  /* 0x000000ffff0ac224 */ /* 0x000fe400078e0a0a */
[----:B---3--:R-:W-:-:S04]  /*1720*/  IMAD.MOV.U32 R23, RZ, RZ, R28 ;  /* 0x000000ffff177224 */ /* 0x008fc800078e001c */
[----:B------:R-:W-:Y:S01]  /*1730*/  IMAD.MOV.U32 R20, RZ, RZ, R23 ;  /* 0x000000ffff147224 */ /* 0x000fe200078e0017 */
[----:B--2---:R-:W-:Y:S02]  /*1740*/  IABS R8, R22 ;  /* 0x0000001600087213 */ /* 0x004fe40000000000 */
[----:B------:R-:W-:Y:S01]  /*1750*/  ISETP.GE.AND P6, PT, R22, RZ, PT ;  /* 0x000000ff1600720c */ /* 0x000fe20003fc6270 */
[----:B------:R-:W-:Y:S02]  /*1760*/  IMAD.MOV.U32 R22, RZ, RZ, R29 ;  /* 0x000000ffff167224 */ /* 0x000fe400078e001d */
[----:B------:R-:W-:Y:S02]  /*1770*/  IMAD.MOV.U32 R6, RZ, RZ, R8 ;  /* 0x000000ffff067224 */ /* 0x000fe400078e0008 */
[----:B------:R-:W-:Y:S02]  /*1780*/  IMAD.MOV.U32 R29, RZ, RZ, R31 ;  /* 0x000000ffff1d7224 */ /* 0x000fe400078e001f */
[----:B------:R-:W-:-:S04]  /*1790*/  IMAD.HI.U32 R8, R7, R6, RZ ;  /* 0x0000000607087227 */ /* 0x000fc800078e00ff */
[----:B------:R-:W-:Y:S02]  /*17a0*/  IMAD.MOV R8, RZ, RZ, -R8 ;  /* 0x000000ffff087224 */ /* 0x000fe400078e0a08 */
[----:B0-----:R-:W-:Y:S02]  /*17b0*/  IMAD.MOV R7, RZ, RZ, -R9 ;  /* 0x000000ffff077224 */ /* 0x001fe400078e0a09 */
[----:B------:R-:W-:Y:S02]  /*17c0*/  IMAD R6, R5, R8, R6 ;  /* 0x0000000805067224 */ /* 0x000fe400078e0206 */
[----:B------:R-:W-:Y:S01]  /*17d0*/  IMAD R0, R7, R4, RZ ;  /* 0x0000000407007224 */ /* 0x000fe200078e02ff */
[----:B------:R-:W-:Y:S01]  /*17e0*/  IABS R7, R12 ;  /* 0x0000000c00077213 */ /* 0x000fe20000000000 */
[----:B------:R-:W-:Y:S01]  /*17f0*/  IMAD.MOV.U32 R8, RZ, RZ, RZ ;  /* 0x000000ffff087224 */ /* 0x000fe200078e00ff */
[----:B------:R-:W-:Y:S01]  /*1800*/  ISETP.GT.U32.AND P1, PT, R5, R6, PT ;  /* 0x000000060500720c */ /* 0x000fe20003f24070 */
[----:B----4-:R-:W-:-:S02]  /*1810*/  IMAD.MOV.U32 R31, RZ, RZ, R54 ;  /* 0x000000ffff1f7224 */ /* 0x010fc400078e0036 */
[----:B------:R-:W-:Y:S01]  /*1820*/  IMAD.HI.U32 R0, R9, R0, R8 ;  /* 0x0000000009007227 */ /* 0x000fe200078e0008 */
[----:B------:R-:W-:Y:S02]  /*1830*/  IABS R8, R14 ;  /* 0x0000000e00087213 */ /* 0x000fe40000000000 */
[----:B------:R-:W-:Y:S01]  /*1840*/  IABS R9, R15 ;  /* 0x0000000f00097213 */ /* 0x000fe20000000000 */
[----:B------:R-:W-:Y:S02]  /*1850*/  IMAD.MOV.U32 R21, RZ, RZ, R22 ;  /* 0x000000ffff157224 */ /* 0x000fe400078e0016 */
[----:B------:R-:W-:-:S04]  /*1860*/  IMAD.HI.U32 R12, R0, R7, RZ ;  /* 0x00000007000c7227 */ /* 0x000fc800078e00ff */
[----:B------:R-:W-:Y:S02]  /*1870*/  @!P1 IMAD.IADD R6, R6, 0x1, -R5 ;  /* 0x0000000106069824 */ /* 0x000fe400078e0a05 */
[----:B------:R-:W-:-:S03]  /*1880*/  IMAD.HI.U32 R14, R0, R13, RZ ;  /* 0x0000000d000e7227 */ /* 0x000fc600078e00ff */
[----:B------:R-:W-:Y:S01]  /*1890*/  ISETP.GT.U32.AND P1, PT, R5, R6, PT ;  /* 0x000000060500720c */ /* 0x000fe20003f24070 */
[----:B------:R-:W-:Y:S02]  /*18a0*/  IMAD.MOV R12, RZ, RZ, -R12 ;  /* 0x000000ffff0c7224 */ /* 0x000fe400078e0a0c */
[----:B------:R-:W-:Y:S02]  /*18b0*/  IMAD.MOV R14, RZ, RZ, -R14 ;  /* 0x000000ffff0e7224 */ /* 0x000fe400078e0a0e */
[----:B------:R-:W-:-:S04]  /*18c0*/  IMAD.HI.U32 R11, R0, R8, RZ ;  /* 0x00000008000b7227 */ /* 0x000fc800078e00ff */
[C---:B------:R-:W-:Y:S02]  /*18d0*/  IMAD R7, R4.reuse, R12, R7 ;  /* 0x0000000c04077224 */ /* 0x040fe400078e0207 */
[----:B------:R-:W-:Y:S01]  /*18e0*/  IMAD R13, R4, R14, R13 ;  /* 0x0000000e040d7224 */ /* 0x000fe200078e020d */
[----:B------:R-:W-:Y:S01]  /*18f0*/  IABS R14, R20 ;  /* 0x00000014000e7213 */ /* 0x000fe20000000000 */
[----:B------:R-:W-:Y:S02]  /*1900*/  IMAD.MOV R11, RZ, RZ, -R11 ;  /* 0x000000ffff0b7224 */ /* 0x000fe400078e0a0b */
[----:B------:R-:W-:Y:S01]  /*1910*/  @!P1 IMAD.IADD R6, R6, 0x1, -R5 ;  /* 0x0000000106069824 */ /* 0x000fe200078e0a05 */
[C---:B------:R-:W-:Y:S01]  /*1920*/  ISETP.GT.U32.AND P1, PT, R4.reuse, R7, PT ;  /* 0x000000070400720c */ /* 0x040fe20003f24070 */
[C---:B------:R-:W-:Y:S01]  /*1930*/  IMAD R8, R4.reuse, R11, R8 ;  /* 0x0000000b04087224 */ /* 0x040fe200078e0208 */
[----:B------:R-:W-:Y:S01]  /*1940*/  ISETP.GT.U32.AND P5, PT, R4, R13, PT ;  /* 0x0000000d0400720c */ /* 0x000fe20003fa4070 */
[----:B------:R-:W-:Y:S01]  /*1950*/  IMAD.HI.U32 R12, R0, R9, RZ ;  /* 0x00000009000c7227 */ /* 0x000fe200078e00ff */
[----:B------:R-:W-:-:S02]  /*1960*/  IABS R5, R32 ;  /* 0x0000002000057213 */ /* 0x000fc40000000000 */
[----:B------:R-:W-:Y:S01]  /*1970*/  ISETP.GT.U32.AND P4, PT, R4, R8, PT ;  /* 0x000000080400720c */ /* 0x000fe20003f84070 */
[----:B------:R-:W-:Y:S01]  /*1980*/  IMAD.MOV R12, RZ, RZ, -R12 ;  /* 0x000000ffff0c7224 */ /* 0x000fe200078e0a0c */
[----:B------:R-:W-:Y:S01]  /*1990*/  IABS R11, R33 ;  /* 0x00000021000b7213 */ /* 0x000fe20000000000 */
[----:B------:R-:W-:Y:S01]  /*19a0*/  @!P6 IMAD.MOV R6, RZ, RZ, -R6 ;  /* 0x000000ffff06e224 */ /* 0x000fe200078e0a06 */
[----:B------:R-:W-:Y:S01]  /*19b0*/  ISETP.NE.AND P6, PT, R2, RZ, PT ;  /* 0x000000ff0200720c */ /* 0x000fe20003fc5270 */
[----:B------:R-:W-:Y:S01]  /*19c0*/  IMAD R9, R4, R12, R9 ;  /* 0x0000000c04097224 */ /* 0x000fe200078e0209 */
[----:B------:R-:W-:Y:S01]  /*19d0*/  LOP3.LUT R12, RZ, R2, RZ, 0x33, !PT ;  /* 0x00000002ff0c7212 */ /* 0x000fe200078e33ff */
[--C-:B------:R-:W-:Y:S02]  /*19e0*/  @!P1 IMAD.IADD R7, R7, 0x1, -R4.reuse ;  /* 0x0000000107079824 */ /* 0x100fe400078e0a04 */
[--C-:B------:R-:W-:Y:S01]  /*19f0*/  @!P5 IMAD.IADD R13, R13, 0x1, -R4.reuse ;  /* 0x000000010d0dd824 */ /* 0x100fe200078e0a04 */
[C---:B------:R-:W-:Y:S01]  /*1a00*/  SEL R6, R12.reuse, R6, !P6 ;  /* 0x000000060c067207 */ /* 0x040fe20007000000 */
[----:B------:R-:W-:Y:S01]  /*1a10*/  IMAD.MOV.U32 R2, RZ, RZ, R11 ;  /* 0x000000ffff027224 */ /* 0x000fe200078e000b */
[----:B------:R-:W-:Y:S01]  /*1a20*/  SEL R3, R12, R10, !P6 ;  /* 0x0000000a0c037207 */ /* 0x000fe20007000000 */
[----:B------:R-:W-:Y:S01]  /*1a30*/  @!P4 IMAD.IADD R8, R8, 0x1, -R4 ;  /* 0x000000010808c824 */ /* 0x000fe200078e0a04 */
[----:B------:R-:W-:Y:S01]  /*1a40*/  ISETP.GT.U32.AND P1, PT, R4, R7, PT ;  /* 0x000000070400720c */ /* 0x000fe20003f24070 */
[----:B------:R-:W-:Y:S01]  /*1a50*/  IMAD.HI.U32 R10, R0, R5, RZ ;  /* 0x00000005000a7227 */ /* 0x000fe200078e00ff */
[C---:B------:R-:W-:Y:S01]  /*1a60*/  ISETP.GT.U32.AND P6, PT, R4.reuse, R13, PT ;  /* 0x0000000d0400720c */ /* 0x040fe20003fc4070 */
[----:B------:R0:W-:Y:S01]  /*1a70*/  STL [R1+0x64], R6 ;  /* 0x0000640601007387 */ /* 0x0001e20000100800 */
[C---:B------:R-:W-:Y:S01]  /*1a80*/  ISETP.GT.U32.AND P4, PT, R4.reuse, R9, PT ;  /* 0x000000090400720c */ /* 0x040fe20003f84070 */
[----:B------:R-:W-:Y:S01]  /*1a90*/  IMAD.MOV R10, RZ, RZ, -R10 ;  /* 0x000000ffff0a7224 */ /* 0x000fe200078e0a0a */
[C---:B------:R-:W-:Y:S01]  /*1aa0*/  ISETP.GT.U32.AND P5, PT, R4.reuse, R8, PT ;  /* 0x000000080400720c */ /* 0x040fe20003fa4070 */
[----:B------:R1:W-:Y:S01]  /*1ab0*/  STL [R1+0x60], R3 ;  /* 0x0000600301007387 */ /* 0x0003e20000100800 */
[----:B------:R-:W-:Y:S01]  /*1ac0*/  IMAD.MOV.U32 R54, RZ, RZ, R44 ;  /* 0x000000ffff367224 */ /* 0x000fe200078e002c */
[----:B------:R-:W-:Y:S01]  /*1ad0*/  IABS R11, R56 ;  /* 0x00000038000b7213 */ /* 0x000fe20000000000 */
[----:B------:R-:W-:Y:S01]  /*1ae0*/  IMAD R5, R4, R10, R5 ;  /* 0x0000000a04057224 */ /* 0x000fe200078e0205 */
[----:B------:R-:W-:Y:S01]  /*1af0*/  IABS R12, R59 ;  /* 0x0000003b000c7213 */ /* 0x000fe20000000000 */
[----:B------:R-:W-:Y:S01]  /*1b00*/  IMAD.MOV.U32 R44, RZ, RZ, R60 ;  /* 0x000000ffff2c7224 */ /* 0x000fe200078e003c */
[----:B------:R-:W-:Y:S01]  /*1b10*/  IABS R60, R35 ;  /* 0x00000023003c7213 */ /* 0x000fe20000000000 */
[----:B0-----:R-:W-:-:S03]  /*1b20*/  IMAD.HI.U32 R6, R0, R2, RZ ;  /* 0x0000000200067227 */ /* 0x001fc600078e00ff */
[----:B------:R-:W-:Y:S01]  /*1b30*/  IABS R27, R44 ;  /* 0x0000002c001b7213 */ /* 0x000fe20000000000 */
[----:B------:R-:W-:Y:S02]  /*1b40*/  IMAD.MOV R6, RZ, RZ, -R6 ;  /* 0x000000ffff067224 */ /* 0x000fe400078e0a06 */
[----:B------:R-:W-:Y:S01]  /*1b50*/  @!P1 IMAD.IADD R7, R7, 0x1, -R4 ;  /* 0x0000000107079824 */ /* 0x000fe200078e0a04 */
[----:B------:R-:W-:Y:S01]  /*1b60*/  ISETP.GE.AND P1, PT, R15, RZ, PT ;  /* 0x000000ff0f00720c */ /* 0x000fe20003f26270 */
[C---:B------:R-:W-:Y:S01]  /*1b70*/  IMAD R2, R4.reuse, R6, R2 ;  /* 0x0000000604027224 */ /* 0x040fe200078e0202 */
[----:B------:R-:W-:Y:S01]  /*1b80*/  IABS R15, R21 ;  /* 0x00000015000f7213 */ /* 0x000fe20000000000 */
[--C-:B------:R-:W-:Y:S01]  /*1b90*/  @!P6 IMAD.IADD R13, R13, 0x1, -R4.reuse ;  /* 0x000000010d0de824 */ /* 0x100fe200078e0a04 */
[----:B------:R-:W-:Y:S01]  /*1ba0*/  ISETP.GT.U32.AND P6, PT, R4, R5, PT ;  /* 0x000000050400720c */ /* 0x000fe20003fc4070 */
[----:B------:R-:W-:Y:S02]  /*1bb0*/  @!P4 IMAD.IADD R9, R9, 0x1, -R4 ;  /* 0x000000010909c824 */ /* 0x000fe400078e0a04 */
[----:B-1----:R-:W-:-:S02]  /*1bc0*/  IMAD.MOV.U32 R3, RZ, RZ, R7 ;  /* 0x000000ffff037224 */ /* 0x002fc400078e0007 */
[--C-:B------:R-:W-:Y:S01]  /*1bd0*/  @!P5 IMAD.IADD R8, R8, 0x1, -R4.reuse ;  /* 0x000000010808d824 */ /* 0x100fe200078e0a04 */
[C---:B------:R-:W-:Y:S01]  /*1be0*/  ISETP.GT.U32.AND P5, PT, R4.reuse, R2, PT ;  /* 0x000000020400720c */ /* 0x040fe20003fa4070 */
[----:B------:R-:W-:Y:S01]  /*1bf0*/  @!P2 IMAD.MOV R3, RZ, RZ, -R3 ;  /* 0x000000ffff03a224 */ /* 0x000fe200078e0a03 */
[----:B------:R-:W-:Y:S01]  /*1c00*/  ISETP.GT.U32.AND P4, PT, R4, R9, PT ;  /* 0x000000090400720c */ /* 0x000fe20003f84070 */
[----:B------:R-:W-:Y:S01]  /*1c10*/  IMAD.HI.U32 R6, R0, R60, RZ ;  /* 0x0000003c00067227 */ /* 0x000fe200078e00ff */
[----:B------:R-:W-:Y:S02]  /*1c20*/  ISETP.GE.AND P2, PT, R32, RZ, PT ;  /* 0x000000ff2000720c */ /* 0x000fe40003f46270 */
[----:B------:R0:W-:Y:S01]  /*1c30*/  STL [R1+0x14], R3 ;  /* 0x0000140301007387 */ /* 0x0001e20000100800 */
[----:B------:R-:W-:Y:S01]  /*1c40*/  @!P6 IMAD.IADD R5, R5, 0x1, -R4 ;  /* 0x000000010505e824 */ /* 0x000fe200078e0a04 */
[----:B------:R-:W-:Y:S01]  /*1c50*/  ISETP.GE.AND P6, PT, R33, RZ, PT ;  /* 0x000000ff2100720c */ /* 0x000fe20003fc6270 */
[----:B------:R-:W-:-:S02]  /*1c60*/  IMAD.MOV R7, RZ, RZ, -R6 ;  /* 0x000000ffff077224 */ /* 0x000fc400078e0a06 */
[----:B------:R-:W-:Y:S01]  /*1c70*/  IMAD.MOV.U32 R6, RZ, RZ, R11 ;  /* 0x000000ffff067224 */ /* 0x000fe200078e000b */
[----:B------:R-:W-:Y:S01]  /*1c80*/  IABS R11, R58 ;  /* 0x0000003a000b7213 */ /* 0x000fe20000000000 */
[----:B------:R-:W-:Y:S01]  /*1c90*/  @!P5 IMAD.IADD R2, R2, 0x1, -R4 ;  /* 0x000000010202d824 */ /* 0x000fe200078e0a04 */
[C---:B------:R-:W-:Y:S01]  /*1ca0*/  ISETP.GT.U32.AND P5, PT, R4.reuse, R5, PT ;  /* 0x000000050400720c */ /* 0x040fe20003fa4070 */
[----:B------:R-:W-:Y:S02]  /*1cb0*/  IMAD R60, R4, R7, R60 ;  /* 0x00000007043c7224 */ /* 0x000fe400078e023c */
[----:B0-----:R-:W-:Y:S01]  /*1cc0*/  IMAD.MOV.U32 R3, RZ, RZ, R13 ;  /* 0x000000ffff037224 */ /* 0x001fe200078e000d */
[----:B------:R-:W-:Y:S01]  /*1cd0*/  IABS R13, R31 ;  /* 0x0000001f000d7213 */ /* 0x000fe20000000000 */
[----:B------:R-:W-:-:S04]  /*1ce0*/  IMAD.HI.U32 R7, R0, R6, RZ ;  /* 0x0000000600077227 */ /* 0x000fc800078e00ff */
[----:B------:R-:W-:Y:S01]  /*1cf0*/  @!P3 IMAD.MOV R3, RZ, RZ, -R3 ;  /* 0x000000ffff03b224 */ /* 0x000fe200078e0a03 */
[----:B------:R-:W-:Y:S01]  /*1d00*/  ISETP.GT.U32.AND P3, PT, R4, R2, PT ;  /* 0x000000020400720c */ /* 0x000fe20003f64070 */
[----:B------:R-:W-:Y:S02]  /*1d10*/  @!P4 IMAD.IADD R9, R9, 0x1, -R4 ;  /* 0x000000010909c824 */ /* 0x000fe400078e0a04 */
[----:B------:R-:W-:Y:S01]  /*1d20*/  IMAD.MOV.U32 R28, RZ, RZ, R55 ;  /* 0x000000ffff1c7224 */ /* 0x000fe200078e0037 */
[----:B------:R0:W-:Y:S01]  /*1d30*/  STL [R1+0x10], R3 ;  /* 0x0000100301007387 */ /* 0x0001e20000100800 */
[----:B------:R-:W-:Y:S02]  /*1d40*/  IMAD.MOV.U32 R55, RZ, RZ, R45 ;  /* 0x000000ffff377224 */ /* 0x000fe400078e002d */
[----:B------:R-:W-:Y:S01]  /*1d50*/  IMAD.MOV.U32 R45, RZ, RZ, R61 ;  /* 0x000000ffff2d7224 */ /* 0x000fe200078e003d */
[----:B------:R-:W-:Y:S01]  /*1d60*/  IABS R61, R34 ;  /* 0x00000022003d7213 */ /* 0x000fe20000000000 */
[----:B------:R-:W-:-:S02]  /*1d70*/  IMAD.MOV R7, RZ, RZ, -R7 ;  /* 0x000000ffff077224 */ /* 0x000fc400078e0a07 */
[----:B------:R-:W-:Y:S02]  /*1d80*/  @!P5 IMAD.IADD R5, R5, 0x1, -R4 ;  /* 0x000000010505d824 */ /* 0x000fe400078e0a04 */
[----:B------:R-:W-:Y:S02]  /*1d90*/  IMAD R6, R4, R7, R6 ;  /* 0x0000000704067224 */ /* 0x000fe400078e0206 */
[----:B0-----:R-:W-:Y:S02]  /*1da0*/  IMAD.MOV.U32 R3, RZ, RZ, R9 ;  /* 0x000000ffff037224 */ /* 0x001fe400078e0009 */
[----:B------:R-:W-:Y:S01]  /*1db0*/  IMAD.HI.U32 R10, R0, R61, RZ ;  /* 0x0000003d000a7227 */ /* 0x000fe200078e00ff */
[----:B------:R-:W-:-:S03]  /*1dc0*/  ISETP.GT.U32.AND P5, PT, R4, R6, PT ;  /* 0x000000060400720c */ /* 0x000fc60003fa4070 */
[----:B------:R-:W-:Y:S01]  /*1dd0*/  @!P1 IMAD.MOV R3, RZ, RZ, -R3 ;  /* 0x000000ffff039224 */ /* 0x000fe200078e0a03 */
[----:B------:R-:W-:Y:S01]  /*1de0*/  ISETP.GT.U32.AND P1, PT, R4, R60, PT ;  /* 0x0000003c0400720c */ /* 0x000fe20003f24070 */
[----:B------:R-:W-:Y:S02]  /*1df0*/  IMAD.MOV R10, RZ, RZ, -R10 ;  /* 0x000000ffff0a7224 */ /* 0x000fe400078e0a0a */
[----:B------:R-:W-:Y:S01]  /*1e00*/  @!P0 IMAD.MOV R8, RZ, RZ, -R8 ;  /* 0x000000ffff088224 */ /* 0x000fe200078e0a08 */
[----:B------:R-:W-:Y:S01]  /*1e10*/  ISETP.GE.AND P0, PT, R34, RZ, PT ;  /* 0x000000ff2200720c */ /* 0x000fe20003f06270 */
[----:B------:R-:W-:Y:S01]  /*1e20*/  IMAD R61, R4, R10, R61 ;  /* 0x0000000a043d7224 */ /* 0x000fe200078e023d */
[----:B------:R-:W-:Y:S01]  /*1e30*/  IABS R10, R57 ;  /* 0x00000039000a7213 */ /* 0x000fe20000000000 */
[--C-:B------:R-:W-:Y:S01]  /*1e40*/  @!P3 IMAD.IADD R2, R2, 0x1, -R4.reuse ;  /* 0x000000010202b824 */ /* 0x100fe200078e0a04 */
[----:B------:R-:W-:Y:S01]  /*1e50*/  STL [R1+0xc], R8 ;  /* 0x00000c0801007387 */ /* 0x000fe20000100800 */
[----:B------:R-:W-:Y:S01]  /*1e60*/  @!P5 IMAD.IADD R6, R6, 0x1, -R4 ;  /* 0x000000010606d824 */ /* 0x000fe200078e0a04 */
[----:B------:R-:W-:Y:S01]  /*1e70*/  ISETP.GT.U32.AND P4, PT, R4, R61, PT ;  /* 0x0000003d0400720c */ /* 0x000fe20003f84070 */
[----:B------:R-:W-:Y:S01]  /*1e80*/  IMAD.HI.U32 R7, R0, R10, RZ ;  /* 0x0000000a00077227 */ /* 0x000fe200078e00ff */
[----:B------:R0:W-:Y:S01]  /*1e90*/  STL [R1+0x8], R3 ;  /* 0x0000080301007387 */ /* 0x0001e20000100800 */
[----:B------:R-:W-:-:S02]  /*1ea0*/  ISETP.GE.AND P3, PT, R35, RZ, PT ;  /* 0x000000ff2300720c */ /* 0x000fc40003f66270 */
[----:B------:R-:W-:Y:S02]  /*1eb0*/  @!P1 IMAD.IADD R60, R60, 0x1, -R4 ;  /* 0x000000013c3c9824 */ /* 0x000fe400078e0a04 */
[----:B------:R-:W-:Y:S02]  /*1ec0*/  IMAD.MOV R7, RZ, RZ, -R7 ;  /* 0x000000ffff077224 */ /* 0x000fe400078e0a07 */
[----:B------:R-:W-:Y:S01]  /*1ed0*/  @!P6 IMAD.MOV R2, RZ, RZ, -R2 ;  /* 0x000000ffff02e224 */ /* 0x000fe200078e0a02 */
[C---:B------:R-:W-:Y:S01]  /*1ee0*/  ISETP.GT.U32.AND P5, PT, R4.reuse, R60, PT ;  /* 0x0000003c0400720c */ /* 0x040fe20003fa4070 */
[----:B------:R-:W-:Y:S01]  /*1ef0*/  IMAD R10, R4, R7, R10 ;  /* 0x00000007040a7224 */ /* 0x000fe200078e020a */
[----:B------:R-:W-:Y:S01]  /*1f00*/  ISETP.GE.AND P6, PT, R57, RZ, PT ;  /* 0x000000ff3900720c */ /* 0x000fe20003fc6270 */
[----:B0-----:R-:W-:Y:S02]  /*1f10*/  IMAD.MOV.U32 R3, RZ, RZ, R5 ;  /* 0x000000ffff037224 */ /* 0x001fe400078e0005 */
[----:B------:R-:W-:Y:S01]  /*1f20*/  @!P4 IMAD.IADD R61, R61, 0x1, -R4 ;  /* 0x000000013d3dc824 */ /* 0x000fe200078e0a04 */
[----:B------:R-:W-:Y:S01]  /*1f30*/  ISETP.GE.AND P4, PT, R56, RZ, PT ;  /* 0x000000ff3800720c */ /* 0x000fe20003f86270 */
[----:B------:R-:W-:Y:S01]  /*1f40*/  @!P2 IMAD.MOV R3, RZ, RZ, -R3 ;  /* 0x000000ffff03a224 */ /* 0x000fe200078e0a03 */
[----:B------:R-:W-:Y:S01]  /*1f50*/  ISETP.GT.U32.AND P2, PT, R4, R6, PT ;  /* 0x000000060400720c */ /* 0x000fe20003f44070 */
[----:B------:R-:W-:Y:S01]  /*1f60*/  IMAD.HI.U32 R5, R0, R12, RZ ;  /* 0x0000000c00057227 */ /* 0x000fe200078e00ff */
[----:B------:R-:W-:-:S02]  /*1f70*/  ISETP.GT.U32.AND P1, PT, R4, R61, PT ;  /* 0x0000003d0400720c */ /* 0x000fc40003f24070 */
[----:B------:R-:W-:Y:S01]  /*1f80*/  STL [R1+0x4], R3 ;  /* 0x0000040301007387 */ /* 0x000fe20000100800 */
[----:B------:R-:W-:Y:S01]  /*1f90*/  @!P5 IMAD.IADD R60, R60, 0x1, -R4 ;  /* 0x000000013c3cd824 */ /* 0x000fe200078e0a04 */
[C---:B------:R-:W-:Y:S01]  /*1fa0*/  ISETP.GT.U32.AND P5, PT, R4.reuse, R10, PT ;  /* 0x0000000a0400720c */ /* 0x040fe20003fa4070 */
[----:B------:R-:W-:Y:S01]  /*1fb0*/  IMAD.MOV R5, RZ, RZ, -R5 ;  /* 0x000000ffff057224 */ /* 0x000fe200078e0a05 */
[----:B------:R0:W-:Y:S01]  /*1fc0*/  STL [R1], R2 ;  /* 0x0000000201007387 */ /* 0x0001e20000100800 */
[----:B------:R-:W-:Y:S02]  /*1fd0*/  @!P3 IMAD.MOV R60, RZ, RZ, -R60 ;  /* 0x000000ffff3cb224 */ /* 0x000fe400078e0a3c */
[----:B------:R-:W-:Y:S02]  /*1fe0*/  IMAD R12, R4, R5, R12 ;  /* 0x00000005040c7224 */ /* 0x000fe400078e020c */
[----:B------:R-:W-:-:S03]  /*1ff0*/  IMAD.HI.U32 R5, R0, R14, RZ ;  /* 0x0000000e00057227 */ /* 0x000fc600078e00ff */
[----:B------:R-:W-:Y:S01]  /*2000*/  ISETP.GT.U32.AND P3, PT, R4, R12, PT ;  /* 0x0000000c0400720c */ /* 0x000fe20003f64070 */
[----:B------:R-:W-:Y:S01]  /*2010*/  @!P1 IMAD.IADD R61, R61, 0x1, -R4 ;  /* 0x000000013d3d9824 */ /* 0x000fe200078e0a04 */
[----:B------:R-:W-:Y:S01]  /*2020*/  ISETP.GE.AND P1, PT, R58, RZ, PT ;  /* 0x000000ff3a00720c */ /* 0x000fe20003f26270 */
[----:B0-----:R-:W-:-:S04]  /*2030*/  IMAD.HI.U32 R2, R0, R11, RZ ;  /* 0x0000000b00027227 */ /* 0x001fc800078e00ff */
[----:B------:R-:W-:Y:S02]  /*2040*/  IMAD.MOV R2, RZ, RZ, -R2 ;  /* 0x000000ffff027224 */ /* 0x000fe400078e0a02 */
[----:B------:R-:W-:Y:S02]  /*2050*/  @!P5 IMAD.IADD R10, R10, 0x1, -R4 ;  /* 0x000000010a0ad824 */ /* 0x000fe400078e0a04 */
[C---:B------:R-:W-:Y:S01]  /*2060*/  IMAD R11, R4.reuse, R2, R11 ;  /* 0x00000002040b7224 */ /* 0x040fe200078e020b */
[----:B------:R-:W-:Y:S01]  /*2070*/  IABS R2, R30 ;  /* 0x0000001e00027213 */ /* 0x000fe20000000000 */
[----:B------:R-:W-:Y:S01]  /*2080*/  @!P0 IMAD.MOV R61, RZ, RZ, -R61 ;  /* 0x000000ffff3d8224 */ /* 0x000fe200078e0a3d */
[C---:B------:R-:W-:Y:S01]  /*2090*/  ISETP.GT.U32.AND P5, PT, R4.reuse, R10, PT ;  /* 0x0000000a0400720c */ /* 0x040fe20003fa4070 */
[----:B------:R-:W-:Y:S01]  /*20a0*/  IMAD.MOV R5, RZ, RZ, -R5 ;  /* 0x000000ffff057224 */ /* 0x000fe200078e0a05 */
[----:B------:R-:W-:Y:S01]  /*20b0*/  ISETP.GT.U32.AND P0, PT, R4, R11, PT ;  /* 0x0000000b0400720c */ /* 0x000fe20003f04070 */
[----:B------:R-:W-:Y:S01]  /*20c0*/  IMAD.HI.U32 R7, R0, R13, RZ ;  /* 0x0000000d00077227 */ /* 0x000fe200078e00ff */
[----:B------:R-:W-:Y:S03]  /*20d0*/  STL [R1+0xd3c], R61 ;  /* 0x000d3c3d01007387 */ /* 0x000fe60000100800 */
[----:B------:R-:W-:Y:S01]  /*20e0*/  IMAD R14, R4, R5, R14 ;  /* 0x00000005040e7224 */ /* 0x000fe200078e020e */
[----:B------:R0:W-:Y:S01]  /*20f0*/  STL [R1+0xd40], R60 ;  /* 0x000d403c01007387 */ /* 0x0001e20000100800 */
[----:B------:R-:W-:-:S02]  /*2100*/  IMAD.MOV R7, RZ, RZ, -R7 ;  /* 0x000000ffff077224 */ /* 0x000fc400078e0a07 */
[--C-:B------:R-:W-:Y:S01]  /*2110*/  @!P2 IMAD.IADD R6, R6, 0x1, -R4.reuse ;  /* 0x000000010606a824 */ /* 0x100fe200078e0a04 */
[----:B------:R-:W-:Y:S01]  /*2120*/  ISETP.GE.AND P2, PT, R59, RZ, PT ;  /* 0x000000ff3b00720c */ /* 0x000fe20003f46270 */
[--C-:B------:R-:W-:Y:S02]  /*2130*/  @!P5 IMAD.IADD R10, R10, 0x1, -R4.reuse ;  /* 0x000000010a0ad824 */ /* 0x100fe400078e0a04 */
[----:B------:R-:W-:Y:S02]  /*2140*/  @!P0 IMAD.IADD R11, R11, 0x1, -R4 ;  /* 0x000000010b0b8824 */ /* 0x000fe400078e0a04 */
[----:B------:R-:W-:Y:S01]  /*2150*/  @!P6 IMAD.MOV R10, RZ, RZ, -R10 ;  /* 0x000000ffff0ae224 */ /* 0x000fe200078e0a0a */
[C---:B------:R-:W-:Y:S01]  /*2160*/  ISETP.GT.U32.AND P6, PT, R4.reuse, R14, PT ;  /* 0x0000000e0400720c */ /* 0x040fe20003fc4070 */
[C---:B------:R-:W-:Y:S01]  /*2170*/  IMAD R13, R4.reuse, R7, R13 ;  /* 0x00000007040d7224 */ /* 0x040fe200078e020d */
[----:B------:R-:W-:Y:S01]  /*2180*/  ISETP.GT.U32.AND P0, PT, R4, R11, PT ;  /* 0x0000000b0400720c */ /* 0x000fe20003f04070 */
[----:B------:R-:W-:-:S02]  /*2190*/  @!P3 IMAD.IADD R12, R12, 0x1, -R4 ;  /* 0x000000010c0cb824 */ /* 0x000fc400078e0a04 */
[----:B------:R-:W-:Y:S01]  /*21a0*/  IMAD.MOV.U32 R59, RZ, RZ, R6 ;  /* 0x000000ffff3b7224 */ /* 0x000fe200078e0006 */
[----:B------:R-:W-:Y:S01]  /*21b0*/  ISETP.GT.U32.AND P5, PT, R4, R13, PT ;  /* 0x0000000d0400720c */ /* 0x000fe20003fa4070 */
[----:B------:R-:W-:Y:S01]  /*21c0*/  IMAD.HI.U32 R6, R0, R15, RZ ;  /* 0x0000000f00067227 */ /* 0x000fe200078e00ff */
[----:B------:R-:W-:-:S03]  /*21d0*/  ISETP.GT.U32.AND P3, PT, R4, R12, PT ;  /* 0x0000000c0400720c */ /* 0x000fc60003f64070 */
[----:B------:R-:W-:Y:S02]  /*21e0*/  IMAD.MOV R6, RZ, RZ, -R6 ;  /* 0x000000ffff067224 */ /* 0x000fe400078e0a06 */
[----:B------:R-:W-:-:S04]  /*21f0*/  IMAD.HI.U32 R5, R0, R2, RZ ;  /* 0x0000000200057227 */ /* 0x000fc800078e00ff */
[----:B------:R-:W-:Y:S02]  /*2200*/  IMAD.MOV.U32 R23, RZ, RZ, R28 ;  /* 0x000000ffff177224 */ /* 0x000fe400078e001c */
[----:B------:R-:W-:Y:S02]  /*2210*/  IMAD.MOV.U32 R22, RZ, RZ, R29 ;  /* 0x000000ffff167224 */ /* 0x000fe400078e001d */
[----:B------:R-:W-:Y:S02]  /*2220*/  IMAD.MOV.U32 R28, RZ, RZ, R53 ;  /* 0x000000ffff1c7224 */ /* 0x000fe400078e0035 */
[C---:B------:R-:W-:Y:S02]  /*2230*/  IMAD R15, R4.reuse, R6, R15 ;  /* 0x00000006040f7224 */ /* 0x040fe400078e020f */
[----:B------:R-:W-:Y:S02]  /*2240*/  IMAD.MOV R5, RZ, RZ, -R5 ;  /* 0x000000ffff057224 */ /* 0x000fe400078e0a05 */
[--C-:B------:R-:W-:Y:S01]  /*2250*/  @!P0 IMAD.IADD R11, R11, 0x1, -R4.reuse ;  /* 0x000000010b0b8824 */ /* 0x100fe200078e0a04 */
[----:B------:R-:W-:Y:S01]  /*2260*/  ISETP.GT.U32.AND P0, PT, R4, R15, PT ;  /* 0x0000000f0400720c */ /* 0x000fe20003f04070 */
[----:B------:R-:W-:Y:S01]  /*2270*/  @!P6 IMAD.IADD R14, R14, 0x1, -R4 ;  /* 0x000000010e0ee824 */ /* 0x000fe200078e0a04 */
[----:B------:R-:W-:Y:S01]  /*2280*/  ISETP.GE.AND P6, PT, R20, RZ, PT ;  /* 0x000000ff1400720c */ /* 0x000fe20003fc6270 */
[----:B------:R-:W-:-:S02]  /*2290*/  IMAD.MOV.U32 R29, RZ, RZ, R52 ;  /* 0x000000ffff1d7224 */ /* 0x000fc400078e0034 */
[----:B------:R-:W-:Y:S02]  /*22a0*/  IMAD.MOV.U32 R53, RZ, RZ, R54 ;  /* 0x000000ffff357224 */ /* 0x000fe400078e0036 */
[----:B------:R-:W-:Y:S01]  /*22b0*/  @!P4 IMAD.MOV R59, RZ, RZ, -R59 ;  /* 0x000000ffff3bc224 */ /* 0x000fe200078e0a3b */
[----:B------:R-:W-:Y:S01]  /*22c0*/  ISETP.GE.AND P4, PT, R31, RZ, PT ;  /* 0x000000ff1f00720c */ /* 0x000fe20003f86270 */
[----:B------:R-:W-:Y:S01]  /*22d0*/  IMAD.MOV.U32 R54, RZ, RZ, R46 ;  /* 0x000000ffff367224 */ /* 0x000fe200078e002e */
[----:B------:R-:W-:Y:S01]  /*22e0*/  IABS R20, R29 ;  /* 0x0000001d00147213 */ /* 0x000fe20000000000 */
[----:B------:R-:W-:Y:S01]  /*22f0*/  IMAD.MOV.U32 R52, RZ, RZ, R47 ;  /* 0x000000ffff347224 */ /* 0x000fe200078e002f */
[----:B------:R-:W-:Y:S01]  /*2300*/  IABS R6, R53 ;  /* 0x0000003500067213 */ /* 0x000fe20000000000 */
[----:B------:R-:W-:Y:S01]  /*2310*/  IMAD.MOV.U32 R46, RZ, RZ, R16 ;  /* 0x000000ffff2e7224 */ /* 0x000fe200078e0010 */
[----:B------:R-:W-:Y:S01]  /*2320*/  STL [R1+0xd44], R59 ;  /* 0x000d443b01007387 */ /* 0x000fe20000100800 */
[----:B------:R-:W-:Y:S01]  /*2330*/  IMAD.MOV.U32 R47, RZ, RZ, R17 ;  /* 0x000000ffff2f7224 */ /* 0x000fe200078e0011 */
[----:B------:R-:W-:Y:S01]  /*2340*/  IABS R17, R22 ;  /* 0x0000001600117213 */ /* 0x000fe20000000000 */
[----:B------:R-:W-:Y:S01]  /*2350*/  IMAD.MOV.U32 R31, RZ, RZ, R18 ;  /* 0x000000ffff1f7224 */ /* 0x000fe200078e0012 */
[----:B------:R-:W-:Y:S01]  /*2360*/  IABS R18, R23 ;  /* 0x0000001700127213 */ /* 0x000fe20000000000 */
[C---:B------:R-:W-:Y:S01]  /*2370*/  IMAD R16, R4.reuse, R5, R2 ;  /* 0x0000000504107224 */ /* 0x040fe200078e0202 */
[----:B------:R-:W-:Y:S01]  /*2380*/  STL [R1+0xd48], R10 ;  /* 0x000d480a01007387 */ /* 0x000fe20000100800 */
[----:B------:R-:W-:Y:S01]  /*2390*/  @!P1 IMAD.MOV R11, RZ, RZ, -R11 ;  /* 0x000000ffff0b9224 */ /* 0x000fe200078e0a0b */
[----:B------:R-:W-:Y:S01]  /*23a0*/  ISETP.GT.U32.AND P1, PT, R4, R14, PT ;  /* 0x0000000e0400720c */ /* 0x000fe20003f24070 */
[--C-:B------:R-:W-:Y:S01]  /*23b0*/  @!P5 IMAD.IADD R13, R13, 0x1, -R4.reuse ;  /* 0x000000010d0dd824 */ /* 0x100fe200078e0a04 */
[----:B------:R-:W-:Y:S01]  /*23c0*/  IABS R7, R31 ;  /* 0x0000001f00077213 */ /* 0x000fe20000000000 */
[----:B------:R-:W-:Y:S01]  /*23d0*/  @!P3 IMAD.IADD R12, R12, 0x1, -R4 ;  /* 0x000000010c0cb824 */ /* 0x000fe200078e0a04 */
[----:B------:R-:W-:Y:S01]  /*23e0*/  ISETP.GT.U32.AND P3, PT, R4, R16, PT ;  /* 0x000000100400720c */ /* 0x000fe20003f64070 */
[----:B------:R-:W-:Y:S01]  /*23f0*/  IMAD.HI.U32 R5, R0, R17, RZ ;  /* 0x0000001100057227 */ /* 0x000fe200078e00ff */
[----:B------:R-:W-:Y:S01]  /*2400*/  ISETP.GT.U32.AND P5, PT, R4, R13, PT ;  /* 0x0000000d0400720c */ /* 0x000fe20003fa4070 */
[----:B------:R-:W-:Y:S02]  /*2410*/  STL [R1+0xd4c], R11 ;  /* 0x000d4c0b01007387 */ /* 0x000fe40000100800 */
[----:B------:R-:W-:-:S04]  /*2420*/  IMAD.HI.U32 R2, R0, R18, RZ ;  /* 0x0000001200027227 */ /* 0x000fc800078e00ff */
[----:B------:R-:W-:Y:S02]  /*2430*/  IMAD.MOV R5, RZ, RZ, -R5 ;  /* 0x000000ffff057224 */ /* 0x000fe400078e0a05 */
[----:B------:R-:W-:Y:S02]  /*2440*/  IMAD.MOV R2, RZ, RZ, -R2 ;  /* 0x000000ffff027224 */ /* 0x000fe400078e0a02 */
[----:B------:R-:W-:Y:S02]  /*2450*/  IMAD R17, R4, R5, R17 ;  /* 0x0000000504117224 */ /* 0x000fe400078e0211 */
[----:B------:R-:W-:Y:S01]  /*2460*/  @!P0 IMAD.IADD R15, R15, 0x1, -R4 ;  /* 0x000000010f0f8824 */ /* 0x000fe200078e0a04 */
[----:B------:R-:W-:Y:S01]  /*2470*/  ISETP.GE.AND P0, PT, R30, RZ, PT ;  /* 0x000000ff1e00720c */ /* 0x000fe20003f06270 */
[----:B------:R-:W-:Y:S02]  /*2480*/  IMAD R18, R4, R2, R18 ;  /* 0x0000000204127224 */ /* 0x000fe400078e0212 */
[--C-:B------:R-:W-:Y:S01]  /*2490*/  @!P1 IMAD.IADD R14, R14, 0x1, -R4.reuse ;  /* 0x000000010e0e9824 */ /* 0x100fe200078e0a04 */
[----:B------:R-:W-:Y:S01]  /*24a0*/  ISETP.GT.U32.AND P1, PT, R4, R17, PT ;  /* 0x000000110400720c */ /* 0x000fe20003f24070 */
[----:B------:R-:W-:Y:S01]  /*24b0*/  @!P3 IMAD.IADD R16, R16, 0x1, -R4 ;  /* 0x000000011010b824 */ /* 0x000fe200078e0a04 */
[C---:B------:R-:W-:Y:S01]  /*24c0*/  ISETP.GT.U32.AND P3, PT, R4.reuse, R15, PT ;  /* 0x0000000f0400720c */ /* 0x040fe20003f64070 */
[----:B------:R-:W-:Y:S01]  /*24d0*/  @!P6 IMAD.MOV R14, RZ, RZ, -R14 ;  /* 0x000000ffff0ee224 */ /* 0x000fe200078e0a0e */
[----:B------:R-:W-:Y:S01]  /*24e0*/  ISETP.GT.U32.AND P6, PT, R4, R18, PT ;  /* 0x000000120400720c */ /* 0x000fe20003fc4070 */
[----:B------:R-:W-:Y:S01]  /*24f0*/  @!P5 IMAD.IADD R13, R13, 0x1, -R4 ;  /* 0x000000010d0dd824 */ /* 0x000fe200078e0a04 */
[----:B------:R-:W-:Y:S01]  /*2500*/  ISETP.GE.AND P5, PT, R21, RZ, PT ;  /* 0x000000ff1500720c */ /* 0x000fe20003fa6270 */
[----:B------:R-:W-:-:S02]  /*2510*/  IMAD.MOV.U32 R30, RZ, RZ, R52 ;  /* 0x000000ffff1e7224 */ /* 0x000fc400078e0034 */
[----:B------:R-:W-:Y:S02]  /*2520*/  IMAD.MOV.U32 R52, RZ, RZ, R55 ;  /* 0x000000ffff347224 */ /* 0x000fe400078e0037 */
[----:B------:R-:W-:Y:S01]  /*2530*/  IMAD.MOV.U32 R55, RZ, RZ, R50 ;  /* 0x000000ffff377224 */ /* 0x000fe200078e0032 */
[----:B------:R-:W-:Y:S01]  /*2540*/  IABS R21, R30 ;  /* 0x0000001e00157213 */ /* 0x000fe20000000000 */
[----:B------:R-:W-:Y:S01]  /*2550*/  IMAD.MOV.U32 R50, RZ, RZ, R19 ;  /* 0x000000ffff327224 */ /* 0x000fe200078e0013 */
[----:B------:R-:W-:Y:S01]  /*2560*/  IABS R19, R28 ;  /* 0x0000001c00137213 */ /* 0x000fe20000000000 */
[--C-:B------:R-:W-:Y:S01]  /*2570*/  @!P1 IMAD.IADD R17, R17, 0x1, -R4.reuse ;  /* 0x0000000111119824 */ /* 0x100fe200078e0a04 */
[----:B------:R-:W-:Y:S01]  /*2580*/  ISETP.GE.AND P1, PT, R29, RZ, PT ;  /* 0x000000ff1d00720c */ /* 0x000fe20003f26270 */
[--C-:B------:R-:W-:Y:S01]  /*2590*/  @!P3 IMAD.IADD R15, R15, 0x1, -R4.reuse ;  /* 0x000000010f0fb824 */ /* 0x100fe200078e0a04 */
[----:B------:R-:W-:Y:S01]  /*25a0*/  ISETP.GE.AND P3, PT, R23, RZ, PT ;  /* 0x000000ff1700720c */ /* 0x000fe20003f66270 */
[----:B------:R-:W-:Y:S01]  /*25b0*/  @!P6 IMAD.IADD R18, R18, 0x1, -R4 ;  /* 0x000000011212e824 */ /* 0x000fe200078e0a04 */
[----:B------:R-:W-:Y:S01]  /*25c0*/  ISETP.GT.U32.AND P6, PT, R4, R17, PT ;  /* 0x000000110400720c */ /* 0x000fe20003fc4070 */
[----:B------:R-:W-:Y:S01]  /*25d0*/  @!P5 IMAD.MOV R15, RZ, RZ, -R15 ;  /* 0x000000ffff0fd224 */ /* 0x000fe200078e0a0f */
[----:B------:R-:W-:Y:S01]  /*25e0*/  IABS R29, R46 ;  /* 0x0000002e001d7213 */ /* 0x000fe20000000000 */
[----:B------:R-:W-:Y:S01]  /*25f0*/  IMAD.HI.U32 R5, R0, R19, RZ ;  /* 0x0000001300057227 */ /* 0x000fe200078e00ff */
[----:B------:R-:W-:-:S03]  /*2600*/  ISETP.GT.U32.AND P5, PT, R4, R18, PT ;  /* 0x000000120400720c */ /* 0x000fc60003fa4070 */
[----:B------:R-:W-:-:S04]  /*2610*/  IMAD.HI.U32 R2, R0, R20, RZ ;  /* 0x0000001400027227 */ /* 0x000fc800078e00ff */
[----:B------:R-:W-:Y:S02]  /*2620*/  IMAD.MOV R5, RZ, RZ, -R5 ;  /* 0x000000ffff057224 */ /* 0x000fe400078e0a05 */
[----:B------:R-:W-:Y:S02]  /*2630*/  IMAD.MOV R2, RZ, RZ, -R2 ;  /* 0x000000ffff027224 */ /* 0x000fe400078e0a02 */
[C---:B------:R-:W-:Y:S01]  /*2640*/  IMAD R19, R4.reuse, R5, R19 ;  /* 0x0000000504137224 */ /* 0x040fe200078e0213 */
[----:B------:R-:W-:Y:S01]  /*2650*/  IABS R5, R52 ;  /* 0x0000003400057213 */ /* 0x000fe20000000000 */
[C---:B------:R-:W-:Y:S01]  /*2660*/  IMAD R20, R4.reuse, R2, R20 ;  /* 0x0000000204147224 */ /* 0x040fe200078e0214 */
[----:B------:R-:W-:Y:S01]  /*2670*/  IABS R2, R54 ;  /* 0x0000003600027213 */ /* 0x000fe20000000000 */
[--C-:B------:R-:W-:Y:S01]  /*2680*/  @!P6 IMAD.IADD R17, R17, 0x1, -R4.reuse ;  /* 0x000000011111e824 */ /* 0x100fe200078e0a04 */
[----:B------:R-:W-:Y:S01]  /*2690*/  ISETP.GT.U32.AND P6, PT, R4, R19, PT ;  /* 0x000000130400720c */ /* 0x000fe20003fc4070 */
[----:B------:R-:W-:Y:S01]  /*26a0*/  @!P5 IMAD.IADD R18, R18, 0x1, -R4 ;  /* 0x000000011212d824 */ /* 0x000fe200078e0a04 */
[----:B------:R-:W-:Y:S01]  /*26b0*/  ISETP.GT.U32.AND P5, PT, R4, R20, PT ;  /* 0x000000140400720c */ /* 0x000fe20003fa4070 */
[----:B------:R-:W-:-:S04]  /*26c0*/  IMAD.HI.U32 R8, R0, R21, RZ ;  /* 0x0000001500087227 */ /* 0x000fc800078e00ff */
[----:B------:R-:W-:Y:S01]  /*26d0*/  @!P4 IMAD.MOV R13, RZ, RZ, -R13 ;  /* 0x000000ffff0dc224 */ /* 0x000fe200078e0a0d */
[----:B------:R-:W-:Y:S01]  /*26e0*/  ISETP.GE.AND P4, PT, R22, RZ, PT ;  /* 0x000000ff1600720c */ /* 0x000fe20003f86270 */
[----:B------:R-:W-:Y:S02]  /*26f0*/  IMAD.MOV R8, RZ, RZ, -R8 ;  /* 0x000000ffff087224 */ /* 0x000fe400078e0a08 */
[----:B------:R-:W-:Y:S01]  /*2700*/  @!P2 IMAD.MOV R12, RZ, RZ, -R12 ;  /* 0x000000ffff0ca224 */ /* 0x000fe200078e0a0c */
[C---:B------:R-:W-:Y:S01]  /*2710*/  ISETP.GT.U32.AND P2, PT, R4.reuse, R16, PT ;  /* 0x000000100400720c */ /* 0x040fe20003f44070 */
[----:B------:R-:W-:Y:S02]  /*2720*/  IMAD R21, R4, R8, R21 ;  /* 0x0000000804157224 */ /* 0x000fe400078e0215 */
[--C-:B------:R-:W-:Y:S01]  /*2730*/  @!P6 IMAD.IADD R19, R19, 0x1, -R4.reuse ;  /* 0x000000011313e824 */ /* 0x100fe200078e0a04 */
[----:B------:R-:W-:Y:S01]  /*2740*/  STL [R1+0xd50], R12 ;  /* 0x000d500c01007387 */ /* 0x000fe20000100800 */
[--C-:B------:R-:W-:Y:S01]  /*2750*/  @!P5 IMAD.IADD R20, R20, 0x1, -R4.reuse ;  /* 0x000000011414d824 */ /* 0x100fe200078e0a04 */
[----:B------:R-:W-:Y:S01]  /*2760*/  ISETP.GT.U32.AND P6, PT, R4, R21, PT ;  /* 0x000000150400720c */ /* 0x000fe20003fc4070 */
[----:B------:R-:W-:Y:S01]  /*2770*/  IMAD.HI.U32 R22, R0, R5, RZ ;  /* 0x0000000500167227 */ /* 0x000fe200078e00ff */
[----:B------:R1:W-:Y:S02]  /*2780*/  STL [R1+0xd58], R13 ;  /* 0x000d580d01007387 */ /* 0x0003e40000100800 */
[C---:B------:R-:W-:Y:S01]  /*2790*/  ISETP.GT.U32.AND P5, PT, R4.reuse, R20, PT ;  /* 0x000000140400720c */ /* 0x040fe20003fa4070 */
[----:B------:R-:W-:Y:S01]  /*27a0*/  @!P4 IMAD.MOV R17, RZ, RZ, -R17 ;  /* 0x000000ffff11c224 */ /* 0x000fe200078e0a11 */
[----:B------:R-:W-:Y:S01]  /*27b0*/  ISETP.GT.U32.AND P4, PT, R4, R19, PT ;  /* 0x000000130400720c */ /* 0x000fe20003f84070 */
[----:B------:R-:W-:Y:S01]  /*27c0*/  @!P2 IMAD.IADD R16, R16, 0x1, -R4 ;  /* 0x000000011010a824 */ /* 0x000fe200078e0a04 */
[----:B------:R-:W-:Y:S01]  /*27d0*/  ISETP.GE.AND P2, PT, R28, RZ, PT ;  /* 0x000000ff1c00720c */ /* 0x000fe20003f46270 */
[----:B------:R-:W-:Y:S01]  /*27e0*/  IMAD.HI.U32 R9, R0, R6, RZ ;  /* 0x0000000600097227 */ /* 0x000fe200078e00ff */
[----:B------:R2:W-:Y:S01]  /*27f0*/  STL [R1+0xd5c], R14 ;  /* 0x000d5c0e01007387 */ /* 0x0005e20000100800 */
[----:B------:R-:W-:-:S02]  /*2800*/  IABS R28, R45 ;  /* 0x0000002d001c7213 */ /* 0x000fc40000000000 */
[----:B------:R-:W-:Y:S02]  /*2810*/  IMAD.MOV R22, RZ, RZ, -R22 ;  /* 0x000000ffff167224 */ /* 0x000fe400078e0a16 */
[----:B------:R-:W-:Y:S02]  /*2820*/  @!P6 IMAD.IADD R21, R21, 0x1, -R4 ;  /* 0x000000011515e824 */ /* 0x000fe400078e0a04 */
[----:B------:R-:W-:Y:S02]  /*2830*/  IMAD.MOV R9, RZ, RZ, -R9 ;  /* 0x000000ffff097224 */ /* 0x000fe400078e0a09 */
[C---:B------:R-:W-:Y:S01]  /*2840*/  IMAD R5, R4.reuse, R22, R5 ;  /* 0x0000001604057224 */ /* 0x040fe200078e0205 */
[C---:B------:R-:W-:Y:S01]  /*2850*/  ISETP.GT.U32.AND P6, PT, R4.reuse, R21, PT ;  /* 0x000000150400720c */ /* 0x040fe20003fc4070 */
[----:B------:R-:W-:Y:S02]  /*2860*/  IMAD R6, R4, R9, R6 ;  /* 0x0000000904067224 */ /* 0x000fe400078e0206 */
[----:B------:R-:W-:-:S02]  /*2870*/  @!P4 IMAD.IADD R19, R19, 0x1, -R4 ;  /* 0x000000011313c824 */ /* 0x000fc400078e0a04 */
[----:B------:R-:W-:Y:S01]  /*2880*/  @!P5 IMAD.IADD R20, R20, 0x1, -R4 ;  /* 0x000000011414d824 */ /* 0x000fe200078e0a04 */
[----:B------:R-:W-:Y:S01]  /*2890*/  ISETP.GT.U32.AND P5, PT, R4, R5, PT ;  /* 0x000000050400720c */ /* 0x000fe20003fa4070 */
[----:B------:R-:W-:-:S04]  /*28a0*/  IMAD.HI.U32 R8, R0, R2, RZ ;  /* 0x0000000200087227 */ /* 0x000fc800078e00ff */
[----:B------:R-:W-:Y:S01]  /*28b0*/  @!P2 IMAD.MOV R19, RZ, RZ, -R19 ;  /* 0x000000ffff13a224 */ /* 0x000fe200078e0a13 */
[C---:B------:R-:W-:Y:S01]  /*28c0*/  ISETP.GT.U32.AND P2, PT, R4.reuse, R6, PT ;  /* 0x000000060400720c */ /* 0x040fe20003f44070 */
[----:B------:R-:W-:Y:S02]  /*28d0*/  IMAD.MOV R8, RZ, RZ, -R8 ;  /* 0x000000ffff087224 */ /* 0x000fe400078e0a08 */
[----:B------:R-:W-:Y:S02]  /*28e0*/  @!P6 IMAD.IADD R21, R21, 0x1, -R4 ;  /* 0x000000011515e824 */ /* 0x000fe400078e0a04 */
[----:B------:R-:W-:Y:S01]  /*28f0*/  IMAD R2, R4, R8, R2 ;  /* 0x0000000804027224 */ /* 0x000fe200078e0202 */
[----:B------:R-:W-:Y:S01]  /*2900*/  IABS R8, R55 ;  /* 0x0000003700087213 */ /* 0x000fe20000000000 */
[----:B------:R-:W-:Y:S02]  /*2910*/  @!P5 IMAD.IADD R5, R5, 0x1, -R4 ;  /* 0x000000010505d824 */ /* 0x000fe400078e0a04 */
[----:B------:R-:W-:Y:S01]  /*2920*/  IMAD.HI.U32 R23, R0, R7, RZ ;  /* 0x0000000700177227 */ /* 0x000fe200078e00ff */
[----:B------:R-:W-:-:S03]  /*2930*/  ISETP.GT.U32.AND P6, PT, R4, R2, PT ;  /* 0x000000020400720c */ /* 0x000fc60003fc4070 */
[----:B------:R-:W-:Y:S01]  /*2940*/  @!P0 IMAD.MOV R16, RZ, RZ, -R16 ;  /* 0x000000ffff108224 */ /* 0x000fe200078e0a10 */
[----:B------:R-:W-:Y:S01]  /*2950*/  ISETP.GE.AND P0, PT, R30, RZ, PT ;  /* 0x000000ff1e00720c */ /* 0x000fe20003f06270 */
[----:B------:R-:W-:Y:S01]  /*2960*/  @!P2 IMAD.IADD R6, R6, 0x1, -R4 ;  /* 0x000000010606a824 */ /* 0x000fe200078e0a04 */
[----:B------:R-:W-:Y:S01]  /*2970*/  ISETP.GT.U32.AND P2, PT, R4, R5, PT ;  /* 0x000000050400720c */ /* 0x000fe20003f44070 */
[----:B------:R-:W-:Y:S01]  /*2980*/  IMAD.MOV R23, RZ, RZ, -R23 ;  /* 0x000000ffff177224 */ /* 0x000fe200078e0a17 */
[----:B------:R-:W-:Y:S01]  /*2990*/  IABS R30, R47 ;  /* 0x0000002f001e7213 */ /* 0x000fe20000000000 */
[----:B------:R-:W-:-:S04]  /*29a0*/  IMAD.HI.U32 R26, R0, R8, RZ ;  /* 0x00000008001a7227 */ /* 0x000fc800078e00ff */
[----:B------:R-:W-:Y:S02]  /*29b0*/  IMAD R7, R4, R23, R7 ;  /* 0x0000001704077224 */ /* 0x000fe400078e0207 */
[----:B------:R-:W-:Y:S02]  /*29c0*/  IMAD.MOV R26, RZ, RZ, -R26 ;  /* 0x000000ffff1a7224 */ /* 0x000fe400078e0a1a */
[----:B------:R-:W-:Y:S01]  /*29d0*/  @!P6 IMAD.IADD R2, R2, 0x1, -R4 ;  /* 0x000000010202e824 */ /* 0x000fe200078e0a04 */
[C---:B------:R-:W-:Y:S01]  /*29e0*/  ISETP.GT.U32.AND P4, PT, R4.reuse, R7, PT ;  /* 0x000000070400720c */ /* 0x040fe20003f84070 */
[C---:B------:R-:W-:Y:S01]  /*29f0*/  IMAD R26, R4.reuse, R26, R8 ;  /* 0x0000001a041a7224 */ /* 0x040fe200078e0208 */
[C---:B------:R-:W-:Y:S01]  /*2a00*/  ISETP.GT.U32.AND P6, PT, R4.reuse, R6, PT ;  /* 0x000000060400720c */ /* 0x040fe20003fc4070 */
[----:B------:R-:W-:Y:S01]  /*2a10*/  @!P0 IMAD.MOV R21, RZ, RZ, -R21 ;  /* 0x000000ffff158224 */ /* 0x000fe200078e0a15 */
[C---:B------:R-:W-:Y:S01]  /*2a20*/  ISETP.GT.U32.AND P0, PT, R4.reuse, R2, PT ;  /* 0x000000020400720c */ /* 0x040fe20003f04070 */
[----:B------:R-:W-:Y:S01]  /*2a30*/  @!P2 IMAD.IADD R5, R5, 0x1, -R4 ;  /* 0x000000010505a824 */ /* 0x000fe200078e0a04 */
[----:B------:R-:W-:Y:S01]  /*2a40*/  ISETP.GT.U32.AND P2, PT, R4, R26, PT ;  /* 0x0000001a0400720c */ /* 0x000fe20003f44070 */
[----:B------:R-:W-:Y:S01]  /*2a50*/  @!P3 IMAD.MOV R18, RZ, RZ, -R18 ;  /* 0x000000ffff12b224 */ /* 0x000fe200078e0a12 */
[----:B------:R-:W-:Y:S01]  /*2a60*/  ISETP.GE.AND P3, PT, R31, RZ, PT ;  /* 0x000000ff1f00720c */ /* 0x000fe20003f66270 */
[----:B------:R-:W-:-:S04]  /*2a70*/  IMAD.HI.U32 R8, R0, R27, RZ ;  /* 0x0000001b00087227 */ /* 0x000fc800078e00ff */
[--C-:B------:R-:W-:Y:S01]  /*2a80*/  @!P4 IMAD.IADD R7, R7, 0x1, -R4.reuse ;  /* 0x000000010707c824 */ /* 0x100fe200078e0a04 */
[----:B------:R-:W-:Y:S01]  /*2a90*/  ISETP.GE.AND P4, PT, R53, RZ, PT ;  /* 0x000000ff3500720c */ /* 0x000fe20003f86270 */
[--C-:B------:R-:W-:Y:S02]  /*2aa0*/  @!P6 IMAD.IADD R6, R6, 0x1, -R4.reuse ;  /* 0x000000010606e824 */ /* 0x100fe400078e0a04 */
[--C-:B------:R-:W-:Y:S01]  /*2ab0*/  @!P0 IMAD.IADD R2, R2, 0x1, -R4.reuse ;  /* 0x0000000102028824 */ /* 0x100fe200078e0a04 */
[----:B------:R-:W-:Y:S01]  /*2ac0*/  ISETP.GE.AND P0, PT, R55, RZ, PT ;  /* 0x000000ff3700720c */ /* 0x000fe20003f06270 */
[----:B------:R-:W-:Y:S01]  /*2ad0*/  @!P2 IMAD.IADD R26, R26, 0x1, -R4 ;  /* 0x000000011a1aa824 */ /* 0x000fe200078e0a04 */
[----:B------:R-:W-:Y:S01]  /*2ae0*/  ISETP.GE.AND P2, PT, R44, RZ, PT ;  /* 0x000000ff2c00720c */ /* 0x000fe20003f46270 */
[----:B------:R-:W3:Y:S01]  /*2af0*/  LDL.LU R55, [R1+0x7c] ;  /* 0x00007c0001377983 */ /* 0x000ee20000300800 */
[----:B------:R-:W-:Y:S01]  /*2b00*/  ISETP.GT.U32.AND P5, PT, R4, R7, PT ;  /* 0x000000070400720c */ /* 0x000fe20003fa4070 */
[----:B------:R-:W-:-:S02]  /*2b10*/  IMAD.MOV R8, RZ, RZ, -R8 ;  /* 0x000000ffff087224 */ /* 0x000fc400078e0a08 */
[----:B------:R-:W4:Y:S01]  /*2b20*/  LDL.LU R44, [R1+0x80] ;  /* 0x00008000012c7983 */ /* 0x000f220000300800 */
[----:B------:R-:W-:Y:S02]  /*2b30*/  IMAD.MOV.U32 R24, RZ, RZ, R6 ;  /* 0x000000ffff187224 */ /* 0x000fe400078e0006 */
[----:B------:R-:W-:Y:S02]  /*2b40*/  IMAD.MOV.U32 R25, RZ, RZ, R2 ;  /* 0x000000ffff197224 */ /* 0x000fe400078e0002 */
[----:B------:R-:W-:Y:S01]  /*2b50*/  @!P4 IMAD.MOV R24, RZ, RZ, -R24 ;  /* 0x000000ffff18c224 */ /* 0x000fe200078e0a18 */
[----:B------:R-:W-:Y:S01]  /*2b60*/  ISETP.GE.AND P4, PT, R45, RZ, PT ;  /* 0x000000ff2d00720c */ /* 0x000fe20003f86270 */
[----:B------:R-:W-:Y:S01]  /*2b70*/  IMAD R27, R4, R8, R27 ;  /* 0x00000008041b7224 */ /* 0x000fe200078e021b */
[----:B------:R-:W2:Y:S01]  /*2b80*/  LDL.LU R45, [R1+0x84] ;  /* 0x00008400012d7983 */ /* 0x000ea20000300800 */
[----:B------:R-:W-:Y:S01]  /*2b90*/  IABS R31, R48 ;  /* 0x00000030001f7213 */ /* 0x000fe20000000000 */
[----:B------:R-:W-:Y:S01]  /*2ba0*/  @!P5 IMAD.IADD R7, R7, 0x1, -R4 ;  /* 0x000000010707d824 */ /* 0x000fe200078e0a04 */
[----:B------:R-:W-:Y:S01]  /*2bb0*/  ISETP.GE.AND P5, PT, R54, RZ, PT ;  /* 0x000000ff3600720c */ /* 0x000fe20003fa6270 */
[----:B------:R-:W-:Y:S01]  /*2bc0*/  @!P1 IMAD.MOV R20, RZ, RZ, -R20 ;  /* 0x000000ffff149224 */ /* 0x000fe200078e0a14 */
[----:B------:R-:W-:Y:S01]  /*2bd0*/  ISETP.GT.U32.AND P6, PT, R4, R27, PT ;  /* 0x0000001b0400720c */ /* 0x000fe20003fc4070 */
[----:B------:R-:W-:Y:S01]  /*2be0*/  IMAD.MOV.U32 R22, RZ, RZ, R7 ;  /* 0x000000ffff167224 */ /* 0x000fe200078e0007 */
[----:B------:R-:W-:Y:S01]  /*2bf0*/  ISETP.GE.AND P1, PT, R52, RZ, PT ;  /* 0x000000ff3400720c */ /* 0x000fe20003f26270 */
[----:B------:R-:W-:-:S04]  /*2c00*/  IMAD.HI.U32 R9, R0, R28, RZ ;  /* 0x0000001c00097227 */ /* 0x000fc800078e00ff */
[----:B------:R-:W-:Y:S01]  /*2c10*/  @!P3 IMAD.MOV R22, RZ, RZ, -R22 ;  /* 0x000000ffff16b224 */ /* 0x000fe200078e0a16 */
[----:B------:R-:W-:Y:S01]  /*2c20*/  ISETP.GT.U32.AND P3, PT, R4, R26, PT ;  /* 0x0000001a0400720c */ /* 0x000fe20003f64070 */
[----:B------:R-:W-:Y:S02]  /*2c30*/  IMAD.MOV R9, RZ, RZ, -R9 ;  /* 0x000000ffff097224 */ /* 0x000fe400078e0a09 */
[----:B------:R-:W-:Y:S01]  /*2c40*/  @!P5 IMAD.MOV R25, RZ, RZ, -R25 ;  /* 0x000000ffff19d224 */ /* 0x000fe200078e0a19 */
[----:B------:R-:W-:Y:S01]  /*2c50*/  ISETP.GE.AND P5, PT, R46, RZ, PT ;  /* 0x000000ff2e00720c */ /* 0x000fe20003fa6270 */
[----:B------:R-:W-:Y:S01]  /*2c60*/  IMAD.HI.U32 R8, R0, R29, RZ ;  /* 0x0000001d00087227 */ /* 0x000fe200078e00ff */
[----:B------:R-:W3:Y:S07]  /*2c70*/  LDL.LU R46, [R1+0x8c] ;  /* 0x00008c00012e7983 */ /* 0x000eee0000300800 */
[----:B------:R-:W-:Y:S01]  /*2c80*/  @!P3 IMAD.IADD R26, R26, 0x1, -R4 ;  /* 0x000000011a1ab824 */ /* 0x000fe200078e0a04 */
[----:B------:R-:W-:-:S02]  /*2c90*/  ISETP.GE.AND P3, PT, R47, RZ, PT ;  /* 0x000000ff2f00720c */ /* 0x000fc40003f66270 */
[----:B------:R-:W3:Y:S01]  /*2ca0*/  LDL.LU R47, [R1+0x90] ;  /* 0x00009000012f7983 */ /* 0x000ee20000300800 */
[----:B------:R-:W-:Y:S01]  /*2cb0*/  @!P0 IMAD.MOV R26, RZ, RZ, -R26 ;  /* 0x000000ffff1a8224 */ /* 0x000fe200078e0a1a */
[----:B------:R-:W-:Y:S02]  /*2cc0*/  ISETP.GE.AND P0, PT, R48, RZ, PT ;  /* 0x000000ff3000720c */ /* 0x000fe40003f06270 */
[----:B------:R-:W3:Y:S01]  /*2cd0*/  LDL.LU R48, [R1+0x94] ;  /* 0x0000940001307983 */ /* 0x000ee20000300800 */
[----:B------:R-:W-:-:S05]  /*2ce0*/  @!P6 IMAD.IADD R27, R27, 0x1, -R4 ;  /* 0x000000011b1be824 */ /* 0x000fca00078e0a04 */
[C---:B------:R-:W-:Y:S01]  /*2cf0*/  ISETP.GT.U32.AND P6, PT, R4.reuse, R27, PT ;  /* 0x0000001b0400720c */ /* 0x040fe20003fc4070 */
[C---:B------:R-:W-:Y:S02]  /*2d00*/  IMAD R28, R4.reuse, R9, R28 ;  /* 0x00000009041c7224 */ /* 0x040fe400078e021c */
[----:B------:R-:W-:Y:S02]  /*2d10*/  IMAD.MOV R8, RZ, RZ, -R8 ;  /* 0x000000ffff087224 */ /* 0x000fe400078e0a08 */
[----:B------:R-:W-:Y:S02]  /*2d20*/  IMAD.MOV.U32 R23, RZ, RZ, R5 ;  /* 0x000000ffff177224 */ /* 0x000fe400078e0005 */
[C---:B------:R-:W-:Y:S02]  /*2d30*/  IMAD R29, R4.reuse, R8, R29 ;  /* 0x00000008041d7224 */ /* 0x040fe400078e021d */
[----:B------:R-:W-:Y:S01]  /*2d40*/  @!P1 IMAD.MOV R23, RZ, RZ, -R23 ;  /* 0x000000ffff179224 */ /* 0x000fe200078e0a17 */
[----:B------:R-:W-:-:S03]  /*2d50*/  ISETP.GT.U32.AND P1, PT, R4, R28, PT ;  /* 0x0000001c0400720c */ /* 0x000fc60003f24070 */
[----:B------:R-:W-:Y:S01]  /*2d60*/  @!P6 IMAD.IADD R27, R27, 0x1, -R4 ;  /* 0x000000011b1be824 */ /* 0x000fe200078e0a04 */
[----:B------:R-:W-:Y:S01]  /*2d70*/  ISETP.GT.U32.AND P6, PT, R4, R29, PT ;  /* 0x0000001d0400720c */ /* 0x000fe20003fc4070 */
[----:B------:R-:W-:-:S08]  /*2d80*/  IMAD.HI.U32 R7, R0, R30, RZ ;  /* 0x0000001e00077227 */ /* 0x000fd000078e00ff */
[----:B------:R-:W-:-:S04]  /*2d90*/  @!P1 IMAD.IADD R28, R28, 0x1, -R4 ;  /* 0x000000011c1c9824 */ /* 0x000fc800078e0a04 */
[----:B------:R-:W-:Y:S01]  /*2da0*/  @!P6 IMAD.IADD R29, R29, 0x1, -R4 ;  /* 0x000000011d1de824 */ /* 0x000fe200078e0a04 */
[----:B------:R-:W-:Y:S01]  /*2db0*/  ISETP.GT.U32.AND P1, PT, R4, R28, PT ;  /* 0x0000001c0400720c */ /* 0x000fe20003f24070 */
[----:B------:R-:W-:Y:S02]  /*2dc0*/  IMAD.MOV R7, RZ, RZ, -R7 ;  /* 0x000000ffff077224 */ /* 0x000fe400078e0a07 */
[----:B------:R-:W-:Y:S01]  /*2dd0*/  IMAD.HI.U32 R2, R0, R31, RZ ;  /* 0x0000001f00027227 */ /* 0x000fe200078e00ff */
[----:B------:R-:W-:-:S03]  /*2de0*/  ISETP.GT.U32.AND P6, PT, R4, R29, PT ;  /* 0x0000001d0400720c */ /* 0x000fc60003fc4070 */
[----:B------:R-:W-:Y:S02]  /*2df0*/  IMAD R30, R4, R7, R30 ;  /* 0x00000007041e7224 */ /* 0x000fe400078e021e */
[----:B------:R-:W-:-:S04]  /*2e00*/  IMAD.MOV R2, RZ, RZ, -R2 ;  /* 0x000000ffff027224 */ /* 0x000fc800078e0a02 */
[--C-:B------:R-:W-:Y:S01]  /*2e10*/  @!P1 IMAD.IADD R28, R28, 0x1, -R4.reuse ;  /* 0x000000011c1c9824 */ /* 0x100fe200078e0a04 */
[C---:B------:R-:W-:Y:S01]  /*2e20*/  ISETP.GT.U32.AND P1, PT, R4.reuse, R30, PT ;  /* 0x0000001e0400720c */ /* 0x040fe20003f24070 */
[----:B------:R-:W-:Y:S02]  /*2e30*/  IMAD R31, R4, R2, R31 ;  /* 0x00000002041f7224 */ /* 0x000fe400078e021f */
[----:B------:R-:W-:-:S03]  /*2e40*/  @!P6 IMAD.IADD R29, R29, 0x1, -R4 ;  /* 0x000000011d1de824 */ /* 0x000fc600078e0a04 */
[----:B------:R-:W-:Y:S02]  /*2e50*/  ISETP.GT.U32.AND P6, PT, R4, R31, PT ;  /* 0x0000001f0400720c */ /* 0x000fe40003fc4070 */
[----:B------:R-:W-:Y:S02]  /*2e60*/  IABS R32, R49 ;  /* 0x0000003100207213 */ /* 0x000fe40000000000 */
[----:B------:R-:W-:-:S03]  /*2e70*/  IABS R33, R51 ;  /* 0x0000003300217213 */ /* 0x000fc60000000000 */
[----:B------:R-:W-:Y:S02]  /*2e80*/  @!P1 IMAD.IADD R30, R30, 0x1, -R4 ;  /* 0x000000011e1e9824 */ /* 0x000fe400078e0a04 */
[----:B------:R-:W-:-:S04]  /*2e90*/  IMAD.HI.U32 R7, R0, R32, RZ ;  /* 0x0000002000077227 */ /* 0x000fc800078e00ff */
[----:B------:R-:W-:Y:S01]  /*2ea0*/  @!P6 IMAD.IADD R31, R31, 0x1, -R4 ;  /* 0x000000011f1fe824 */ /* 0x000fe200078e0a04 */
[----:B------:R-:W-:Y:S01]  /*2eb0*/  ISETP.GT.U32.AND P6, PT, R4, R30, PT ;  /* 0x0000001e0400720c */ /* 0x000fe20003fc4070 */
[----:B------:R-:W-:-:S04]  /*2ec0*/  IMAD.HI.U32 R6, R0, R33, RZ ;  /* 0x0000002100067227 */ /* 0x000fc800078e00ff */
[----:B------:R-:W-:Y:S02]  /*2ed0*/  IMAD.MOV R7, RZ, RZ, -R7 ;  /* 0x000000ffff077224 */ /* 0x000fe400078e0a07 */
[----:B------:R-:W-:Y:S02]  /*2ee0*/  IMAD.MOV R6, RZ, RZ, -R6 ;  /* 0x000000ffff067224 */ /* 0x000fe400078e0a06 */
[C---:B------:R-:W-:Y:S02]  /*2ef0*/  IMAD R32, R4.reuse, R7, R32 ;  /* 0x0000000704207224 */ /* 0x040fe400078e0220 */
[C---:B------:R-:W-:Y:S02]  /*2f00*/  IMAD R33, R4.reuse, R6, R33 ;  /* 0x0000000604217224 */ /* 0x040fe400078e0221 */
[----:B------:R-:W-:Y:S01]  /*2f10*/  @!P5 IMAD.MOV R29, RZ, RZ, -R29 ;  /* 0x000000ffff1dd224 */ /* 0x000fe200078e0a1d */
[----:B------:R-:W-:Y:S01]  /*2f20*/  ISETP.GT.U32.AND P5, PT, R4, R32, PT ;  /* 0x000000200400720c */ /* 0x000fe20003fa4070 */
[----:B------:R-:W-:Y:S01]  /*2f30*/  @!P6 IMAD.IADD R30, R30, 0x1, -R4 ;  /* 0x000000011e1ee824 */ /* 0x000fe200078e0a04 */
[----:B------:R-:W-:-:S11]  /*2f40*/  ISETP.GT.U32.AND P6, PT, R4, R33, PT ;  /* 0x000000210400720c */ /* 0x000fd60003fc4070 */
[--C-:B------:R-:W-:Y:S02]  /*2f50*/  @!P5 IMAD.IADD R32, R32, 0x1, -R4.reuse ;  /* 0x000000012020d824 */ /* 0x100fe400078e0a04 */
[----:B------:R-:W-:Y:S02]  /*2f60*/  @!P6 IMAD.IADD R33, R33, 0x1, -R4 ;  /* 0x000000012121e824 */ /* 0x000fe400078e0a04 */
[----:B------:R-:W-:-:S03]  /*2f70*/  @!P3 IMAD.MOV R30, RZ, RZ, -R30 ;  /* 0x000000ffff1eb224 */ /* 0x000fc600078e0a1e */
[C---:B------:R-:W-:Y:S01]  /*2f80*/  ISETP.GT.U32.AND P3, PT, R4.reuse, R33, PT ;  /* 0x000000210400720c */ /* 0x040fe20003f64070 */
[----:B------:R-:W-:Y:S01]  /*2f90*/  @!P4 IMAD.MOV R28, RZ, RZ, -R28 ;  /* 0x000000ffff1cc224 */ /* 0x000fe200078e0a1c */
[----:B------:R-:W-:Y:S02]  /*2fa0*/  ISETP.GT.U32.AND P4, PT, R4, R31, PT ;  /* 0x0000001f0400720c */ /* 0x000fe40003f84070 */
[----:B------:R-:W-:Y:S01]  /*2fb0*/  ISETP.GE.AND P1, PT, R51, RZ, PT ;  /* 0x000000ff3300720c */ /* 0x000fe20003f26270 */
[----:B------:R-:W-:-:S08]  /*2fc0*/  IMAD.MOV.U32 R51, RZ, RZ, R40 ;  /* 0x000000ffff337224 */ /* 0x000fd000078e0028 */
[--C-:B------:R-:W-:Y:S02]  /*2fd0*/  @!P3 IMAD.IADD R33, R33, 0x1, -R4.reuse ;  /* 0x000000012121b824 */ /* 0x100fe400078e0a04 */
[----:B------:R-:W-:Y:S01]  /*2fe0*/  @!P4 IMAD.IADD R31, R31, 0x1, -R4 ;  /* 0x000000011f1fc824 */ /* 0x000fe200078e0a04 */
[----:B------:R-:W-:Y:S01]  /*2ff0*/  IABS R37, R50 ;  /* 0x0000003200257213 */ /* 0x000fe20000000000 */
[----:B------:R-:W-:Y:S01]  /*3000*/  @!P2 IMAD.MOV R27, RZ, RZ, -R27 ;  /* 0x000000ffff1ba224 */ /* 0x000fe200078e0a1b */
[----:B------:R-:W-:Y:S01]  /*3010*/  ISETP.GE.AND P2, PT, R49, RZ, PT ;  /* 0x000000ff3100720c */ /* 0x000fe20003f46270 */
[----:B------:R-:W-:Y:S02]  /*3020*/  IMAD.MOV.U32 R49, RZ, RZ, R41 ;  /* 0x000000ffff317224 */ /* 0x000fe400078e0029 */
[----:B------:R-:W-:-:S03]  /*3030*/  IMAD.HI.U32 R6, R0, R37, RZ ;  /* 0x0000002500067227 */ /* 0x000fc600078e00ff */
[----:B------:R-:W-:Y:S01]  /*3040*/  IABS R41, R49 ;  /* 0x0000003100297213 */ /* 0x000fe20000000000 */
[----:B------:R-:W-:-:S04]  /*3050*/  IMAD.MOV R6, RZ, RZ, -R6 ;  /* 0x000000ffff067224 */ /* 0x000fc800078e0a06 */
[----:B------:R-:W-:Y:S01]  /*3060*/  IMAD R37, R4, R6, R37 ;  /* 0x0000000604257224 */ /* 0x000fe200078e0225 */
[----:B----4-:R-:W-:-:S05]  /*3070*/  IABS R35, R44 ;  /* 0x0000002c00237213 */ /* 0x010fca0000000000 */
[----:B------:R-:W-:Y:S01]  /*3080*/  IMAD.HI.U32 R2, R0, R35, RZ ;  /* 0x0000002300027227 */ /* 0x000fe200078e00ff */
[----:B--2---:R-:W-:-:S03]  /*3090*/  IABS R36, R45 ;  /* 0x0000002d00247213 */ /* 0x004fc60000000000 */
[----:B------:R-:W-:-:S04]  /*30a0*/  IMAD.MOV R2, RZ, RZ, -R2 ;  /* 0x000000ffff027224 */ /* 0x000fc800078e0a02 */
[----:B------:R-:W-:Y:S02]  /*30b0*/  IMAD R35, R4, R2, R35 ;  /* 0x0000000204237224 */ /* 0x000fe400078e0223 */
[----:B------:R-:W-:-:S04]  /*30c0*/  IMAD.HI.U32 R2, R0, R36, RZ ;  /* 0x0000002400027227 */ /* 0x000fc800078e00ff */
[----:B------:R-:W-:Y:S01]  /*30d0*/  IMAD.MOV R2, RZ, RZ, -R2 ;  /* 0x000000ffff027224 */ /* 0x000fe200078e0a02 */
[----:B---3--:R-:W-:Y:S02]  /*30e0*/  IABS R34, R55 ;  /* 0x0000003700227213 */ /* 0x008fe40000000000 */
[C---:B------:R-:W-:Y:S01]  /*30f0*/  ISETP.GT.U32.AND P5, PT, R4.reuse, R35, PT ;  /* 0x000000230400720c */ /* 0x040fe20003fa4070 */
[----:B------:R-:W-:Y:S02]  /*3100*/  IMAD R36, R4, R2, R36 ;  /* 0x0000000204247224 */ /* 0x000fe400078e0224 */
[----:B------:R-:W-:-:S03]  /*3110*/  IMAD.HI.U32 R5, R0, R34, RZ ;  /* 0x0000002200057227 */ /* 0x000fc600078e00ff */
[----:B------:R-:W-:Y:S01]  /*3120*/  ISETP.GT.U32.AND P6, PT, R4, R36, PT ;  /* 0x000000240400720c */ /* 0x000fe20003fc4070 */
[----:B------:R-:W-:Y:S01]  /*3130*/  IMAD.MOV R5, RZ, RZ, -R5 ;  /* 0x000000ffff057224 */ /* 0x000fe200078e0a05 */
[----:B------:R-:W-:-:S03]  /*3140*/  IABS R38, R46 ;  /* 0x0000002e00267213 */ /* 0x000fc60000000000 */
[----:B------:R-:W-:Y:S02]  /*3150*/  IMAD R34, R4, R5, R34 ;  /* 0x0000000504227224 */ /* 0x000fe400078e0222 */
[----:B------:R-:W-:Y:S01]  /*3160*/  @!P5 IMAD.IADD R35, R35, 0x1, -R4 ;  /* 0x000000012323d824 */ /* 0x000fe200078e0a04 */
[----:B------:R-:W-:Y:S01]  /*3170*/  IABS R39, R47 ;  /* 0x0000002f00277213 */ /* 0x000fe20000000000 */
[----:B------:R-:W-:-:S04]  /*3180*/  IMAD.HI.U32 R5, R0, R38, RZ ;  /* 0x0000002600057227 */ /* 0x000fc800078e00ff */
[----:B------:R-:W-:Y:S01]  /*3190*/  @!P6 IMAD.IADD R36, R36, 0x1, -R4 ;  /* 0x000000012424e824 */ /* 0x000fe200078e0a04 */
[----:B------:R-:W-:Y:S01]  /*31a0*/  ISETP.GT.U32.AND P6, PT, R4, R35, PT ;  /* 0x000000230400720c */ /* 0x000fe20003fc4070 */
[----:B------:R-:W-:Y:S02]  /*31b0*/  IMAD.MOV R5, RZ, RZ, -R5 ;  /* 0x000000ffff057224 */ /* 0x000fe400078e0a05 */
[----:B------:R-:W-:-:S04]  /*31c0*/  IMAD.HI.U32 R2, R0, R39, RZ ;  /* 0x0000002700027227 */ /* 0x000fc800078e00ff */
[C---:B------:R-:W-:Y:S02]  /*31d0*/  IMAD R38, R4.reuse, R5, R38 ;  /* 0x0000000504267224 */ /* 0x040fe400078e0226 */
[----:B------:R-:W-:Y:S01]  /*31e0*/  IMAD.MOV R2, RZ, RZ, -R2 ;  /* 0x000000ffff027224 */ /* 0x000fe200078e0a02 */
[----:B------:R-:W-:Y:S02]  /*31f0*/  IABS R40, R48 ;  /* 0x0000003000287213 */ /* 0x000fe40000000000 */
[C---:B------:R-:W-:Y:S01]  /*3200*/  ISETP.GT.U32.AND P3, PT, R4.reuse, R38, PT ;  /* 0x000000260400720c */ /* 0x040fe20003f64070 */
[----:B------:R-:W-:Y:S02]  /*3210*/  IMAD R39, R4, R2, R39 ;  /* 0x0000000204277224 */ /* 0x000fe400078e0227 */
[----:B------:R-:W-:Y:S02]  /*3220*/  @!P6 IMAD.IADD R35, R35, 0x1, -R4 ;  /* 0x000000012323e824 */ /* 0x000fe400078e0a04 */
[----:B------:R-:W-:Y:S01]  /*3230*/  IMAD.HI.U32 R5, R0, R40, RZ ;  /* 0x0000002800057227 */ /* 0x000fe200078e00ff */
[----:B------:R-:W-:-:S02]  /*3240*/  ISETP.GT.U32.AND P6, PT, R4, R39, PT ;  /* 0x000000270400720c */ /* 0x000fc40003fc4070 */
[----:B------:R-:W-:Y:S01]  /*3250*/  ISETP.GT.U32.AND P4, PT, R4, R34, PT ;  /* 0x000000220400720c */ /* 0x000fe20003f84070 */
[----:B------:R-:W-:-:S04]  /*3260*/  IMAD.MOV R5, RZ, RZ, -R5 ;  /* 0x000000ffff057224 */ /* 0x000fc800078e0a05 */
[----:B------:R-:W-:Y:S01]  /*3270*/  @!P3 IMAD.IADD R38, R38, 0x1, -R4 ;  /* 0x000000012626b824 */ /* 0x000fe200078e0a04 */
[----:B------:R-:W-:Y:S01]  /*3280*/  ISETP.GE.AND P3, PT, R50, RZ, PT ;  /* 0x000000ff3200720c */ /* 0x000fe20003f66270 */
[C---:B------:R-:W-:Y:S01]  /*3290*/  IMAD R40, R4.reuse, R5, R40 ;  /* 0x0000000504287224 */ /* 0x040fe200078e0228 */
[----:B------:R-:W2:Y:S03]  /*32a0*/  LDL.LU R50, [R1+0xa4] ;  /* 0x0000a40001327983 */ /* 0x000ea60000300800 */
[--C-:B------:R-:W-:Y:S01]  /*32b0*/  @!P6 IMAD.IADD R39, R39, 0x1, -R4.reuse ;  /* 0x000000012727e824 */ /* 0x100fe200078e0a04 */
[----:B------:R-:W-:Y:S01]  /*32c0*/  ISETP.GT.U32.AND P6, PT, R4, R40, PT ;  /* 0x000000280400720c */ /* 0x000fe20003fc4070 */
[----:B------:R-:W-:Y:S02]  /*32d0*/  @!P4 IMAD.IADD R34, R34, 0x1, -R4 ;  /* 0x000000012222c824 */ /* 0x000fe400078e0a04 */
[----:B------:R-:W-:-:S03]  /*32e0*/  IMAD.HI.U32 R2, R0, R41, RZ ;  /* 0x0000002900027227 */ /* 0x000fc600078e00ff */
[----:B------:R-:W-:Y:S01]  /*32f0*/  ISETP.GT.U32.AND P5, PT, R4, R34, PT ;  /* 0x000000220400720c */ /* 0x000fe20003fa4070 */
[----:B------:R-:W-:Y:S01]  /*3300*/  IMAD.MOV R6, RZ, RZ, -R2 ;  /* 0x000000ffff067224 */ /* 0x000fe200078e0a02 */
[----:B------:R-:W-:-:S05]  /*3310*/  IABS R2, R51 ;  /* 0x0000003300027213 */ /* 0x000fca0000000000 */
[--C-:B------:R-:W-:Y:S01]  /*3320*/  @!P6 IMAD.IADD R40, R40, 0x1, -R4.reuse ;  /* 0x000000012828e824 */ /* 0x100fe200078e0a04 */
[----:B------:R-:W-:Y:S02]  /*3330*/  ISETP.GE.AND P6, PT, R51, RZ, PT ;  /* 0x000000ff3300720c */ /* 0x000fe40003fc6270 */
[----:B------:R-:W3:Y:S03]  /*3340*/  LDL.LU R51, [R1+0xac] ;  /* 0x0000ac0001337983 */ /* 0x000ee60000300800 */
[--C-:B------:R-:W-:Y:S01]  /*3350*/  @!P5 IMAD.IADD R34, R34, 0x1, -R4.reuse ;  /* 0x000000012222d824 */ /* 0x100fe200078e0a04 */
[----:B------:R-:W-:Y:S02]  /*3360*/  ISETP.GE.AND P5, PT, R55, RZ, PT ;  /* 0x000000ff3700720c */ /* 0x000fe40003fa6270 */
[----:B------:R-:W4:Y:S04]  /*3370*/  LDL.LU R55, [R1+0xb0] ;  /* 0x0000b00001377983 */ /* 0x000f280000300800 */
[----:B------:R-:W4:Y:S01]  /*3380*/  LDL.LU R3, [R1+0xb4] ;  /* 0x0000b40001037983 */ /* 0x000f220000300800 */
[C---:B------:R-:W-:Y:S01]  /*3390*/  ISETP.GT.U32.AND P4, PT, R4.reuse, R32, PT ;  /* 0x000000200400720c */ /* 0x040fe20003f84070 */
[----:B------:R-:W-:Y:S01]  /*33a0*/  @!P0 IMAD.MOV R31, RZ, RZ, -R31 ;  /* 0x000000ffff1f8224 */ /* 0x000fe200078e0a1f */
[----:B------:R-:W-:Y:S01]  /*33b0*/  ISETP.GT.U32.AND P0, PT, R4, R36, PT ;  /* 0x000000240400720c */ /* 0x000fe20003f04070 */
[----:B------:R-:W-:Y:S01]  /*33c0*/  @!P1 IMAD.MOV R33, RZ, RZ, -R33 ;  /* 0x000000ffff219224 */ /* 0x000fe200078e0a21 */
[----:B------:R-:W4:Y:S09]  /*33d0*/  LDL.LU R53, [R1+0xb8] ;  /* 0x0000b80001357983 */ /* 0x000f320000300800 */
[--C-:B------:R-:W-:Y:S01]  /*33e0*/  @!P4 IMAD.IADD R32, R32, 0x1, -R4.reuse ;  /* 0x000000012020c824 */ /* 0x100fe200078e0a04 */
[----:B------:R-:W-:Y:S01]  /*33f0*/  ISETP.GT.U32.AND P4, PT, R4, R37, PT ;  /* 0x000000250400720c */ /* 0x000fe20003f84070 */
[----:B------:R-:W-:Y:S01]  /*3400*/  @!P0 IMAD.IADD R36, R36, 0x1, -R4 ;  /* 0x0000000124248824 */ /* 0x000fe200078e0a04 */
[----:B------:R-:W-:Y:S01]  /*3410*/  ISETP.GE.AND P0, PT, R44, RZ, PT ;  /* 0x000000ff2c00720c */ /* 0x000fe20003f06270 */
[C---:B------:R-:W-:Y:S01]  /*3420*/  IMAD R41, R4.reuse, R6, R41 ;  /* 0x0000000604297224 */ /* 0x040fe200078e0229 */
[----:B------:R-:W-:Y:S01]  /*3430*/  ISETP.GT.U32.AND P1, PT, R4, R38, PT ;  /* 0x000000260400720c */ /* 0x000fe20003f24070 */
[----:B------:R-:W-:Y:S01]  /*3440*/  @!P5 IMAD.MOV R34, RZ, RZ, -R34 ;  /* 0x000000ffff22d224 */ /* 0x000fe200078e0a22 */
[----:B------:R-:W4:Y:S07]  /*3450*/  LDL.LU R54, [R1+0xbc] ;  /* 0x0000bc0001367983 */ /* 0x000f2e0000300800 */
[----:B------:R-:W-:Y:S01]  /*3460*/  @!P4 IMAD.IADD R37, R37, 0x1, -R4 ;  /* 0x000000012525c824 */ /* 0x000fe200078e0a04 */
[----:B------:R-:W-:Y:S01]  /*3470*/  ISETP.GE.AND P4, PT, R45, RZ, PT ;  /* 0x000000ff2d00720c */ /* 0x000fe20003f86270 */
[----:B------:R-:W-:-:S02]  /*3480*/  @!P2 IMAD.MOV R32, RZ, RZ, -R32 ;  /* 0x000000ffff20a224 */ /* 0x000fc400078e0a20 */
[----:B------:R-:W-:Y:S01]  /*3490*/  @!P0 IMAD.MOV R35, RZ, RZ, -R35 ;  /* 0x000000ffff238224 */ /* 0x000fe200078e0a23 */
[----:B------:R-:W-:Y:S01]  /*34a0*/  ISETP.GT.U32.AND P2, PT, R4, R37, PT ;  /* 0x000000250400720c */ /* 0x000fe20003f44070 */
[----:B------:R-:W-:Y:S01]  /*34b0*/  @!P1 IMAD.IADD R38, R38, 0x1, -R4 ;  /* 0x0000000126269824 */ /* 0x000fe200078e0a04 */
[----:B------:R-:W-:Y:S01]  /*34c0*/  ISETP.GE.AND P0, PT, R46, RZ, PT ;  /* 0x000000ff2e00720c */ /* 0x000fe20003f06270 */
[----:B------:R-:W-:Y:S01]  /*34d0*/  IMAD.HI.U32 R5, R0, R2, RZ ;  /* 0x0000000200057227 */ /* 0x000fe200078e00ff */
[C---:B------:R-:W-:Y:S01]  /*34e0*/  ISETP.GT.U32.AND P5, PT, R4.reuse, R39, PT ;  /* 0x000000270400720c */ /* 0x040fe20003fa4070 */
[----:B------:R-:W4:Y:S04]  /*34f0*/  LDL.LU R58, [R1+0xc0] ;  /* 0x0000c000013a7983 */ /* 0x000f280000300800 */
[----:B------:R-:W-:Y:S01]  /*3500*/  @!P4 IMAD.MOV R36, RZ, RZ, -R36 ;  /* 0x000000ffff24c224 */ /* 0x000fe200078e0a24 */
[----:B------:R-:W-:-:S03]  /*3510*/  ISETP.GT.U32.AND P4, PT, R4, R41, PT ;  /* 0x000000290400720c */ /* 0x000fc60003f84070 */
[----:B------:R-:W-:Y:S01]  /*3520*/  @!P2 IMAD.IADD R37, R37, 0x1, -R4 ;  /* 0x000000012525a824 */ /* 0x000fe200078e0a04 */
[----:B------:R-:W-:Y:S01]  /*3530*/  ISETP.GE.AND P1, PT, R48, RZ, PT ;  /* 0x000000ff3000720c */ /* 0x000fe20003f26270 */
[----:B------:R-:W-:Y:S01]  /*3540*/  @!P0 IMAD.MOV R38, RZ, RZ, -R38 ;  /* 0x000000ffff268224 */ /* 0x000fe200078e0a26 */
[----:B------:R-:W-:Y:S01]  /*3550*/  ISETP.GE.AND P0, PT, R43, RZ, PT ;  /* 0x000000ff2b00720c */ /* 0x000fe20003f06270 */
[----:B------:R-:W-:Y:S01]  /*3560*/  @!P3 IMAD.MOV R37, RZ, RZ, -R37 ;  /* 0x000000ffff25b224 */ /* 0x000fe200078e0a25 */
[C---:B------:R-:W-:Y:S01]  /*3570*/  ISETP.GT.U32.AND P3, PT, R4.reuse, R40, PT ;  /* 0x000000280400720c */ /* 0x040fe20003f64070 */
[----:B------:R-:W-:Y:S01]  /*3580*/  IMAD.MOV R5, RZ, RZ, -R5 ;  /* 0x000000ffff057224 */ /* 0x000fe200078e0a05 */
[----:B------:R-:W-:Y:S01]  /*3590*/  IABS R43, R43 ;  /* 0x0000002b002b7213 */ /* 0x000fe20000000000 */
[--C-:B------:R-:W-:Y:S01]  /*35a0*/  @!P5 IMAD.IADD R39, R39, 0x1, -R4.reuse ;  /* 0x000000012727d824 */ /* 0x100fe200078e0a04 */
[----:B------:R-:W-:Y:S01]  /*35b0*/  IABS R45, R42 ;  /* 0x0000002a002d7213 */ /* 0x000fe20000000000 */
[----:B------:R-:W-:Y:S01]  /*35c0*/  @!P4 IMAD.IADD R41, R41, 0x1, -R4 ;  /* 0x000000012929c824 */ /* 0x000fe200078e0a04 */
[----:B------:R-:W4:Y:S01]  /*35d0*/  LDL.LU R57, [R1+0xc4] ;  /* 0x0000c40001397983 */ /* 0x000f220000300800 */
[----:B------:R-:W-:-:S02]  /*35e0*/  IMAD R2, R4, R5, R2 ;  /* 0x0000000504027224 */ /* 0x000fc400078e0202 */
[----:B------:R-:W-:Y:S01]  /*35f0*/  IMAD.HI.U32 R5, R0, R43, RZ ;  /* 0x0000002b00057227 */ /* 0x000fe200078e00ff */
[----:B------:R-:W-:Y:S02]  /*3600*/  ISETP.GT.U32.AND P4, PT, R4, R41, PT ;  /* 0x000000290400720c */ /* 0x000fe40003f84070 */
[----:B------:R-:W-:Y:S01]  /*3610*/  ISETP.GE.AND P5, PT, R49, RZ, PT ;  /* 0x000000ff3100720c */ /* 0x000fe20003fa6270 */
[----:B------:R-:W-:Y:S02]  /*3620*/  IMAD.MOV R5, RZ, RZ, -R5 ;  /* 0x000000ffff057224 */ /* 0x000fe400078e0a05 */
[----:B------:R-:W-:Y:S02]  /*3630*/  @!P3 IMAD.IADD R40, R40, 0x1, -R4 ;  /* 0x000000012828b824 */ /* 0x000fe400078e0a04 */
[----:B------:R-:W-:Y:S02]  /*3640*/  IMAD R43, R4, R5, R43 ;  /* 0x00000005042b7224 */ /* 0x000fe400078e022b */
[----:B------:R-:W-:-:S02]  /*3650*/  @!P1 IMAD.MOV R40, RZ, RZ, -R40 ;  /* 0x000000ffff289224 */ /* 0x000fc400078e0a28 */
[----:B------:R-:W-:Y:S01]  /*3660*/  IMAD.HI.U32 R7, R0, R45, RZ ;  /* 0x0000002d00077227 */ /* 0x000fe200078e00ff */
[----:B------:R-:W-:-:S03]  /*3670*/  ISETP.GT.U32.AND P1, PT, R4, R43, PT ;  /* 0x0000002b0400720c */ /* 0x000fc60003f24070 */
[----:B------:R-:W-:Y:S02]  /*3680*/  @!P4 IMAD.IADD R41, R41, 0x1, -R4 ;  /* 0x000000012929c824 */ /* 0x000fe400078e0a04 */
[----:B------:R-:W-:Y:S02]  /*3690*/  IMAD.MOV R5, RZ, RZ, -R7 ;  /* 0x000000ffff057224 */ /* 0x000fe400078e0a07 */
[----:B------:R-:W-:Y:S01]  /*36a0*/  @!P5 IMAD.MOV R41, RZ, RZ, -R41 ;  /* 0x000000ffff29d224 */ /* 0x000fe200078e0a29 */
[----:B------:R-:W-:Y:S01]  /*36b0*/  ISETP.GE.AND P2, PT, R47, RZ, PT ;  /* 0x000000ff2f00720c */ /* 0x000fe20003f46270 */
[----:B------:R-:W-:-:S04]  /*36c0*/  IMAD R45, R4, R5, R45 ;  /* 0x00000005042d7224 */ /* 0x000fc800078e022d */
[----:B------:R-:W-:-:S08]  /*36d0*/  @!P1 IMAD.IADD R43, R43, 0x1, -R4 ;  /* 0x000000012b2b9824 */ /* 0x000fd000078e0a04 */
[----:B------:R-:W-:Y:S01]  /*36e0*/  @!P2 IMAD.MOV R39, RZ, RZ, -R39 ;  /* 0x000000ffff27a224 */ /* 0x000fe200078e0a27 */
[----:B------:R-:W-:-:S13]  /*36f0*/  ISETP.GT.U32.AND P2, PT, R4, R2, PT ;  /* 0x000000020400720c */ /* 0x000fda0003f44070 */
[----:B------:R-:W-:-:S05]  /*3700*/  @!P2 IMAD.IADD R2, R2, 0x1, -R4 ;  /* 0x000000010202a824 */ /* 0x000fca00078e0a04 */
[----:B------:R-:W-:Y:S02]  /*3710*/  ISETP.GT.U32.AND P2, PT, R4, R2, PT ;  /* 0x000000020400720c */ /* 0x000fe40003f44070 */
[----:B------:R-:W-:-:S11]  /*3720*/  ISETP.GE.AND P4, PT, R42, RZ, PT ;  /* 0x000000ff2a00720c */ /* 0x000fd60003f86270 */
[----:B------:R-:W-:-:S04]  /*3730*/  @!P2 IMAD.IADD R2, R2, 0x1, -R4 ;  /* 0x000000010202a824 */ /* 0x000fc800078e0a04 */
[----:B------:R-:W-:-:S04]  /*3740*/  IMAD.MOV.U32 R42, RZ, RZ, R2 ;  /* 0x000000ffff2a7224 */ /* 0x000fc800078e0002 */
[----:B------:R-:W-:Y:S01]  /*3750*/  @!P6 IMAD.MOV R42, RZ, RZ, -R42 ;  /* 0x000000ffff2ae224 */ /* 0x000fe200078e0a2a */
[----:B--2---:R-:W-:-:S05]  /*3760*/  IABS R44, R50 ;  /* 0x00000032002c7213 */ /* 0x004fca0000000000 */
[----:B------:R-:W-:-:S04]  /*3770*/  IMAD.HI.U32 R6, R0, R44, RZ ;  /* 0x0000002c00067227 */ /* 0x000fc800078e00ff */
[----:B------:R-:W-:-:S04]  /*3780*/  IMAD.MOV R6, RZ, RZ, -R6 ;  /* 0x000000ffff067224 */ /* 0x000fc800078e0a06 */
[----:B------:R-:W-:-:S05]  /*3790*/  IMAD R44, R4, R6, R44 ;  /* 0x00000006042c7224 */ /* 0x000fca00078e022c */
[----:B------:R-:W-:Y:S02]  /*37a0*/  ISETP.GT.U32.AND P5, PT, R4, R44, PT ;  /* 0x0000002c0400720c */ /* 0x000fe40003fa4070 */
[----:B---3--:R-:W-:-:S05]  /*37b0*/  IABS R46, R51 ;  /* 0x00000033002e7213 */ /* 0x008fca0000000000 */
[----:B------:R-:W-:Y:S01]  /*37c0*/  IMAD.HI.U32 R5, R0, R46, RZ ;  /* 0x0000002e00057227 */ /* 0x000fe200078e00ff */
[----:B----4-:R-:W-:-:S03]  /*37d0*/  IABS R47, R55 ;  /* 0x00000037002f7213 */ /* 0x010fc60000000000 */
[----:B------:R-:W-:Y:S02]  /*37e0*/  IMAD.MOV R5, RZ, RZ, -R5 ;  /* 0x000000ffff057224 */ /* 0x000fe400078e0a05 */
[----:B------:R-:W-:Y:S01]  /*37f0*/  @!P5 IMAD.IADD R44, R44, 0x1, -R4 ;  /* 0x000000012c2cd824 */ /* 0x000fe200078e0a04 */
[C---:B------:R-:W-:Y:S01]  /*3800*/  ISETP.GT.U32.AND P5, PT, R4.reuse, R43, PT ;  /* 0x0000002b0400720c */ /* 0x040fe20003fa4070 */
[----:B------:R-:W-:Y:S02]  /*3810*/  IMAD R46, R4, R5, R46 ;  /* 0x00000005042e7224 */ /* 0x000fe400078e022e */
[----:B------:R-:W-:-:S04]  /*3820*/  IMAD.HI.U32 R5, R0, R47, RZ ;  /* 0x0000002f00057227 */ /* 0x000fc800078e00ff */
[----:B------:R-:W-:-:S04]  /*3830*/  IMAD.MOV R5, RZ, RZ, -R5 ;  /* 0x000000ffff057224 */ /* 0x000fc800078e0a05 */
[----:B------:R-:W-:Y:S02]  /*3840*/  IMAD R47, R4, R5, R47 ;  /* 0x00000005042f7224 */ /* 0x000fe400078e022f */
[----:B------:R-:W-:-:S03]  /*3850*/  @!P5 IMAD.IADD R43, R43, 0x1, -R4 ;  /* 0x000000012b2bd824 */ /* 0x000fc600078e0a04 */
[----:B------:R-:W-:-:S13]  /*3860*/  ISETP.GT.U32.AND P5, PT, R4, R47, PT ;  /* 0x0000002f0400720c */ /* 0x000fda0003fa4070 */
[----:B------:R-:W-:Y:S01]  /*3870*/  @!P5 IMAD.IADD R47, R47, 0x1, -R4 ;  /* 0x000000012f2fd824 */ /* 0x000fe200078e0a04 */
[----:B------:R-:W-:Y:S02]  /*3880*/  ISETP.GE.AND P5, PT, R55, RZ, PT ;  /* 0x000000ff3700720c */ /* 0x000fe40003fa6270 */
[----:B------:R-:W2:Y:S01]  /*3890*/  LDL.LU R55, [R1+0xc8] ;  /* 0x0000c80001377983 */ /* 0x000ea20000300800 */
[----:B------:R-:W-:Y:S02]  /*38a0*/  IABS R48, R3 ;  /* 0x0000000300307213 */ /* 0x000fe40000000000 */
[----:B------:R-:W-:Y:S01]  /*38b0*/  ISETP.GT.U32.AND P6, PT, R4, R44, PT ;  /* 0x0000002c0400720c */ /* 0x000fe20003fc4070 */
[----:B------:R-:W3:Y:S02]  /*38c0*/  LDL.LU R56, [R1+0xcc] ;  /* 0x0000cc0001387983 */ /* 0x000ee40000300800 */
[----:B------:R-:W-:-:S04]  /*38d0*/  IMAD.HI.U32 R6, R0, R48, RZ ;  /* 0x0000003000067227 */ /* 0x000fc800078e00ff */
[----:B------:R-:W-:-:S04]  /*38e0*/  IMAD.MOV R2, RZ, RZ, -R6 ;  /* 0x000000ffff027224 */ /* 0x000fc800078e0a06 */
[----:B------:R-:W-:Y:S02]  /*38f0*/  IMAD R48, R4, R2, R48 ;  /* 0x0000000204307224 */ /* 0x000fe400078e0230 */
[----:B------:R-:W-:-:S03]  /*3900*/  @!P6 IMAD.IADD R44, R44, 0x1, -R4 ;  /* 0x000000012c2ce824 */ /* 0x000fc600078e0a04 */
[----:B------:R-:W-:-:S13]  /*3910*/  ISETP.GT.U32.AND P6, PT, R4, R48, PT ;  /* 0x000000300400720c */ /* 0x000fda0003fc4070 */
[----:B------:R-:W-:Y:S01]  /*3920*/  @!P6 IMAD.IADD R48, R48, 0x1, -R4 ;  /* 0x000000013030e824 */ /* 0x000fe200078e0a04 */
[----:B------:R-:W-:Y:S02]  /*3930*/  ISETP.GE.AND P6, PT, R3, RZ, PT ;  /* 0x000000ff0300720c */ /* 0x000fe40003fc6270 */
[----:B------:R-:W4:Y:S04]  /*3940*/  LDL.LU R3, [R1+0xd0] ;  /* 0x0000d00001037983 */ /* 0x000f280000300800 */
[----:B0-----:R-:W3:Y:S01]  /*3950*/  LDL.LU R60, [R1+0xd4] ;  /* 0x0000d400013c7983 */ /* 0x001ee20000300800 */
[C---:B------:R-:W-:Y:S02]  /*3960*/  ISETP.GT.U32.AND P1, PT, R4.reuse, R46, PT ;  /* 0x0000002e0400720c */ /* 0x040fe40003f24070 */
[----:B------:R-:W-:-:S02]  /*3970*/  ISETP.GT.U32.AND P2, PT, R4, R45, PT ;  /* 0x0000002d0400720c */ /* 0x000fc40003f44070 */
[----:B------:R-:W-:Y:S02]  /*3980*/  IABS R49, R53 ;  /* 0x0000003500317213 */ /* 0x000fe40000000000 */
[----:B------:R-:W-:Y:S02]  /*3990*/  ISETP.GE.AND P3, PT, R50, RZ, PT ;  /* 0x000000ff3200720c */ /* 0x000fe40003f66270 */
[----:B------:R-:W-:Y:S01]  /*39a0*/  IABS R52, R57 ;  /* 0x0000003900347213 */ /* 0x000fe20000000000 */
[----:B------:R-:W-:Y:S01]  /*39b0*/  @!P0 IMAD.MOV R43, RZ, RZ, -R43 ;  /* 0x000000ffff2b8224 */ /* 0x000fe200078e0a2b */
[----:B-1----:R-:W3:Y:S03]  /*39c0*/  LDL.LU R13, [R1+0xd8] ;  /* 0x0000d800010d7983 */ /* 0x002ee60000300800 */
[----:B------:R-:W-:Y:S02]  /*39d0*/  @!P1 IMAD.IADD R46, R46, 0x1, -R4 ;  /* 0x000000012e2e9824 */ /* 0x000fe400078e0a04 */
[----:B------:R-:W-:-:S04]  /*39e0*/  IMAD.HI.U32 R2, R0, R49, RZ ;  /* 0x0000003100027227 */ /* 0x000fc800078e00ff */
[----:B------:R-:W-:Y:S01]  /*39f0*/  @!P2 IMAD.IADD R45, R45, 0x1, -R4 ;  /* 0x000000012d2da824 */ /* 0x000fe200078e0a04 */
[C---:B------:R-:W-:Y:S01]  /*3a00*/  ISETP.GT.U32.AND P1, PT, R4.reuse, R46, PT ;  /* 0x0000002e0400720c */ /* 0x040fe20003f24070 */
[----:B------:R-:W-:Y:S01]  /*3a10*/  IMAD.MOV R2, RZ, RZ, -R2 ;  /* 0x000000ffff027224 */ /* 0x000fe200078e0a02 */
[----:B------:R-:W-:Y:S01]  /*3a20*/  IABS R50, R54 ;  /* 0x0000003600327213 */ /* 0x000fe20000000000 */
[----:B------:R-:W3:Y:S01]  /*3a30*/  LDL.LU R11, [R1+0xdc] ;  /* 0x0000dc00010b7983 */ /* 0x000ee20000300800 */
[C---:B------:R-:W-:Y:S01]  /*3a40*/  ISETP.GT.U32.AND P2, PT, R4.reuse, R45, PT ;  /* 0x0000002d0400720c */ /* 0x040fe20003f44070 */
[----:B------:R-:W-:-:S08]  /*3a50*/  IMAD R49, R4, R2, R49 ;  /* 0x0000000204317224 */ /* 0x000fd000078e0231 */
[--C-:B------:R-:W-:Y:S01]  /*3a60*/  @!P1 IMAD.IADD R46, R46, 0x1, -R4.reuse ;  /* 0x000000012e2e9824 */ /* 0x100fe200078e0a04 */
[----:B------:R-:W-:Y:S01]  /*3a70*/  ISETP.GT.U32.AND P1, PT, R4, R49, PT ;  /* 0x000000310400720c */ /* 0x000fe20003f24070 */
[----:B------:R-:W3:Y:S02]  /*3a80*/  LDL.LU R10, [R1+0xe0] ;  /* 0x0000e000010a7983 */ /* 0x000ee40000300800 */
[----:B------:R-:W-:Y:S01]  /*3a90*/  @!P2 IMAD.IADD R45, R45, 0x1, -R4 ;  /* 0x000000012d2da824 */ /* 0x000fe200078e0a04 */
[----:B------:R-:W-:Y:S01]  /*3aa0*/  ISETP.GE.AND P2, PT, R51, RZ, PT ;  /* 0x000000ff3300720c */ /* 0x000fe20003f46270 */
[----:B------:R-:W-:Y:S01]  /*3ab0*/  IMAD.HI.U32 R2, R0, R50, RZ ;  /* 0x0000003200027227 */ /* 0x000fe200078e00ff */
[----:B------:R-:W-:Y:S01]  /*3ac0*/  IABS R51, R58 ;  /* 0x0000003a00337213 */ /* 0x000fe20000000000 */
[----:B------:R-:W3:Y:S02]  /*3ad0*/  LDL.LU R59, [R1+0xe4] ;  /* 0x0000e400013b7983 */ /* 0x000ee40000300800 */
[----:B------:R-:W-:-:S02]  /*3ae0*/  IMAD.MOV R2, RZ, RZ, -R2 ;  /* 0x000000ffff027224 */ /* 0x000fc400078e0a02 */
[----:B------:R-:W-:Y:S01]  /*3af0*/  IMAD.HI.U32 R5, R0, R51, RZ ;  /* 0x0000003300057227 */ /* 0x000fe200078e00ff */
[C---:B------:R-:W-:Y:S01]  /*3b00*/  ISETP.GT.U32.AND P0, PT, R4.reuse, R47, PT ;  /* 0x0000002f0400720c */ /* 0x040fe20003f04070 */
[----:B------:R-:W3:Y:S02]  /*3b10*/  LDL.LU R61, [R1+0xe8] ;  /* 0x0000e800013d7983 */ /* 0x000ee40000300800 */
[----:B------:R-:W-:Y:S01]  /*3b20*/  @!P1 IMAD.IADD R49, R49, 0x1, -R4 ;  /* 0x0000000131319824 */ /* 0x000fe200078e0a04 */
[C---:B------:R-:W-:Y:S01]  /*3b30*/  ISETP.GT.U32.AND P1, PT, R4.reuse, R48, PT ;  /* 0x000000300400720c */ /* 0x040fe20003f24070 */
[C---:B------:R-:W-:Y:S02]  /*3b40*/  IMAD R50, R4.reuse, R2, R50 ;  /* 0x0000000204327224 */ /* 0x040fe400078e0232 */
[----:B------:R-:W-:Y:S02]  /*3b50*/  IMAD.MOV R5, RZ, RZ, -R5 ;  /* 0x000000ffff057224 */ /* 0x000fe400078e0a05 */
[----:B------:R-:W-:Y:S01]  /*3b60*/  @!P2 IMAD.MOV R46, RZ, RZ, -R46 ;  /* 0x000000ffff2ea224 */ /* 0x000fe200078e0a2e */
[C---:B------:R-:W-:Y:S01]  /*3b70*/  ISETP.GT.U32.AND P2, PT, R4.reuse, R50, PT ;  /* 0x000000320400720c */ /* 0x040fe20003f44070 */
[----:B------:R-:W-:-:S06]  /*3b80*/  IMAD R51, R4, R5, R51 ;  /* 0x0000000504337224 */ /* 0x000fcc00078e0233 */
[----:B------:R-:W-:Y:S01]  /*3b90*/  @!P1 IMAD.IADD R48, R48, 0x1, -R4 ;  /* 0x0000000130309824 */ /* 0x000fe200078e0a04 */
[----:B------:R-:W-:Y:S01]  /*3ba0*/  ISETP.GT.U32.AND P1, PT, R4, R51, PT ;  /* 0x000000330400720c */ /* 0x000fe20003f24070 */
[----:B------:R-:W-:-:S04]  /*3bb0*/  IMAD.HI.U32 R2, R0, R52, RZ ;  /* 0x0000003400027227 */ /* 0x000fc800078e00ff */
[----:B------:R-:W-:Y:S01]  /*3bc0*/  @!P4 IMAD.MOV R45, RZ, RZ, -R45 ;  /* 0x000000ffff2dc224 */ /* 0x000fe200078e0a2d */
[----:B------:R-:W-:Y:S01]  /*3bd0*/  ISETP.GE.AND P4, PT, R53, RZ, PT ;  /* 0x000000ff3500720c */ /* 0x000fe20003f86270 */
[----:B------:R-:W-:Y:S02]  /*3be0*/  @!P2 IMAD.IADD R50, R50, 0x1, -R4 ;  /* 0x000000013232a824 */ /* 0x000fe400078e0a04 */
[----:B------:R-:W-:-:S04]  /*3bf0*/  IMAD.MOV R2, RZ, RZ, -R2 ;  /* 0x000000ffff027224 */ /* 0x000fc800078e0a02 */
[----:B------:R-:W-:Y:S01]  /*3c00*/  @!P1 IMAD.IADD R51, R51, 0x1, -R4 ;  /* 0x0000000133339824 */ /* 0x000fe200078e0a04 */
[C---:B------:R-:W-:Y:S01]  /*3c10*/  ISETP.GT.U32.AND P1, PT, R4.reuse, R50, PT ;  /* 0x000000320400720c */ /* 0x040fe20003f24070 */
[----:B------:R-:W-:Y:S02]  /*3c20*/  IMAD R52, R4, R2, R52 ;  /* 0x0000000204347224 */ /* 0x000fe400078e0234 */
[----:B------:R-:W-:Y:S01]  /*3c30*/  @!P0 IMAD.IADD R47, R47, 0x1, -R4 ;  /* 0x000000012f2f8824 */ /* 0x000fe200078e0a04 */
[----:B------:R-:W-:-:S09]  /*3c40*/  ISETP.GE.AND P0, PT, R54, RZ, PT ;  /* 0x000000ff3600720c */ /* 0x000fd20003f06270 */
[----:B------:R-:W-:Y:S01]  /*3c50*/  @!P1 IMAD.IADD R50, R50, 0x1, -R4 ;  /* 0x0000000132329824 */ /* 0x000fe200078e0a04 */
[C---:B------:R-:W-:Y:S01]  /*3c60*/  ISETP.GT.U32.AND P2, PT, R4.reuse, R52, PT ;  /* 0x000000340400720c */ /* 0x040fe20003f44070 */
[----:B------:R-:W-:Y:S01]  /*3c70*/  @!P6 IMAD.MOV R48, RZ, RZ, -R48 ;  /* 0x000000ffff30e224 */ /* 0x000fe200078e0a30 */
[----:B------:R-:W-:Y:S01]  /*3c80*/  ISETP.GT.U32.AND P6, PT, R4, R51, PT ;  /* 0x000000330400720c */ /* 0x000fe20003fc4070 */
[----:B------:R-:W-:-:S10]  /*3c90*/  @!P0 IMAD.MOV R50, RZ, RZ, -R50 ;  /* 0x000000ffff328224 */ /* 0x000fd400078e0a32 */
[--C-:B------:R-:W-:Y:S02]  /*3ca0*/  @!P2 IMAD.IADD R52, R52, 0x1, -R4.reuse ;  /* 0x000000013434a824 */ /* 0x100fe400078e0a04 */
[----:B------:R-:W-:Y:S01]  /*3cb0*/  @!P6 IMAD.IADD R51, R51, 0x1, -R4 ;  /* 0x000000013333e824 */ /* 0x000fe200078e0a04 */
[----:B--2---:R-:W-:-:S05]  /*3cc0*/  IABS R53, R55 ;  /* 0x0000003700357213 */ /* 0x004fca0000000000 */
[----:B------:R-:W-:-:S04]  /*3cd0*/  IMAD.HI.U32 R2, R0, R53, RZ ;  /* 0x0000003500027227 */ /* 0x000fc800078e00ff */
[----:B------:R-:W-:-:S04]  /*3ce0*/  IMAD.MOV R2, RZ, RZ, -R2 ;  /* 0x000000ffff027224 */ /* 0x000fc800078e0a02 */
[----:B------:R-:W-:-:S05]  /*3cf0*/  IMAD R53, R4, R2, R53 ;  /* 0x0000000204357224 */ /* 0x000fca00078e0235 */
[----:B------:R-:W-:-:S13]  /*3d00*/  ISETP.GT.U32.AND P1, PT, R4, R53, PT ;  /* 0x000000350400720c */ /* 0x000fda0003f24070 */
[----:B------:R-:W-:-:S05]  /*3d10*/  @!P1 IMAD.IADD R53, R53, 0x1, -R4 ;  /* 0x0000000135359824 */ /* 0x000fca00078e0a04 */
[----:B------:R-:W-:Y:S02]  /*3d20*/  ISETP.GT.U32.AND P0, PT, R4, R53, PT ;  /* 0x000000350400720c */ /* 0x000fe40003f04070 */
[----:B------:R-:W-:Y:S02]  /*3d30*/  ISETP.GE.AND P2, PT, R55, RZ, PT ;  /* 0x000000ff3700720c */ /* 0x000fe40003f46270 */
[----:B----4-:R-:W-:Y:S02]  /*3d40*/  IABS R55, R3 ;  /* 0x0000000300377213 */ /* 0x010fe40000000000 */
[----:B------:R-:W-:Y:S02]  /*3d50*/  ISETP.GE.AND P1, PT, R3, RZ, PT ;  /* 0x000000ff0300720c */ /* 0x000fe40003f26270 */
[----:B------:R-:W2:Y:S01]  /*3d60*/  LDL.LU R3, [R1+0xec] ;  /* 0x0000ec0001037983 */ /* 0x000ea20000300800 */
[----:B---3--:R-:W-:Y:S02]  /*3d70*/  IABS R54, R56 ;  /* 0x0000003800367213 */ /* 0x008fe40000000000 */
[----:B------:R-:W-:-:S02]  /*3d80*/  ISETP.GE.AND P6, PT, R56, RZ, PT ;  /* 0x000000ff3800720c */ /* 0x000fc40003fc6270 */
[----:B------:R-:W-:Y:S01]  /*3d90*/  @!P0 IMAD.IADD R53, R53, 0x1, -R4 ;  /* 0x0000000135358824 */ /* 0x000fe200078e0a04 */
[----:B------:R-:W-:Y:S02]  /*3da0*/  IABS R56, R60 ;  /* 0x0000003c00387213 */ /* 0x000fe40000000000 */
[----:B------:R-:W-:Y:S02]  /*3db0*/  ISETP.GE.AND P0, PT, R60, RZ, PT ;  /* 0x000000ff3c00720c */ /* 0x000fe40003f06270 */
[----:B------:R-:W3:Y:S04]  /*3dc0*/  LDL.LU R60, [R1+0xf0] ;  /* 0x0000f000013c7983 */ /* 0x000ee80000300800 */
[----:B------:R-:W4:Y:S01]  /*3dd0*/  LDL R12, [R1+0x314] ;  /* 0x00031400010c7983 */ /* 0x000f220000100800 */
[----:B------:R-:W-:Y:S01]  /*3de0*/  @!P3 IMAD.MOV R44, RZ, RZ, -R44 ;  /* 0x000000ffff2cb224 */ /* 0x000fe200078e0a2c */
[----:B------:R-:W-:Y:S01]  /*3df0*/  ISETP.GT.U32.AND P3, PT, R4, R49, PT ;  /* 0x000000310400720c */ /* 0x000fe20003f64070 */
[----:B------:R-:W-:-:S04]  /*3e00*/  IMAD.HI.U32 R5, R0, R54, RZ ;  /* 0x0000003600057227 */ /* 0x000fc800078e00ff */
[----:B------:R-:W-:-:S04]  /*3e10*/  IMAD.MOV R2, RZ, RZ, -R5 ;  /* 0x000000ffff027224 */ /* 0x000fc800078e0a05 */
[----:B------:R-:W-:-:S04]  /*3e20*/  IMAD R54, R4, R2, R54 ;  /* 0x0000000204367224 */ /* 0x000fc800078e0236 */
[----:B------:R-:W-:Y:S01]  /*3e30*/  @!P3 IMAD.IADD R49, R49, 0x1, -R4 ;  /* 0x000000013131b824 */ /* 0x000fe200078e0a04 */
[----:B------:R-:W-:Y:S01]  /*3e40*/  ISETP.GE.AND P3, PT, R58, RZ, PT ;  /* 0x000000ff3a00720c */ /* 0x000fe20003f66270 */
[----:B------:R-:W-:-:S04]  /*3e50*/  IMAD.HI.U32 R2, R0, R55, RZ ;  /* 0x0000003700027227 */ /* 0x000fc800078e00ff */
[----:B------:R-:W-:Y:S01]  /*3e60*/  @!P4 IMAD.MOV R49, RZ, RZ, -R49 ;  /* 0x000000ffff31c224 */ /* 0x000fe200078e0a31 */
[----:B------:R-:W-:Y:S01]  /*3e70*/  ISETP.GT.U32.AND P4, PT, R4, R52, PT ;  /* 0x000000340400720c */ /* 0x000fe20003f84070 */
[----:B------:R-:W-:Y:S01]  /*3e80*/  @!P5 IMAD.MOV R47, RZ, RZ, -R47 ;  /* 0x000000ffff2fd224 */ /* 0x000fe200078e0a2f */
[----:B------:R-:W-:Y:S01]  /*3e90*/  ISETP.GE.AND P5, PT, R57, RZ, PT ;  /* 0x000000ff3900720c */ /* 0x000fe20003fa6270 */
[----:B------:R-:W-:Y:S02]  /*3ea0*/  IMAD.MOV R2, RZ, RZ, -R2 ;  /* 0x000000ffff027224 */ /* 0x000fe400078e0a02 */
[----:B------:R-:W-:-:S04]  /*3eb0*/  IMAD.HI.U32 R5, R0, R56, RZ ;  /* 0x0000003800057227 */ /* 0x000fc800078e00ff */
[----:B------:R-:W-:Y:S02]  /*3ec0*/  IMAD R55, R4, R2, R55 ;  /* 0x0000000204377224 */ /* 0x000fe400078e0237 */
[----:B------:R-:W-:Y:S02]  /*3ed0*/  IMAD.MOV R2, RZ, RZ, -R5 ;  /* 0x000000ffff027224 */ /* 0x000fe400078e0a05 */
[----:B------:R-:W-:Y:S02]  /*3ee0*/  @!P4 IMAD.IADD R52, R52, 0x1, -R4 ;  /* 0x000000013434c824 */ /* 0x000fe400078e0a04 */
[C---:B------:R-:W-:Y:S02]  /*3ef0*/  IMAD R56, R4.reuse, R2, R56 ;  /* 0x0000000204387224 */ /* 0x040fe400078e0238 */
[----:B------:R-:W-:Y:S01]  /*3f00*/  @!P3 IMAD.MOV R51, RZ, RZ, -R51 ;  /* 0x000000ffff33b224 */ /* 0x000fe200078e0a33 */
[C---:B------:R-:W-:Y:S01]  /*3f10*/  ISETP.GT.U32.AND P3, PT, R4.reuse, R55, PT ;  /* 0x000000370400720c */ /* 0x040fe20003f64070 */
[----:B------:R-:W-:Y:S01]  /*3f20*/  @!P5 IMAD.MOV R52, RZ, RZ, -R52 ;  /* 0x000000ffff34d224 */ /* 0x000fe200078e0a34 */
[----:B------:R-:W-:-:S02]  /*3f30*/  ISETP.GT.U32.AND P4, PT, R4, R54, PT ;  /* 0x000000360400720c */ /* 0x000fc40003f84070 */
[----:B------:R-:W-:Y:S02]  /*3f40*/  ISETP.GT.U32.AND P5, PT, R4, R56, PT ;  /* 0x000000380400720c */ /* 0x000fe40003fa4070 */
[----:B------:R-:W-:-:S05]  /*3f50*/  IABS R58, R11 ;  /* 0x0000000b003a7213 */ /* 0x000fca0000000000 */
[----:B------:R-:W-:-:S04]  /*3f60*/  IMAD.HI.U32 R2, R0, R58, RZ ;  /* 0x0000003a00027227 */ /* 0x000fc800078e00ff */
[--C-:B------:R-:W-:Y:S01]  /*3f70*/  @!P3 IMAD.IADD R55, R55, 0x1, -R4.reuse ;  /* 0x000000013737b824 */ /* 0x100fe200078e0a04 */
[----:B------:R-:W-:Y:S01]  /*3f80*/  IABS R57, R13 ;  /* 0x0000000d00397213 */ /* 0x000fe20000000000 */
[--C-:B------:R-:W-:Y:S01]  /*3f90*/  @!P4 IMAD.IADD R54, R54, 0x1, -R4.reuse ;  /* 0x000000013636c824 */ /* 0x100fe200078e0a04 */
[----:B------:R-:W-:Y:S01]  /*3fa0*/  IABS R9, R10 ;  /* 0x0000000a00097213 */ /* 0x000fe20000000000 */
[----:B------:R-:W-:Y:S01]  /*3fb0*/  @!P5 IMAD.IADD R56, R56, 0x1, -R4 ;  /* 0x000000013838d824 */ /* 0x000fe200078e0a04 */
[C---:B------:R-:W-:Y:S01]  /*3fc0*/  ISETP.GT.U32.AND P3, PT, R4.reuse, R55, PT ;  /* 0x000000370400720c */ /* 0x040fe20003f64070 */
[----:B------:R-:W-:Y:S01]  /*3fd0*/  IMAD.MOV R2, RZ, RZ, -R2 ;  /* 0x000000ffff027224 */ /* 0x000fe200078e0a02 */
[----:B------:R-:W-:Y:S01]  /*3fe0*/  ISETP.GT.U32.AND P4, PT, R4, R54, PT ;  /* 0x000000360400720c */ /* 0x000fe20003f84070 */
[----:B------:R-:W-:Y:S01]  /*3ff0*/  IMAD.HI.U32 R6, R0, R57, RZ ;  /* 0x0000003900067227 */ /* 0x000fe200078e00ff */
[----:B------:R-:W-:-:S03]  /*4000*/  ISETP.GT.U32.AND P5, PT, R4, R56, PT ;  /* 0x000000380400720c */ /* 0x000fc60003fa4070 */
[----:B------:R-:W-:Y:S02]  /*4010*/  IMAD R58, R4, R2, R58 ;  /* 0x00000002043a7224 */ /* 0x000fe400078e023a */
[----:B------:R-:W-:-:S04]  /*4020*/  IMAD.HI.U32 R2, R0, R9, RZ ;  /* 0x0000000900027227 */ /* 0x000fc800078e00ff */
[----:B------:R-:W-:Y:S02]  /*4030*/  IMAD.MOV R5, RZ, RZ, -R6 ;  /* 0x000000ffff057224 */ /* 0x000fe400078e0a06 */
[----:B------:R-:W-:Y:S01]  /*4040*/  IMAD.MOV R2, RZ, RZ, -R2 ;  /* 0x000000ffff027224 */ /* 0x000fe200078e0a02 */
[----:B------:R-:W-:Y:S01]  /*4050*/  IABS R7, R61 ;  /* 0x0000003d00077213 */ /* 0x000fe20000000000 */
[C---:B------:R-:W-:Y:S02]  /*4060*/  IMAD R57, R4.reuse, R5, R57 ;  /* 0x0000000504397224 */ /* 0x040fe400078e0239 */
[C---:B------:R-:W-:Y:S02]  /*4070*/  IMAD R9, R4.reuse, R2, R9 ;  /* 0x0000000204097224 */ /* 0x040fe400078e0209 */
[--C-:B------:R-:W-:Y:S01]  /*4080*/  @!P3 IMAD.IADD R55, R55, 0x1, -R4.reuse ;  /* 0x000000013737b824 */ /* 0x100fe200078e0a04 */
[----:B------:R-:W-:Y:S01]  /*4090*/  ISETP.GT.U32.AND P3, PT, R4, R58, PT ;  /* 0x0000003a0400720c */ /* 0x000fe20003f64070 */
[--C-:B------:R-:W-:Y:S01]  /*40a0*/  @!P4 IMAD.IADD R54, R54, 0x1, -R4.reuse ;  /* 0x000000013636c824 */ /* 0x100fe200078e0a04 */
[----:B------:R-:W-:Y:S01]  /*40b0*/  ISETP.GT.U32.AND P4, PT, R4, R57, PT ;  /* 0x000000390400720c */ /* 0x000fe20003f84070 */
[----:B------:R-:W-:Y:S01]  /*40c0*/  @!P5 IMAD.IADD R56, R56, 0x1, -R4 ;  /* 0x000000013838d824 */ /* 0x000fe200078e0a04 */
[----:B------:R-:W-:Y:S01]  /*40d0*/  IABS R8, R59 ;  /* 0x0000003b00087213 */ /* 0x000fe20000000000 */
[----:B------:R-:W-:Y:S01]  /*40e0*/  IMAD.HI.U32 R5, R0, R7, RZ ;  /* 0x0000000700057227 */ /* 0x000fe200078e00ff */
[----:B------:R-:W-:-:S03]  /*40f0*/  ISETP.GT.U32.AND P5, PT, R4, R9, PT ;  /* 0x000000090400720c */ /* 0x000fc60003fa4070 */
[----:B------:R-:W-:-:S04]  /*4100*/  IMAD.HI.U32 R14, R0, R8, RZ ;  /* 0x00000008000e7227 */ /* 0x000fc800078e00ff */
[----:B------:R-:W-:Y:S02]  /*4110*/  IMAD.MOV R5, RZ, RZ, -R5 ;  /* 0x000000ffff057224 */ /* 0x000fe400078e0a05 */
[----:B------:R-:W-:Y:S02]  /*4120*/  IMAD.MOV R2, RZ, RZ, -R14 ;  /* 0x000000ffff027224 */ /* 0x000fe400078e0a0e */
[----:B------:R-:W-:Y:S02]  /*4130*/  IMAD R7, R4, R5, R7 ;  /* 0x0000000504077224 */ /* 0x000fe400078e0207 */
[--C-:B------:R-:W-:Y:S02]  /*4140*/  @!P3 IMAD.IADD R58, R58, 0x1, -R4.reuse ;  /* 0x000000013a3ab824 */ /* 0x100fe400078e0a04 */
[----:B------:R-:W-:Y:S02]  /*4150*/  @!P4 IMAD.IADD R57, R57, 0x1, -R4 ;  /* 0x000000013939c824 */ /* 0x000fe400078e0a04 */
[----:B------:R-:W-:-:S02]  /*4160*/  IMAD R8, R4, R2, R8 ;  /* 0x0000000204087224 */ /* 0x000fc400078e0208 */
[----:B------:R-:W-:Y:S01]  /*4170*/  @!P5 IMAD.IADD R9, R9, 0x1, -R4 ;  /* 0x000000010909d824 */ /* 0x000fe200078e0a04 */
[C---:B------:R-:W-:Y:S02]  /*4180*/  ISETP.GT.U32.AND P5, PT, R4.reuse, R58, PT ;  /* 0x0000003a0400720c */ /* 0x040fe40003fa4070 */
[----:B------:R-:W-:-:S11]  /*4190*/  ISETP.GT.U32.AND P4, PT, R4, R57, PT ;  /* 0x000000390400720c */ /* 0x000fd60003f84070 */
[--C-:B------:R-:W-:Y:S02]  /*41a0*/  @!P5 IMAD.IADD R58, R58, 0x1, -R4.reuse ;  /* 0x000000013a3ad824 */ /* 0x100fe400078e0a04 */
[----:B------:R-:W-:Y:S01]  /*41b0*/  @!P4 IMAD.IADD R57, R57, 0x1, -R4 ;  /* 0x000000013939c824 */ /* 0x000fe200078e0a04 */
[C---:B------:R-:W-:Y:S02]  /*41c0*/  ISETP.GT.U32.AND P4, PT, R4.reuse, R8, PT ;  /* 0x000000080400720c */ /* 0x040fe40003f84070 */
[C---:B------:R-:W-:Y:S01]  /*41d0*/  ISETP.GT.U32.AND P3, PT, R4.reuse, R7, PT ;  /* 0x000000070400720c */ /* 0x040fe20003f64070 */
[----:B------:R-:W-:Y:S01]  /*41e0*/  @!P2 IMAD.MOV R53, RZ, RZ, -R53 ;  /* 0x000000ffff35a224 */ /* 0x000fe200078e0a35 */
[----:B------:R-:W-:-:S09]  /*41f0*/  ISETP.GT.U32.AND P2, PT, R4, R9, PT ;  /* 0x000000090400720c */ /* 0x000fd20003f44070 */
[--C-:B------:R-:W-:Y:S02]  /*4200*/  @!P4 IMAD.IADD R8, R8, 0x1, -R4.reuse ;  /* 0x000000010808c824 */ /* 0x100fe400078e0a04 */
[----:B------:R-:W-:Y:S02]  /*4210*/  @!P3 IMAD.IADD R7, R7, 0x1, -R4 ;  /* 0x000000010707b824 */ /* 0x000fe400078e0a04 */
[----:B------:R-:W-:Y:S02]  /*4220*/  @!P6 IMAD.MOV R54, RZ, RZ, -R54 ;  /* 0x000000ffff36e224 */ /* 0x000fe400078e0a36 */
[----:B------:R-:W-:Y:S01]  /*4230*/  @!P2 IMAD.IADD R9, R9, 0x1, -R4 ;  /* 0x000000010909a824 */ /* 0x000fe200078e0a04 */
[----:B------:R-:W-:Y:S02]  /*4240*/  ISETP.GT.U32.AND P6, PT, R4, R7, PT ;  /* 0x000000070400720c */ /* 0x000fe40003fc4070 */
[----:B------:R-:W-:Y:S01]  /*4250*/  ISETP.GE.AND P2, PT, R13, RZ, PT ;  /* 0x000000ff0d00720c */ /* 0x000fe20003f46270 */
[----:B------:R-:W-:-:S10]  /*4260*/  @!P1 IMAD.MOV R55, RZ, RZ, -R55 ;  /* 0x000000ffff379224 */ /* 0x000fd400078e0a37 */
[----:B------:R-:W-:Y:S01]  /*4270*/  @!P6 IMAD.IADD R7, R7, 0x1, -R4 ;  /* 0x000000010707e824 */ /* 0x000fe200078e0a04 */
[----:B------:R-:W-:Y:S01]  /*4280*/  ISETP.GE.AND P6, PT, R10, RZ, PT ;  /* 0x000000ff0a00720c */ /* 0x000fe20003fc6270 */
[----:B------:R-:W-:Y:S02]  /*4290*/  @!P2 IMAD.MOV R57, RZ, RZ, -R57 ;  /* 0x000000ffff39a224 */ /* 0x000fe400078e0a39 */
[----:B------:R-:W-:Y:S01]  /*42a0*/  @!P0 IMAD.MOV R56, RZ, RZ, -R56 ;  /* 0x000000ffff388224 */ /* 0x000fe200078e0a38 */
[----:B------:R-:W-:Y:S02]  /*42b0*/  ISETP.GE.AND P0, PT, R59, RZ, PT ;  /* 0x000000ff3b00720c */ /* 0x000fe40003f06270 */
[----:B--2---:R-:W-:-:S05]  /*42c0*/  IABS R6, R3 ;  /* 0x0000000300067213 */ /* 0x004fca0000000000 */
[----:B------:R-:W-:Y:S01]  /*42d0*/  IMAD.HI.U32 R14, R0, R6, RZ ;  /* 0x00000006000e7227 */ /* 0x000fe200078e00ff */
[----:B---3--:R-:W-:-:S03]  /*42e0*/  IABS R5, R60 ;  /* 0x0000003c00057213 */ /* 0x008fc60000000000 */
[----:B------:R-:W-:Y:S02]  /*42f0*/  IMAD.MOV R2, RZ, RZ, -R14 ;  /* 0x000000ffff027224 */ /* 0x000fe400078e0a0e */
[----:B------:R-:W-:-:S04]  /*4300*/  IMAD.HI.U32 R14, R0, R5, RZ ;  /* 0x00000005000e7227 */ /* 0x000fc800078e00ff */
[----:B------:R-:W-:-:S04]  /*4310*/  IMAD.MOV R14, RZ, RZ, -R14 ;  /* 0x000000ffff0e7224 */ /* 0x000fc800078e0a0e */
[C---:B------:R-:W-:Y:S02]  /*4320*/  IMAD R5, R4.reuse, R14, R5 ;  /* 0x0000000e04057224 */ /* 0x040fe400078e0205 */
[C---:B------:R-:W-:Y:S01]  /*4330*/  IMAD R6, R4.reuse, R2, R6 ;  /* 0x0000000204067224 */ /* 0x040fe200078e0206 */
[----:B------:R-:W2:Y:S02]  /*4340*/  LDL.LU R14, [R1+0xd5c] ;  /* 0x000d5c00010e7983 */ /* 0x000ea40000300800 */
[C---:B------:R-:W-:Y:S02]  /*4350*/  ISETP.GT.U32.AND P5, PT, R4.reuse, R5, PT ;  /* 0x000000050400720c */ /* 0x040fe40003fa4070 */
[----:B------:R-:W-:-:S11]  /*4360*/  ISETP.GT.U32.AND P4, PT, R4, R6, PT ;  /* 0x000000060400720c */ /* 0x000fd60003f84070 */
[--C-:B------:R-:W-:Y:S01]  /*4370*/  @!P5 IMAD.IADD R5, R5, 0x1, -R4.reuse ;  /* 0x000000010505d824 */ /* 0x100fe200078e0a04 */
[----:B------:R-:W-:Y:S02]  /*4380*/  ISETP.GE.AND P5, PT, R61, RZ, PT ;  /* 0x000000ff3d00720c */ /* 0x000fe40003fa6270 */
[----:B------:R-:W0:Y:S01]  /*4390*/  S2R R61, SR_TID.X ;  /* 0x00000000003d7919 */ /* 0x000e220000002100 */
[----:B------:R-:W-:Y:S01]  /*43a0*/  @!P4 IMAD.IADD R6, R6, 0x1, -R4 ;  /* 0x000000010606c824 */ /* 0x000fe200078e0a04 */
[----:B----4-:R-:W-:-:S04]  /*43b0*/  IABS R2, R12 ;  /* 0x0000000c00027213 */ /* 0x010fc80000000000 */
[----:B------:R-:W-:Y:S01]  /*43c0*/  ISETP.GT.U32.AND P1, PT, R4, R6, PT ;  /* 0x000000060400720c */ /* 0x000fe20003f24070 */
[----:B------:R-:W-:-:S04]  /*43d0*/  IMAD.HI.U32 R0, R0, R2, RZ ;  /* 0x0000000200007227 */ /* 0x000fc800078e00ff */
[----:B------:R-:W-:Y:S01]  /*43e0*/  IMAD.MOV R0, RZ, RZ, -R0 ;  /* 0x000000ffff007224 */ /* 0x000fe200078e0a00 */
[C---:B------:R-:W-:Y:S02]  /*43f0*/  ISETP.GT.U32.AND P2, PT, R4.reuse, R5, PT ;  /* 0x000000050400720c */ /* 0x040fe40003f44070 */
[----:B------:R-:W-:Y:S01]  /*4400*/  ISETP.GE.AND P4, PT, R11, RZ, PT ;  /* 0x000000ff0b00720c */ /* 0x000fe20003f86270 */
[----:B------:R-:W-:-:S04]  /*4410*/  IMAD R2, R4, R0, R2 ;  /* 0x0000000004027224 */ /* 0x000fc800078e0202 */
[----:B------:R-:W-:Y:S01]  /*4420*/  @!P1 IMAD.IADD R6, R6, 0x1, -R4 ;  /* 0x0000000106069824 */ /* 0x000fe200078e0a04 */
[----:B------:R-:W-:Y:S01]  /*4430*/  ISETP.GE.AND P1, PT, R3, RZ, PT ;  /* 0x000000ff0300720c */ /* 0x000fe20003f26270 */
[C---:B0-----:R-:W-:Y:S01]  /*4440*/  IMAD.SHL.U32 R0, R61.reuse, 0x40, RZ ;  /* 0x000000403d007824 */ /* 0x041fe200078e00ff */
[C---:B------:R-:W-:Y:S02]  /*4450*/  LOP3.LUT R10, R61.reuse, 0x3, RZ, 0xc0, !PT ;  /* 0x000000033d0a7812 */ /* 0x040fe400078ec0ff */
[----:B------:R-:W-:Y:S01]  /*4460*/  SHF.R.U32.HI R11, RZ, 0x2, R61 ;  /* 0x00000002ff0b7819 */ /* 0x000fe2000001163d */
[----:B------:R-:W-:Y:S01]  /*4470*/  IMAD.SHL.U32 R3, R61, 0x8, RZ ;  /* 0x000000083d037824 */ /* 0x000fe200078e00ff */
[----:B------:R-:W-:Y:S01]  /*4480*/  LOP3.LUT R0, R0, 0x1c0, RZ, 0xc0, !PT ;  /* 0x000001c000007812 */ /* 0x000fe200078ec0ff */
[----:B------:R-:W-:Y:S01]  /*4490*/  IMAD R10, R10, 0x110, RZ ;  /* 0x000001100a0a7824 */ /* 0x000fe200078e02ff */
[----:B------:R-:W-:Y:S01]  /*44a0*/  SGXT.U32 R11, R11, 0x3 ;  /* 0x000000030b0b781a */ /* 0x000fe20000000000 */
[----:B------:R-:W-:Y:S01]  /*44b0*/  IMAD.SHL.U32 R13, R61, 0x2, RZ ;  /* 0x000000023d0d7824 */ /* 0x000fe200078e00ff */
[----:B------:R-:W-:-:S02]  /*44c0*/  LOP3.LUT R3, R0, 0x30, R3, 0xf8, !PT ;  /* 0x0000003000037812 */ /* 0x000fc400078ef803 */
[----:B------:R-:W-:Y:S01]  /*44d0*/  LOP3.LUT R0, R10, R11, RZ, 0xfc, !PT ;  /* 0x0000000b0a007212 */ /* 0x000fe200078efcff */
[----:B------:R-:W-:Y:S01]  /*44e0*/  @!P2 IMAD.IADD R5, R5, 0x1, -R4 ;  /* 0x000000010505a824 */ /* 0x000fe200078e0a04 */
[----:B------:R-:W3:Y:S01]  /*44f0*/  LDL.LU R11, [R1+0x14] ;  /* 0x00001400010b7983 */ /* 0x000ee20000300800 */
[----:B------:R-:W-:Y:S02]  /*4500*/  ISETP.GE.AND P2, PT, R60, RZ, PT ;  /* 0x000000ff3c00720c */ /* 0x000fe40003f46270 */
[----:B------:R-:W-:Y:S01]  /*4510*/  LOP3.LUT R3, R3, 0x30, R13, 0x78, !PT ;  /* 0x0000003003037812 */ /* 0x000fe200078e780d */
[----:B------:R-:W4:Y:S04]  /*4520*/  LDL.LU R10, [R1+0x10] ;  /* 0x00001000010a7983 */ /* 0x000f280000300800 */
[----:B------:R-:W2:Y:S04]  /*4530*/  LDL.LU R59, [R1+0xc] ;  /* 0x00000c00013b7983 */ /* 0x000ea80000300800 */
[----:B------:R-:W2:Y:S04]  /*4540*/  LDL.LU R60, [R1+0x8] ;  /* 0x00000800013c7983 */ /* 0x000ea80000300800 */
[----:B------:R-:W2:Y:S04]  /*4550*/  LDL.LU R61, [R1+0x4] ;  /* 0x00000400013d7983 */ /* 0x000ea80000300800 */
[----:B------:R0:W-:Y:S04]  /*4560*/  STL [R1+0xcd8], R0 ;  /* 0x000cd80001007387 */ /* 0x0001e80000100800 */
[----:B0-----:R-:W2:Y:S04]  /*4570*/  LDL.LU R0, [R1] ;  /* 0x0000000001007983 */ /* 0x001ea80000300800 */
[----:B------:R-:W2:Y:S04]  /*4580*/  LDL.LU R13, [R1+0xd58] ;  /* 0x000d5800010d7983 */ /* 0x000ea80000300800 */
[----:B------:R-:W2:Y:S01]  /*4590*/  LDL.LU R3, [R1+0xd54] ;  /* 0x000d540001037983 */ /* 0x000ea20000300800 */
[----:B------:R-:W-:-:S13]  /*45a0*/  ISETP.GT.U32.AND P3, PT, R4, R8, PT ;  /* 0x000000080400720c */ /* 0x000fda0003f64070 */
[----:B------:R-:W-:Y:S01]  /*45b0*/  @!P3 IMAD.IADD R8, R8, 0x1, -R4 ;  /* 0x000000010808b824 */ /* 0x000fe200078e0a04 */
[----:B------:R-:W-:-:S13]  /*45c0*/  ISETP.GT.U32.AND P3, PT, R4, R2, PT ;  /* 0x000000020400720c */ /* 0x000fda0003f64070 */
[----:B------:R-:W-:-:S05]  /*45d0*/  @!P3 IMAD.IADD R2, R2, 0x1, -R4 ;  /* 0x000000010202b824 */ /* 0x000fca00078e0a04 */
[----:B------:R-:W-:Y:S01]  /*45e0*/  ISETP.GT.U32.AND P3, PT, R4, R2, PT ;  /* 0x000000020400720c */ /* 0x000fe20003f64070 */
[----:B------:R-:W-:Y:S01]  /*45f0*/  @!P4 IMAD.MOV R58, RZ, RZ, -R58 ;  /* 0x000000ffff3ac224 */ /* 0x000fe200078e0a3a */
[----:B------:R-:W-:Y:S02]  /*4600*/  ISETP.GE.AND P4, PT, R12, RZ, PT ;  /* 0x000000ff0c00720c */ /* 0x000fe40003f86270 */
[----:B------:R-:W4:Y:S09]  /*4610*/  LDL.LU R12, [R1+0xd50] ;  /* 0x000d5000010c7983 */ /* 0x000f320000300800 */
[----:B------:R-:W-:-:S02]  /*4620*/  @!P3 IMAD.IADD R2, R2, 0x1, -R4 ;  /* 0x000000010202b824 */ /* 0x000fc400078e0a04 */
[----:B------:R-:W0:Y:S01]  /*4630*/  LDC R4, c[0x0][0x3ac] ;  /* 0x0000eb00ff047b82 */ /* 0x000e220000000800 */
[----:B--2---:R-:W-:Y:S02]  /*4640*/  ISETP.NE.AND P3, PT, R3, RZ, PT ;  /* 0x000000ff0300720c */ /* 0x004fe40003f65270 */
[----:B------:R-:W-:-:S04]  /*4650*/  LOP3.LUT R3, RZ, R3, RZ, 0x33, !PT ;  /* 0x00000003ff037212 */ /* 0x000fc800078e33ff */
[C---:B---3--:R-:W-:Y:S02]  /*4660*/  SEL R11, R3.reuse, R11, !P3 ;  /* 0x0000000b030b7207 */ /* 0x048fe40005800000 */
[C---:B----4-:R-:W-:Y:S02]  /*4670*/  SEL R10, R3.reuse, R10, !P3 ;  /* 0x0000000a030a7207 */ /* 0x050fe40005800000 */
[C---:B------:R-:W-:Y:S01]  /*4680*/  SEL R59, R3.reuse, R59, !P3 ;  /* 0x0000003b033b7207 */ /* 0x040fe20005800000 */
[----:B------:R1:W-:Y:S01]  /*4690*/  STL [R1+0x4c], R11 ;  /* 0x00004c0b01007387 */ /* 0x0003e20000100800 */
[C---:B------:R-:W-:Y:S02]  /*46a0*/  SEL R60, R3.reuse, R60, !P3 ;  /* 0x0000003c033c7207 */ /* 0x040fe40005800000 */
[C---:B------:R-:W-:Y:S01]  /*46b0*/  SEL R61, R3.reuse, R61, !P3 ;  /* 0x0000003d033d7207 */ /* 0x040fe20005800000 */
[----:B-1----:R-:W2:Y:S04]  /*46c0*/  LDL.LU R11, [R1+0xd4c] ;  /* 0x000d4c00010b7983 */ /* 0x002ea80000300800 */
[----:B------:R1:W-:Y:S04]  /*46d0*/  STL [R1+0x48], R10 ;  /* 0x0000480a01007387 */ /* 0x0003e80000100800 */
[----:B-1----:R-:W3:Y:S04]  /*46e0*/  LDL.LU R10, [R1+0xd48] ;  /* 0x000d4800010a7983 */ /* 0x002ee80000300800 */
[----:B------:R1:W-:Y:S04]  /*46f0*/  STL [R1+0x44], R59 ;  /* 0x0000443b01007387 */ /* 0x0003e80000100800 */
[----:B-1----:R-:W4:Y:S04]  /*4700*/  LDL.LU R59, [R1+0xd44] ;  /* 0x000d4400013b7983 */ /* 0x002f280000300800 */
[----:B------:R1:W-:Y:S04]  /*4710*/  STL [R1+0x40], R60 ;  /* 0x0000403c01007387 */ /* 0x0003e80000100800 */
[----:B-1----:R-:W2:Y:S04]  /*4720*/  LDL.LU R60, [R1+0xd40] ;  /* 0x000d4000013c7983 */ /* 0x002ea80000300800 */
[----:B------:R1:W-:Y:S04]  /*4730*/  STL [R1+0x3c], R61 ;  /* 0x00003c3d01007387 */ /* 0x0003e80000100800 */
[----:B-1----:R-:W2:Y:S01]  /*4740*/  LDL.LU R61, [R1+0xd3c] ;  /* 0x000d3c00013d7983 */ /* 0x002ea20000300800 */
[----:B------:R-:W-:-:S05]  /*4750*/  SEL R0, R3, R0, !P3 ;  /* 0x0000000003007207 */ /* 0x000fca0005800000 */
[----:B------:R4:W-:Y:S02]  /*4760*/  STL [R1+0x38], R0 ;  /* 0x0000380001007387 */ /* 0x0009e40000100800 */
[C---:B----4-:R-:W-:Y:S02]  /*4770*/  SEL R0, R3.reuse, R59, !P3 ;  /* 0x0000003b03007207 */ /* 0x050fe40005800000 */
[C---:B---3--:R-:W-:Y:S02]  /*4780*/  SEL R59, R3.reuse, R10, !P3 ;  /* 0x0000000a033b7207 */ /* 0x048fe40005800000 */
[C---:B--2---:R-:W-:Y:S02]  /*4790*/  SEL R10, R3.reuse, R11, !P3 ;  /* 0x0000000b030a7207 */ /* 0x044fe40005800000 */
[C---:B------:R-:W-:Y:S02]  /*47a0*/  SEL R60, R3.reuse, R60, !P3 ;  /* 0x0000003c033c7207 */ /* 0x040fe40005800000 */
[----:B------:R-:W-:-:S05]  /*47b0*/  SEL R61, R3, R61, !P3 ;  /* 0x0000003d033d7207 */ /* 0x000fca0005800000 */
[----:B------:R-:W-:Y:S04]  /*47c0*/  STL [R1+0x34], R61 ;  /* 0x0000343d01007387 */ /* 0x000fe80000100800 */
[----:B------:R-:W-:Y:S04]  /*47d0*/  STL [R1+0x30], R60 ;  /* 0x0000303c01007387 */ /* 0x000fe80000100800 */
[----:B------:R1:W-:Y:S04]  /*47e0*/  STL [R1+0x2c], R0 ;  /* 0x00002c0001007387 */ /* 0x0003e80000100800 */
[----:B------:R-:W-:Y:S01]  /*47f0*/  STL [R1+0x28], R59 ;  /* 0x0000283b01007387 */ /* 0x000fe20000100800 */
[----:B-1----:R-:W-:-:S03]  /*4800*/  SEL R0, R3, R12, !P3 ;  /* 0x0000000c03007207 */ /* 0x002fc60005800000 */
[----:B------:R-:W-:Y:S01]  /*4810*/  STL [R1+0x24], R10 ;  /* 0x0000240a01007387 */ /* 0x000fe20000100800 */
[----:B------:R-:W-:-:S03]  /*4820*/  SEL R11, R3, R16, !P3 ;  /* 0x00000010030b7207 */ /* 0x000fc60005800000 */
[----:B------:R1:W-:Y:S02]  /*4830*/  STL [R1+0x20], R0 ;  /* 0x0000200001007387 */ /* 0x0003e40000100800 */
[C---:B-1----:R-:W-:Y:S02]  /*4840*/  SEL R0, R3.reuse, R15, !P3 ;  /* 0x0000000f03007207 */ /* 0x042fe40005800000 */
[----:B------:R-:W-:-:S03]  /*4850*/  SEL R10, R3, R17, !P3 ;  /* 0x00000011030a7207 */ /* 0x000fc60005800000 */
[----:B------:R1:W-:Y:S04]  /*4860*/  STL [R1+0x8], R0 ;  /* 0x0000080001007387 */ /* 0x0003e80000100800 */
[----:B------:R2:W-:Y:S01]  /*4870*/  STL [R1+0x14], R11 ;  /* 0x0000140b01007387 */ /* 0x0005e20000100800 */
[----:B-1----:R-:W-:-:S03]  /*4880*/  SEL R0, R3, R18, !P3 ;  /* 0x0000001203007207 */ /* 0x002fc60005800000 */
[----:B------:R1:W-:Y:S01]  /*4890*/  STL [R1+0x1c], R10 ;  /* 0x00001c0a01007387 */ /* 0x0003e20000100800 */
[----:B--2---:R-:W-:-:S03]  /*48a0*/  SEL R11, R3, R19, !P3 ;  /* 0x00000013030b7207 */ /* 0x004fc60005800000 */
[----:B------:R2:W-:Y:S04]  /*48b0*/  STL [R1+0x18], R0 ;  /* 0x0000180001007387 */ /* 0x0005e80000100800 */
[----:B------:R3:W-:Y:S04]  /*48c0*/  STL [R1+0x10], R11 ;  /* 0x0000100b01007387 */ /* 0x0007e80000100800 */
[----:B------:R-:W4:Y:S01]  /*48d0*/  LDL.LU R12, [R1+0x64] ;  /* 0x00006400010c7983 */ /* 0x000f220000300800 */
[C---:B------:R-:W-:Y:S02]  /*48e0*/  SEL R59, R3.reuse, R13, !P3 ;  /* 0x0000000d033b7207 */ /* 0x040fe40005800000 */
[----:B------:R-:W0:Y:S01]  /*48f0*/  S2R R13, SR_TID.X ;  /* 0x00000000000d7919 */ /* 0x000e220000002100 */
[----:B-1----:R-:W-:-:S02]  /*4900*/  SEL R10, R3, R20, !P3 ;  /* 0x00000014030a7207 */ /* 0x002fc40005800000 */
[----:B--2---:R-:W-:-:S03]  /*4910*/  SEL R0, R3, R21, !P3 ;  /* 0x0000001503007207 */ /* 0x004fc60005800000 */
[----:B------:R-:W-:Y:S04]  /*4920*/  STL [R1+0xc], R10 ;  /* 0x00000c0a01007387 */ /* 0x000fe80000100800 */
[----:B---3--:R-:W2:Y:S01]  /*4930*/  LDL.LU R11, [R1+0x60] ;  /* 0x00006000010b7983 */ /* 0x008ea20000300800 */
[----:B------:R-:W-:-:S03]  /*4940*/  SEL R61, R3, R23, !P3 ;  /* 0x00000017033d7207 */ /* 0x000fc60005800000 */
[----:B------:R1:W-:Y:S01]  /*4950*/  STL [R1+0x4], R0 ;  /* 0x0000040001007387 */ /* 0x0003e20000100800 */
[----:B------:R-:W-:Y:S01]  /*4960*/  @!P4 IMAD.MOV R2, RZ, RZ, -R2 ;  /* 0x000000ffff02c224 */ /* 0x000fe200078e0a02 */
[C---:B------:R-:W-:Y:S01]  /*4970*/  SEL R18, R3.reuse, R24, !P3 ;  /* 0x0000001803127207 */ /* 0x040fe20005800000 */
[----:B------:R-:W-:Y:S01]  /*4980*/  @!P6 IMAD.MOV R9, RZ, RZ, -R9 ;  /* 0x000000ffff09e224 */ /* 0x000fe200078e0a09 */
[C---:B------:R-:W-:Y:S02]  /*4990*/  SEL R60, R3.reuse, R14, !P3 ;  /* 0x0000000e033c7207 */ /* 0x040fe40005800000 */
[C---:B-1----:R-:W-:Y:S01]  /*49a0*/  SEL R0, R3.reuse, R22, !P3 ;  /* 0x0000001603007207 */ /* 0x042fe20005800000 */
[----:B------:R-:W-:Y:S01]  /*49b0*/  @!P0 IMAD.MOV R8, RZ, RZ, -R8 ;  /* 0x000000ffff088224 */ /* 0x000fe200078e0a08 */
[----:B------:R-:W-:Y:S01]  /*49c0*/  SEL R14, R3, R26, !P3 ;  /* 0x0000001a030e7207 */ /* 0x000fe20005800000 */
[----:B------:R-:W-:Y:S02]  /*49d0*/  @!P5 IMAD.MOV R7, RZ, RZ, -R7 ;  /* 0x000000ffff07d224 */ /* 0x000fe400078e0a07 */
[----:B------:R1:W-:Y:S01]  /*49e0*/  STL [R1+0xd30], R0 ;  /* 0x000d300001007387 */ /* 0x0003e20000100800 */
[----:B0-----:R-:W-:Y:S01]  /*49f0*/  LOP3.LUT R15, R13, 0x1f, RZ, 0xc0, !PT ;  /* 0x0000001f0d0f7812 */ /* 0x001fe200078ec0ff */
[----:B------:R-:W-:-:S02]  /*4a00*/  @!P1 IMAD.MOV R6, RZ, RZ, -R6 ;  /* 0x000000ffff069224 */ /* 0x000fc400078e0a06 */
[----:B------:R-:W-:Y:S01]  /*4a10*/  STL [R1+0xd34], R61 ;  /* 0x000d343d01007387 */ /* 0x000fe20000100800 */
[----:B------:R-:W-:Y:S01]  /*4a20*/  @!P2 IMAD.MOV R5, RZ, RZ, -R5 ;  /* 0x000000ffff05a224 */ /* 0x000fe200078e0a05 */
[C---:B------:R-:W-:Y:S02]  /*4a30*/  SEL R16, R3.reuse, R25, !P3 ;  /* 0x0000001903107207 */ /* 0x040fe40005800000 */
[----:B------:R0:W-:Y:S01]  /*4a40*/  STL [R1+0xd38], R18 ;  /* 0x000d381201007387 */ /* 0x0001e20000100800 */
[----:B------:R-:W-:-:S03]  /*4a50*/  SEL R27, R3, R27, !P3 ;  /* 0x0000001b031b7207 */ /* 0x000fc60005800000 */
[----:B------:R-:W3:Y:S01]  /*4a60*/  LDL.LU R26, [R1+0x4c] ;  /* 0x00004c00011a7983 */ /* 0x000ee20000300800 */
[----:B------:R-:W-:-:S03]  /*4a70*/  SEL R28, R3, R28, !P3 ;  /* 0x0000001c031c7207 */ /* 0x000fc60005800000 */
[----:B------:R-:W3:Y:S01]  /*4a80*/  LDL.LU R25, [R1+0x48] ;  /* 0x0000480001197983 */ /* 0x000ee20000300800 */
[C---:B------:R-:W-:Y:S02]  /*4a90*/  SEL R29, R3.reuse, R29, !P3 ;  /* 0x0000001d031d7207 */ /* 0x040fe40005800000 */
[C---:B------:R-:W-:Y:S01]  /*4aa0*/  SEL R30, R3.reuse, R30, !P3 ;  /* 0x0000001e031e7207 */ /* 0x040fe20005800000 */
[----:B------:R-:W3:Y:S01]  /*4ab0*/  LDL.LU R24, [R1+0x44] ;  /* 0x0000440001187983 */ /* 0x000ee20000300800 */
[C---:B------:R-:W-:Y:S02]  /*4ac0*/  SEL R31, R3.reuse, R31, !P3 ;  /* 0x0000001f031f7207 */ /* 0x040fe40005800000 */
[C---:B------:R-:W-:Y:S01]  /*4ad0*/  SEL R32, R3.reuse, R32, !P3 ;  /* 0x0000002003207207 */ /* 0x040fe20005800000 */
[----:B------:R-:W3:Y:S01]  /*4ae0*/  LDL.LU R23, [R1+0x40] ;  /* 0x0000400001177983 */ /* 0x000ee20000300800 */
[C---:B------:R-:W-:Y:S02]  /*4af0*/  SEL R33, R3.reuse, R33, !P3 ;  /* 0x0000002103217207 */ /* 0x040fe40005800000 */
[C---:B------:R-:W-:Y:S01]  /*4b00*/  SEL R34, R3.reuse, R34, !P3 ;  /* 0x0000002203227207 */ /* 0x040fe20005800000 */
[----:B------:R-:W3:Y:S01]  /*4b10*/  LDL.LU R22, [R1+0x3c] ;  /* 0x00003c0001167983 */ /* 0x000ee20000300800 */
[----:B------:R-:W-:-:S02]  /*4b20*/  SEL R35, R3, R35, !P3 ;  /* 0x0000002303237207 */ /* 0x000fc40005800000 */
        /* <DEDUP_REMOVED lines=12> */
[C---:B------:R-:W-:Y:S02]  /*4bf0*/  SEL R44, R3.reuse, R44, !P3 ;  /* 0x0000002c032c7207 */ /* 0x040fe40005800000 */
[C---:B------:R-:W-:Y:S02]  /*4c00*/  SEL R45, R3.reuse, R45, !P3 ;  /* 0x0000002d032d7207 */ /* 0x040fe40005800000 */
[C---:B------:R-:W-:Y:S02]  /*4c10*/  SEL R46, R3.reuse, R46, !P3 ;  /* 0x0000002e032e7207 */ /* 0x040fe40005800000 */
[----:B------:R-:W-:-:S02]  /*4c20*/  SEL R47, R3, R47, !P3 ;  /* 0x0000002f032f7207 */ /* 0x000fc40005800000 */
[C---:B------:R-:W-:Y:S02]  /*4c30*/  SEL R48, R3.reuse, R48, !P3 ;  /* 0x0000003003307207 */ /* 0x040fe40005800000 */
        /* <DEDUP_REMOVED lines=14> */
[C---:B------:R-:W-:Y:S01]  /*4d20*/  SEL R10, R3.reuse, R5, !P3 ;  /* 0x00000005030a7207 */ /* 0x040fe20005800000 */
[----:B----4-:R-:W-:Y:S01]  /*4d30*/  IMAD R13, R12, UR8, RZ ;  /* 0x000000080c0d7c24 */ /* 0x010fe2000f8e02ff */
[----:B------:R-:W-:Y:S01]  /*4d40*/  SEL R12, R3, R2, !P3 ;  /* 0x00000002030c7207 */ /* 0x000fe20005800000 */
[----:B------:R-:W-:Y:S02]  /*4d50*/  IMAD R2, R15, R4, RZ ;  /* 0x000000040f027224 */ /* 0x000fe400078e02ff */
[----:B------:R-:W4:Y:S02]  /*4d60*/  LDL.LU R15, [R1+0x28] ;  /* 0x00002800010f7983 */ /* 0x000f240000300800 */
[----:B------:R-:W-:Y:S01]  /*4d70*/  IMAD R3, R4, 0x20, R2 ;  /* 0x0000002004037824 */ /* 0x000fe200078e0202 */
[----:B------:R-:W-:-:S02]  /*4d80*/  IADD3 R4, P2, PT, R2, UR14, RZ ;  /* 0x0000000e02047c10 */ /* 0x000fc4000ff5e0ff */
[----:B-1----:R-:W-:-:S03]  /*4d90*/  IADD3 R0, P0, PT, R13, UR12, RZ ;  /* 0x0000000c0d007c10 */ /* 0x002fc6000ff1e0ff */
[----:B------:R-:W-:Y:S04]  /*4da0*/  STL [R1+0xcdc], R4 ;  /* 0x000cdc0401007387 */ /* 0x000fe80000100800 */
[----:B0-----:R-:W3:Y:S04]  /*4db0*/  LDL.LU R18, [R1+0x8] ;  /* 0x0000080001127983 */ /* 0x001ee80000300800 */
[----:B------:R-:W4:Y:S04]  /*4dc0*/  LDL.LU R61, [R1+0x14] ;  /* 0x00001400013d7983 */ /* 0x000f280000300800 */
[----:B------:R0:W-:Y:S04]  /*4dd0*/  STL [R1+0x334], R0 ;  /* 0x0003340001007387 */ /* 0x0001e80000100800 */
[----:B0-----:R-:W4:Y:S01]  /*4de0*/  LDL.LU R0, [R1+0x1c] ;  /* 0x00001c0001007983 */ /* 0x001f220000300800 */
[----:B--2---:R-:W-:-:S03]  /*4df0*/  IMAD R11, R11, UR8, RZ ;  /* 0x000000080b0b7c24 */ /* 0x004fc6000f8e02ff */
[----:B------:R-:W2:Y:S02]  /*4e00*/  LDL.LU R4, [R1+0x4] ;  /* 0x0000040001047983 */ /* 0x000ea40000300800 */
[----:B------:R-:W-:Y:S02]  /*4e10*/  IADD3 R5, P1, PT, R11, UR12, RZ ;  /* 0x0000000c0b057c10 */ /* 0x000fe4000ff3e0ff */
[----:B------:R-:W-:-:S03]  /*4e20*/  LEA.HI.X.SX32 R2, R2, UR15, 0x1, P2 ;  /* 0x0000000f02027c11 */ /* 0x000fc600090f0eff */
[----:B------:R0:W-:Y:S01]  /*4e30*/  STL [R1+0x33c], R5 ;  /* 0x00033c0501007387 */ /* 0x0001e20000100800 */
[----:B------:R-:W-:Y:S02]  /*4e40*/  LEA.HI.X.SX32 R13, R13, UR13, 0x1, P0 ;  /* 0x0000000d0d0d7c11 */ /* 0x000fe400080f0eff */
[----:B------:R-:W-:Y:S02]  /*4e50*/  LEA.HI.X.SX32 R11, R11, UR13, 0x1, P1 ;  /* 0x0000000d0b0b7c11 */ /* 0x000fe400088f0eff */
[----:B0-----:R-:W-:-:S05]  /*4e60*/  IADD3 R5, P3, PT, R3, UR14, RZ ;  /* 0x0000000e03057c10 */ /* 0x001fca000ff7e0ff */
[----:B------:R0:W-:Y:S01]  /*4e70*/  STL [R1+0xce0], R5 ;  /* 0x000ce00501007387 */ /* 0x0001e20000100800 */
[----:B------:R-:W-:-:S03]  /*4e80*/  LEA.HI.X.SX32 R3, R3, UR15, 0x1, P3 ;  /* 0x0000000f03037c11 */ /* 0x000fc600098f0eff */
[----:B0-----:R-:W2:Y:S04]  /*4e90*/  LDL.LU R5, [R1+0xc] ;  /* 0x00000c0001057983 */ /* 0x001ea80000300800 */
[----:B------:R0:W-:Y:S04]  /*4ea0*/  STL [R1+0xce4], R2 ;  /* 0x000ce40201007387 */ /* 0x0001e80000100800 */
[----:B0-----:R-:W2:Y:S04]  /*4eb0*/  LDL.LU R2, [R1+0x10] ;  /* 0x0000100001027983 */ /* 0x001ea80000300800 */
[----:B------:R0:W-:Y:S04]  /*4ec0*/  STL [R1+0x330], R13 ;  /* 0x0003300d01007387 */ /* 0x0001e80000100800 */
[----:B0-----:R-:W2:Y:S04]  /*4ed0*/  LDL.LU R13, [R1+0x24] ;  /* 0x00002400010d7983 */ /* 0x001ea80000300800 */
[----:B------:R0:W-:Y:S04]  /*4ee0*/  STL [R1+0x338], R11 ;  /* 0x0003380b01007387 */ /* 0x0001e80000100800 */
[----:B0-----:R-:W2:Y:S04]  /*4ef0*/  LDL.LU R11, [R1+0x20] ;  /* 0x00002000010b7983 */ /* 0x001ea80000300800 */
[----:B------:R0:W-:Y:S04]  /*4f00*/  STL [R1+0xce8], R3 ;  /* 0x000ce80301007387 */ /* 0x0001e80000100800 */
[----:B0-----:R-:W2:Y:S01]  /*4f10*/  LDL.LU R3, [R1+0x18] ;  /* 0x0000180001037983 */ /* 0x001ea20000300800 */
[----:B---3--:R-:W-:-:S02]  /*4f20*/  IMAD R18, R18, UR10, RZ ;  /* 0x0000000a12127c24 */ /* 0x008fc4000f8e02ff */
[----:B----4-:R-:W-:-:S03]  /*4f30*/  IMAD R61, R61, UR10, RZ ;  /* 0x0000000a3d3d7c24 */ /* 0x010fc6000f8e02ff */
[----:B------:R0:W-:Y:S04]  /*4f40*/  STL [R1+0x8], R18 ;  /* 0x0000081201007387 */ /* 0x0001e80000100800 */
[----:B0-----:R-:W3:Y:S01]  /*4f50*/  LDL.LU R18, [R1+0xd38] ;  /* 0x000d380001127983 */ /* 0x001ee20000300800 */
[----:B------:R-:W-:-:S03]  /*4f60*/  IMAD R0, R0, UR10, RZ ;  /* 0x0000000a00007c24 */ /* 0x000fc6000f8e02ff */
[----:B------:R0:W-:Y:S04]  /*4f70*/  STL [R1+0x14], R61 ;  /* 0x0000143d01007387 */ /* 0x0001e80000100800 */
[----:B0-----:R-:W4:Y:S04]  /*4f80*/  LDL.LU R61, [R1+0xd34] ;  /* 0x000d3400013d7983 */ /* 0x001f280000300800 */
[----:B------:R0:W-:Y:S04]  /*4f90*/  STL [R1+0x1c], R0 ;  /* 0x00001c0001007387 */ /* 0x0001e80000100800 */
[----:B0-----:R-:W3:Y:S01]  /*4fa0*/  LDL.LU R0, [R1+0xd30] ;  /* 0x000d300001007983 */ /* 0x001ee20000300800 */
[----:B--2---:R-:W-:-:S02]  /*4fb0*/  IMAD R5, R5, UR10, RZ ;  /* 0x0000000a05057c24 */ /* 0x004fc4000f8e02ff */
[----:B------:R-:W-:Y:S02]  /*4fc0*/  IMAD R2, R2, UR10, RZ ;  /* 0x0000000a02027c24 */ /* 0x000fe4000f8e02ff */
[----:B------:R-:W-:Y:S02]  /*4fd0*/  IMAD R31, R31, UR10, RZ ;  /* 0x0000000a1f1f7c24 */ /* 0x000fe4000f8e02ff */
[----:B------:R-:W-:Y:S02]  /*4fe0*/  IMAD R32, R32, UR10, RZ ;  /* 0x0000000a20207c24 */ /* 0x000fe4000f8e02ff */
[----:B------:R-:W-:Y:S02]  /*4ff0*/  IMAD R33, R33, UR10, RZ ;  /* 0x0000000a21217c24 */ /* 0x000fe4000f8e02ff */
[----:B------:R-:W-:Y:S02]  /*5000*/  IMAD R34, R34, UR10, RZ ;  /* 0x0000000a22227c24 */ /* 0x000fe4000f8e02ff */
[----:B------:R-:W-:-:S02]  /*5010*/  IMAD R35, R35, UR10, RZ ;  /* 0x0000000a23237c24 */ /* 0x000fc4000f8e02ff */
[----:B------:R-:W-:Y:S02]  /*5020*/  IMAD R36, R36, UR10, RZ ;  /* 0x0000000a24247c24 */ /* 0x000fe4000f8e02ff */
[----:B------:R-:W-:Y:S02]  /*5030*/  IMAD R37, R37, UR10, RZ ;  /* 0x0000000a25257c24 */ /* 0x000fe4000f8e02ff */
[----:B------:R-:W-:Y:S02]  /*5040*/  IMAD R38, R38, UR10, RZ ;  /* 0x0000000a26267c24 */ /* 0x000fe4000f8e02ff */
[----:B------:R-:W-:-:S05]  /*5050*/  IMAD R3, R3, UR10, RZ ;  /* 0x0000000a03037c24 */ /* 0x000fca000f8e02ff */
[----:B------:R0:W-:Y:S04]  /*5060*/  STL [R1+0x18], R3 ;  /* 0x0000180301007387 */ /* 0x0001e80000100800 */
[----:B------:R-:W-:Y:S01]  /*5070*/  STL [R1+0x10], R2 ;  /* 0x0000100201007387 */ /* 0x000fe20000100800 */
[----:B0-----:R-:W-:-:S03]  /*5080*/  IMAD R3, R4, UR10, RZ ;  /* 0x0000000a04037c24 */ /* 0x001fc6000f8e02ff */
[----:B------:R-:W-:Y:S04]  /*5090*/  STL [R1+0xc], R5 ;  /* 0x00000c0501007387 */ /* 0x000fe80000100800 */
[----:B------:R0:W-:Y:S02]  /*50a0*/  STL [R1+0x4], R3 ;  /* 0x0000040301007387 */ /* 0x0001e40000100800 */
[----:B0-----:R-:W-:Y:S02]  /*50b0*/  IMAD R3, R16, UR10, RZ ;  /* 0x0000000a10037c24 */ /* 0x001fe4000f8e02ff */
[----:B------:R-:W-:Y:S02]  /*50c0*/  IMAD R16, R29, UR10, RZ ;  /* 0x0000000a1d107c24 */ /* 0x000fe4000f8e02ff */
[----:B------:R-:W-:-:S02]  /*50d0*/  IMAD R39, R39, UR10, RZ ;  /* 0x0000000a27277c24 */ /* 0x000fc4000f8e02ff */
        /* <DEDUP_REMOVED lines=9> */
[----:B------:R-:W-:Y:S02]  /*5170*/  IMAD R22, R22, UR10, RZ ;  /* 0x0000000a16167c24 */ /* 0x000fe4000f8e02ff */
[----:B------:R-:W-:Y:S02]  /*5180*/  IMAD R21, R21, UR10, RZ ;  /* 0x0000000a15157c24 */ /* 0x000fe4000f8e02ff */
[----:B---3--:R-:W-:-:S02]  /*5190*/  IMAD R2, R0, UR10, RZ ;  /* 0x0000000a00027c24 */ /* 0x008fc4000f8e02ff */
[----:B------:R-:W-:-:S03]  /*51a0*/  IMAD R0, R18, UR10, RZ ;  /* 0x0000000a12007c24 */ /* 0x000fc6000f8e02ff */
[----:B------:R0:W-:Y:S04]  /*51b0*/  STL [R1], R2 ;  /* 0x0000000201007387 */ /* 0x0001e80000100800 */
[----:B------:R1:W-:Y:S01]  /*51c0*/  STL [R1+0x20], R0 ;  /* 0x0000200001007387 */ /* 0x0003e20000100800 */
[----:B------:R-:W-:Y:S02]  /*51d0*/  IMAD R18, R30, UR10, RZ ;  /* 0x0000000a1e127c24 */ /* 0x000fe4000f8e02ff */
[----:B0-----:R-:W-:Y:S02]  /*51e0*/  IMAD R2, R14, UR10, RZ ;  /* 0x0000000a0e027c24 */ /* 0x001fe4000f8e02ff */
[----:B------:R-:W-:Y:S02]  /*51f0*/  IMAD R14, R28, UR10, RZ ;  /* 0x0000000a1c0e7c24 */ /* 0x000fe4000f8e02ff */
[----:B-1----:R-:W-:Y:S01]  /*5200*/  IMAD R0, R27, UR10, RZ ;  /* 0x0000000a1b007c24 */ /* 0x002fe2000f8e02ff */
[----:B------:R-:W-:Y:S04]  /*5210*/  STL [R1+0x24], R3 ;  /* 0x0000240301007387 */ /* 0x000fe80000100800 */
[----:B------:R-:W-:Y:S04]  /*5220*/  STL [R1+0x28], R2 ;  /* 0x0000280201007387 */ /* 0x000fe80000100800 */
[----:B------:R0:W-:Y:S04]  /*5230*/  STL [R1+0x2c], R0 ;  /* 0x00002c0001007387 */ /* 0x0001e80000100800 */
[----:B------:R-:W-:Y:S04]  /*5240*/  STL [R1+0x30], R14 ;  /* 0x0000300e01007387 */ /* 0x000fe80000100800 */
[----:B------:R-:W-:Y:S04]  /*5250*/  STL [R1+0x34], R16 ;  /* 0x0000341001007387 */ /* 0x000fe80000100800 */
[----:B------:R-:W-:Y:S04]  /*5260*/  STL [R1+0x38], R18 ;  /* 0x0000381201007387 */ /* 0x000fe80000100800 */
[----:B------:R-:W-:Y:S04]  /*5270*/  STL [R1+0x3c], R31 ;  /* 0x00003c1f01007387 */ /* 0x000fe80000100800 */
[----:B------:R-:W-:Y:S04]  /*5280*/  STL [R1+0x40], R32 ;  /* 0x0000402001007387 */ /* 0x000fe80000100800 */
[----:B------:R-:W-:Y:S01]  /*5290*/  STL [R1+0x44], R33 ;  /* 0x0000442101007387 */ /* 0x000fe20000100800 */
[----:B0-----:R-:W-:-:S03]  /*52a0*/  IMAD R0, R43, UR10, RZ ;  /* 0x0000000a2b007c24 */ /* 0x001fc6000f8e02ff */
[----:B------:R-:W-:Y:S04]  /*52b0*/  STL [R1+0x48], R34 ;  /* 0x0000482201007387 */ /* 0x000fe80000100800 */
[----:B------:R-:W-:Y:S01]  /*52c0*/  STL [R1+0x4c], R35 ;  /* 0x00004c2301007387 */ /* 0x000fe20000100800 */
[----:B------:R-:W-:-:S03]  /*52d0*/  IMAD R3, R44, UR10, RZ ;  /* 0x0000000a2c037c24 */ /* 0x000fc6000f8e02ff */
[----:B------:R-:W-:Y:S04]  /*52e0*/  STL [R1+0x50], R36 ;  /* 0x0000502401007387 */ /* 0x000fe80000100800 */
[----:B------:R-:W-:Y:S01]  /*52f0*/  STL [R1+0x54], R37 ;  /* 0x0000542501007387 */ /* 0x000fe20000100800 */
[----:B------:R-:W-:-:S03]  /*5300*/  IMAD R2, R45, UR10, RZ ;  /* 0x0000000a2d027c24 */ /* 0x000fc6000f8e02ff */
[----:B------:R-:W-:Y:S04]  /*5310*/  STL [R1+0x58], R38 ;  /* 0x0000582601007387 */ /* 0x000fe80000100800 */
[----:B------:R-:W-:Y:S04]  /*5320*/  STL [R1+0x5c], R39 ;  /* 0x00005c2701007387 */ /* 0x000fe80000100800 */
[----:B------:R-:W-:Y:S04]  /*5330*/  STL [R1+0x60], R40 ;  /* 0x0000602801007387 */ /* 0x000fe80000100800 */
[----:B------:R-:W-:Y:S04]  /*5340*/  STL [R1+0x64], R41 ;  /* 0x0000642901007387 */ /* 0x000fe80000100800 */
[----:B------:R0:W-:Y:S04]  /*5350*/  STL [R1+0x6c], R0 ;  /* 0x00006c0001007387 */ /* 0x0001e80000100800 */
[----:B------:R-:W-:Y:S04]  /*5360*/  STL [R1+0x68], R42 ;  /* 0x0000682a01007387 */ /* 0x000fe80000100800 */
[----:B------:R1:W-:Y:S01]  /*5370*/  STL [R1+0x70], R3 ;  /* 0x0000700301007387 */ /* 0x0003e20000100800 */
[----:B0-----:R-:W-:-:S03]  /*5380*/  IMAD R0, R46, UR10, RZ ;  /* 0x0000000a2e007c24 */ /* 0x001fc6000f8e02ff */
[----:B------:R0:W-:Y:S01]  /*5390*/  STL [R1+0x74], R2 ;  /* 0x0000740201007387 */ /* 0x0001e20000100800 */
[----:B-1----:R-:W-:-:S03]  /*53a0*/  IMAD R3, R47, UR10, RZ ;  /* 0x0000000a2f037c24 */ /* 0x002fc6000f8e02ff */
[----:B------:R1:W-:Y:S01]  /*53b0*/  STL [R1+0x78], R0 ;  /* 0x0000780001007387 */ /* 0x0003e20000100800 */
[----:B0-----:R-:W-:-:S03]  /*53c0*/  IMAD R2, R48, UR10, RZ ;  /* 0x0000000a30027c24 */ /* 0x001fc6000f8e02ff */
[----:B------:R0:W-:Y:S04]  /*53d0*/  STL [R1+0x7c], R3 ;  /* 0x00007c0301007387 */ /* 0x0001e80000100800 */
[----:B------:R2:W-:Y:S01]  /*53e0*/  STL [R1+0x80], R2 ;  /* 0x0000800201007387 */ /* 0x0005e20000100800 */
[----:B-1----:R-:W-:Y:S02]  /*53f0*/  IMAD R0, R49, UR10, RZ ;  /* 0x0000000a31007c24 */ /* 0x002fe4000f8e02ff */
[----:B0-----:R-:W-:-:S03]  /*5400*/  IMAD R3, R50, UR10, RZ ;  /* 0x0000000a32037c24 */ /* 0x001fc6000f8e02ff */
[----:B------:R0:W-:Y:S01]  /*5410*/  STL [R1+0x84], R0 ;  /* 0x0000840001007387 */ /* 0x0001e20000100800 */
[----:B--2---:R-:W-:-:S03]  /*5420*/  IMAD R2, R51, UR10, RZ ;  /* 0x0000000a33027c24 */ /* 0x004fc6000f8e02ff */
[----:B------:R1:W-:Y:S04]  /*5430*/  STL [R1+0x88], R3 ;  /* 0x0000880301007387 */ /* 0x0003e80000100800 */
[----:B------:R2:W-:Y:S01]  /*5440*/  STL [R1+0x8c], R2 ;  /* 0x00008c0201007387 */ /* 0x0005e20000100800 */
[----:B0-----:R-:W-:Y:S02]  /*5450*/  IMAD R0, R52, UR10, RZ ;  /* 0x0000000a34007c24 */ /* 0x001fe4000f8e02ff */
[----:B-1----:R-:W-:-:S03]  /*5460*/  IMAD R3, R53, UR10, RZ ;  /* 0x0000000a35037c24 */ /* 0x002fc6000f8e02ff */
        /* <DEDUP_REMOVED lines=12> */
[----:B------:R-:W-:Y:S01]  /*5530*/  STL [R1+0xb4], R0 ;  /* 0x0000b40001007387 */ /* 0x000fe20000100800 */
[----:B--2---:R-:W-:-:S03]  /*5540*/  IMAD R2, R8, UR10, RZ ;  /* 0x0000000a08027c24 */ /* 0x004fc6000f8e02ff */
[----:B------:R-:W-:Y:S04]  /*5550*/  STL [R1+0xbc], R3 ;  /* 0x0000bc0301007387 */ /* 0x000fe80000100800 */
[----:B------:R0:W-:Y:S04]  /*5560*/  STL [R1+0xcec], R3 ;  /* 0x000cec0301007387 */ /* 0x0001e80000100800 */
[----:B------:R-:W-:Y:S04]  /*5570*/  STL [R1+0xc0], R2 ;  /* 0x0000c00201007387 */ /* 0x000fe80000100800 */
[----:B------:R1:W-:Y:S01]  /*5580*/  STL [R1+0xcf0], R2 ;  /* 0x000cf00201007387 */ /* 0x0003e20000100800 */
[----:B------:R-:W-:Y:S01]  /*5590*/  IMAD.MOV.U32 R55, RZ, RZ, R38 ;  /* 0x000000ffff377224 */ /* 0x000fe200078e0026 */
[----:B------:R-:W-:Y:S01]  /*55a0*/  SHF.R.S32.HI R38, RZ, 0x1f, R26 ;  /* 0x0000001fff267819 */ /* 0x000fe2000001141a */
[----:B0-----:R-:W-:-:S02]  /*55b0*/  IMAD.MOV.U32 R3, RZ, RZ, R42 ;  /* 0x000000ffff037224 */ /* 0x001fc400078e002a */
[----:B------:R-:W-:Y:S02]  /*55c0*/  IMAD.MOV.U32 R58, RZ, RZ, R41 ;  /* 0x000000ffff3a7224 */ /* 0x000fe400078e0029 */
[----:B-1----:R-:W-:Y:S02]  /*55d0*/  IMAD R2, R12, UR10, RZ ;  /* 0x0000000a0c027c24 */ /* 0x002fe4000f8e02ff */
[----:B------:R-:W-:Y:S02]  /*55e0*/  IMAD.MOV.U32 R56, RZ, RZ, R39 ;  /* 0x000000ffff387224 */ /* 0x000fe400078e0027 */
[----:B------:R-:W-:Y:S01]  /*55f0*/  IMAD.MOV.U32 R54, RZ, RZ, R37 ;  /* 0x000000ffff367224 */ /* 0x000fe200078e0025 */
[----:B------:R-:W-:Y:S01]  /*5600*/  STL [R1+0xdc], R2 ;  /* 0x0000dc0201007387 */ /* 0x000fe20000100800 */
[----:B------:R-:W-:Y:S02]  /*5610*/  IMAD.MOV.U32 R52, RZ, RZ, R35 ;  /* 0x000000ffff347224 */ /* 0x000fe400078e0023 */
[----:B------:R-:W-:Y:S01]  /*5620*/  IMAD.MOV.U32 R51, RZ, RZ, R34 ;  /* 0x000000ffff337224 */ /* 0x000fe200078e0022 */
[----:B------:R-:W2:Y:S01]  /*5630*/  LDL R27, [R1+0x8] ;  /* 0x00000800011b7983 */ /* 0x000ea20000100800 */
[----:B------:R-:W-:-:S02]  /*5640*/  IMAD.MOV.U32 R49, RZ, RZ, R32 ;  /* 0x000000ffff317224 */ /* 0x000fc400078e0020 */
[----:B------:R-:W-:Y:S01]  /*5650*/  IMAD.MOV.U32 R48, RZ, RZ, R31 ;  /* 0x000000ffff307224 */ /* 0x000fe200078e001f */
[----:B------:R-:W3:Y:S01]  /*5660*/  LDL R29, [R1+0x14] ;  /* 0x00001400011d7983 */ /* 0x000ee20000100800 */
[----:B------:R-:W-:Y:S01]  /*5670*/  IMAD.MOV.U32 R53, RZ, RZ, R36 ;  /* 0x000000ffff357224 */ /* 0x000fe200078e0024 */
[----:B------:R-:W-:Y:S02]  /*5680*/  SHF.R.S32.HI R36, RZ, 0x1f, R25 ;  /* 0x0000001fff247819 */ /* 0x000fe40000011419 */
[----:B------:R-:W2:Y:S04]  /*5690*/  LDL R31, [R1+0x1c] ;  /* 0x00001c00011f7983 */ /* 0x000ea80000100800 */
[----:B------:R-:W2:Y:S04]  /*56a0*/  LDL R32, [R1+0x18] ;  /* 0x0000180001207983 */ /* 0x000ea80000100800 */
[----:B------:R-:W2:Y:S04]  /*56b0*/  LDL R34, [R1+0x10] ;  /* 0x0000100001227983 */ /* 0x000ea80000100800 */
[----:B------:R-:W2:Y:S04]  /*56c0*/  LDL R35, [R1+0xc] ;  /* 0x00000c0001237983 */ /* 0x000ea80000100800 */
[----:B------:R-:W2:Y:S04]  /*56d0*/  LDL R37, [R1+0x4] ;  /* 0x0000040001257983 */ /* 0x000ea80000100800 */
[----:B------:R-:W2:Y:S04]  /*56e0*/  LDL R39, [R1] ;  /* 0x0000000001277983 */ /* 0x000ea80000100800 */
[----:B------:R-:W2:Y:S04]  /*56f0*/  LDL R41, [R1+0x20] ;  /* 0x0000200001297983 */ /* 0x000ea80000100800 */
[----:B------:R-:W2:Y:S04]  /*5700*/  LDL R42, [R1+0x24] ;  /* 0x00002400012a7983 */ /* 0x000ea80000100800 */
[----:B------:R-:W2:Y:S04]  /*5710*/  LDL R43, [R1+0x28] ;  /* 0x00002800012b7983 */ /* 0x000ea80000100800 */
[----:B------:R-:W2:Y:S01]  /*5720*/  LDL R44, [R1+0x2c] ;  /* 0x00002c00012c7983 */ /* 0x000ea20000100800 */
[----:B------:R-:W-:-:S03]  /*5730*/  IMAD R0, R10, UR10, RZ ;  /* 0x0000000a0a007c24 */ /* 0x000fc6000f8e02ff */
[----:B------:R-:W-:Y:S01]  /*5740*/  STL [R1+0xc8], R5 ;  /* 0x0000c80501007387 */ /* 0x000fe20000100800 */
[----:B------:R-:W-:-:S03]  /*5750*/  IMAD.MOV.U32 R50, RZ, RZ, R33 ;  /* 0x000000ffff327224 */ /* 0x000fc600078e0021 */
[----:B------:R-:W-:Y:S01]  /*5760*/  STL [R1+0xcf4], R5 ;  /* 0x000cf40501007387 */ /* 0x000fe20000100800 */
[----:B------:R-:W-:-:S03]  /*5770*/  SHF.R.S32.HI R33, RZ, 0x1f, R24 ;  /* 0x0000001fff217819 */ /* 0x000fc60000011418 */
[----:B------:R-:W-:Y:S04]  /*5780*/  STL [R1+0xcfc], R38 ;  /* 0x000cfc2601007387 */ /* 0x000fe80000100800 */
[----:B------:R-:W-:Y:S01]  /*5790*/  STL [R1+0xcf8], R26 ;  /* 0x000cf81a01007387 */ /* 0x000fe20000100800 */
[----:B------:R-:W-:-:S03]  /*57a0*/  SHF.R.S32.HI R30, RZ, 0x1f, R23 ;  /* 0x0000001fff1e7819 */ /* 0x000fc60000011417 */
[----:B------:R-:W-:Y:S04]  /*57b0*/  STL [R1+0xd0], R4 ;  /* 0x0000d00401007387 */ /* 0x000fe80000100800 */
[----:B------:R-:W-:Y:S01]  /*57c0*/  STL [R1+0xd00], R4 ;  /* 0x000d000401007387 */ /* 0x000fe20000100800 */
[----:B------:R-:W-:-:S03]  /*57d0*/  SHF.R.S32.HI R28, RZ, 0x1f, R22 ;  /* 0x0000001fff1c7819 */ /* 0x000fc60000011416 */
[----:B------:R-:W-:Y:S01]  /*57e0*/  STL [R1+0xd08], R36 ;  /* 0x000d082401007387 */ /* 0x000fe20000100800 */
[----:B------:R-:W-:-:S03]  /*57f0*/  IMAD.MOV.U32 R47, RZ, RZ, R18 ;  /* 0x000000ffff2f7224 */ /* 0x000fc600078e0012 */
[----:B------:R-:W-:Y:S01]  /*5800*/  STL [R1+0xd04], R25 ;  /* 0x000d041901007387 */ /* 0x000fe20000100800 */
[----:B------:R-:W-:-:S03]  /*5810*/  SHF.R.S32.HI R18, RZ, 0x1f, R21 ;  /* 0x0000001fff127819 */ /* 0x000fc60000011415 */
[----:B------:R-:W-:Y:S04]  /*5820*/  STL [R1+0xd4], R0 ;  /* 0x0000d40001007387 */ /* 0x000fe80000100800 */
[----:B------:R-:W-:Y:S04]  /*5830*/  STL [R1+0xd0c], R0 ;  /* 0x000d0c0001007387 */ /* 0x000fe80000100800 */
[----:B------:R-:W-:Y:S04]  /*5840*/  STL [R1+0xd14], R33 ;  /* 0x000d142101007387 */ /* 0x000fe80000100800 */
[----:B------:R-:W-:Y:S04]  /*5850*/  STL [R1+0xd10], R24 ;  /* 0x000d101801007387 */ /* 0x000fe80000100800 */
[----:B------:R-:W-:Y:S04]  /*5860*/  STL [R1+0xd1c], R30 ;  /* 0x000d1c1e01007387 */ /* 0x000fe80000100800 */
[----:B------:R-:W-:Y:S04]  /*5870*/  STL [R1+0xd18], R23 ;  /* 0x000d181701007387 */ /* 0x000fe80000100800 */
[----:B------:R0:W-:Y:S04]  /*5880*/  STL [R1+0xd24], R28 ;  /* 0x000d241c01007387 */ /* 0x0001e80000100800 */
[----:B------:R1:W-:Y:S04]  /*5890*/  STL [R1+0xd20], R22 ;  /* 0x000d201601007387 */ /* 0x0003e80000100800 */
[----:B------:R-:W-:Y:S04]  /*58a0*/  STL [R1+0xd2c], R18 ;  /* 0x000d2c1201007387 */ /* 0x000fe80000100800 */
[----:B------:R4:W-:Y:S04]  /*58b0*/  STL [R1+0xd28], R21 ;  /* 0x000d281501007387 */ /* 0x0009e80000100800 */
[----:B0-----:R-:W2:Y:S04]  /*58c0*/  LDL R28, [R1+0x70] ;  /* 0x00007000011c7983 */ /* 0x001ea80000100800 */
[----:B-1----:R-:W3:Y:S04]  /*58d0*/  LDL R22, [R1+0x74] ;  /* 0x0000740001167983 */ /* 0x002ee80000100800 */
[----:B----4-:R-:W4:Y:S04]  /*58e0*/  LDL R21, [R1+0x6c] ;  /* 0x00006c0001157983 */ /* 0x010f280000100800 */
[----:B------:R-:W4:Y:S04]  /*58f0*/  LDL R30, [R1+0x78] ;  /* 0x00007800011e7983 */ /* 0x000f280000100800 */
        /* <DEDUP_REMOVED lines=8> */
[----:B------:R-:W4:Y:S01]  /*5980*/  LDL R26, [R1+0xa0] ;  /* 0x0000a000011a7983 */ /* 0x000f220000100800 */
[----:B------:R-:W-:-:S03]  /*5990*/  IMAD.MOV.U32 R18, RZ, RZ, R3 ;  /* 0x000000ffff127224 */ /* 0x000fc600078e0003 */
[----:B------:R-:W4:Y:S04]  /*59a0*/  LDL R5, [R1+0xa8] ;  /* 0x0000a80001057983 */ /* 0x000f280000100800 */
[----:B------:R-:W4:Y:S04]  /*59b0*/  LDL R2, [R1+0xb0] ;  /* 0x0000b00001027983 */ /* 0x000f280000100800 */
[----:B------:R-:W4:Y:S01]  /*59c0*/  LDL R3, [R1+0xb4] ;  /* 0x0000b40001037983 */ /* 0x000f220000100800 */
[----:B------:R-:W-:-:S05]  /*59d0*/  SHF.R.S32.HI R18, RZ, 0x1f, R18 ;  /* 0x0000001fff127819 */ /* 0x000fca0000011412 */
[----:B------:R0:W-:Y:S04]  /*59e0*/  STL [R1+0x98], R18 ;  /* 0x0000981201007387 */ /* 0x0001e80000100800 */
[----:B0-----:R-:W4:Y:S01]  /*59f0*/  LDL.LU R18, [R1+0xd2c] ;  /* 0x000d2c0001127983 */ /* 0x001f220000300800 */
[----:B--2---:R-:W-:Y:S02]  /*5a00*/  SHF.R.S32.HI R28, RZ, 0x1f, R28 ;  /* 0x0000001fff1c7819 */ /* 0x004fe4000001141c */
[----:B---3--:R-:W-:Y:S02]  /*5a10*/  SHF.R.S32.HI R22, RZ, 0x1f, R22 ;  /* 0x0000001fff167819 */ /* 0x008fe40000011416 */
[----:B----4-:R-:W-:Y:S02]  /*5a20*/  SHF.R.S32.HI R21, RZ, 0x1f, R21 ;  /* 0x0000001fff157819 */ /* 0x010fe40000011415 */
[----:B------:R-:W-:-:S03]  /*5a30*/  SHF.R.S32.HI R30, RZ, 0x1f, R30 ;  /* 0x0000001fff1e7819 */ /* 0x000fc6000001141e */
[----:B------:R0:W-:Y:S01]  /*5a40*/  STL [R1+0xa4], R21 ;  /* 0x0000a41501007387 */ /* 0x0001e20000100800 */
[----:B------:R-:W-:-:S03]  /*5a50*/  SHF.R.S32.HI R23, RZ, 0x1f, R23 ;  /* 0x0000001fff177819 */ /* 0x000fc60000011417 */
[----:B0-----:R-:W2:Y:S01]  /*5a60*/  LDL.LU R21, [R1+0xd28] ;  /* 0x000d280001157983 */ /* 0x001ea20000300800 */
[----:B------:R-:W-:-:S03]  /*5a70*/  SHF.R.S32.HI R33, RZ, 0x1f, R33 ;  /* 0x0000001fff217819 */ /* 0x000fc60000011421 */
[----:B------:R0:W-:Y:S01]  /*5a80*/  STL [R1+0xac], R28 ;  /* 0x0000ac1c01007387 */ /* 0x0001e20000100800 */
[----:B------:R-:W-:Y:S02]  /*5a90*/  SHF.R.S32.HI R24, RZ, 0x1f, R24 ;  /* 0x0000001fff187819 */ /* 0x000fe40000011418 */
[----:B------:R-:W-:Y:S01]  /*5aa0*/  SHF.R.S32.HI R0, RZ, 0x1f, R0 ;  /* 0x0000001fff007819 */ /* 0x000fe20000011400 */
[----:B0-----:R-:W3:Y:S04]  /*5ab0*/  LDL.LU R28, [R1+0xd24] ;  /* 0x000d2400011c7983 */ /* 0x001ee80000300800 */
[----:B------:R0:W-:Y:S01]  /*5ac0*/  STL [R1+0xb8], R22 ;  /* 0x0000b81601007387 */ /* 0x0001e20000100800 */
[----:B------:R-:W-:-:S03]  /*5ad0*/  SHF.R.S32.HI R36, RZ, 0x1f, R36 ;  /* 0x0000001fff247819 */ /* 0x000fc60000011424 */
[----:B0-----:R-:W4:Y:S04]  /*5ae0*/  LDL.LU R22, [R1+0xd20] ;  /* 0x000d200001167983 */ /* 0x001f280000300800 */
[----:B------:R0:W-:Y:S01]  /*5af0*/  STL [R1+0xc4], R30 ;  /* 0x0000c41e01007387 */ /* 0x0001e20000100800 */
[----:B------:R-:W-:-:S03]  /*5b00*/  SHF.R.S32.HI R25, RZ, 0x1f, R25 ;  /* 0x0000001fff197819 */ /* 0x000fc60000011419 */
[----:B0-----:R-:W2:Y:S04]  /*5b10*/  LDL.LU R30, [R1+0xd1c] ;  /* 0x000d1c00011e7983 */ /* 0x001ea80000300800 */
        /* <DEDUP_REMOVED lines=27> */
[----:B0-----:R-:W3:Y:S04]  /*5cd0*/  LDL.LU R2, [R1+0xcf0] ;  /* 0x000cf00001027983 */ /* 0x001ee80000300800 */
[----:B------:R0:W-:Y:S04]  /*5ce0*/  STL [R1+0x104], R3 ;  /* 0x0001040301007387 */ /* 0x0001e80000100800 */
[----:B0-----:R-:W4:Y:S01]  /*5cf0*/  LDL.LU R3, [R1+0xcec] ;  /* 0x000cec0001037983 */ /* 0x001f220000300800 */
[----:B--2---:R-:W-:-:S02]  /*5d00*/  SHF.R.S32.HI R5, RZ, 0x1f, R5 ;  /* 0x0000001fff057819 */ /* 0x004fc40000011405 */
[----:B---3--:R-:W-:Y:S02]  /*5d10*/  SHF.R.S32.HI R2, RZ, 0x1f, R2 ;  /* 0x0000001fff027819 */ /* 0x008fe40000011402 */
[----:B----4-:R-:W-:-:S05]  /*5d20*/  SHF.R.S32.HI R3, RZ, 0x1f, R3 ;  /* 0x0000001fff037819 */ /* 0x010fca0000011403 */
[----:B------:R0:W-:Y:S04]  /*5d30*/  STL [R1+0x108], R3 ;  /* 0x0001080301007387 */ /* 0x0001e80000100800 */
[----:B0-----:R-:W2:Y:S04]  /*5d40*/  LDL.LU R3, [R1+0xce8] ;  /* 0x000ce80001037983 */ /* 0x001ea80000300800 */
[----:B------:R0:W-:Y:S04]  /*5d50*/  STL [R1+0x10c], R2 ;  /* 0x00010c0201007387 */ /* 0x0001e80000100800 */
[----:B0-----:R-:W3:Y:S04]  /*5d60*/  LDL.LU R2, [R1+0xce4] ;  /* 0x000ce40001027983 */ /* 0x001ee80000300800 */
[----:B------:R0:W-:Y:S04]  /*5d70*/  STL [R1+0x110], R5 ;  /* 0x0001100501007387 */ /* 0x0001e80000100800 */
[----:B0-----:R-:W4:Y:S01]  /*5d80*/  LDL.LU R5, [R1+0xce0] ;  /* 0x000ce00001057983 */ /* 0x001f220000300800 */
[----:B------:R-:W-:-:S05]  /*5d90*/  SHF.R.S32.HI R4, RZ, 0x1f, R4 ;  /* 0x0000001fff047819 */ /* 0x000fca0000011404 */
[----:B------:R4:W-:Y:S02]  /*5da0*/  STL [R1+0x114], R4 ;  /* 0x0001140401007387 */ /* 0x0009e40000100800 */
[----:B----4-:R-:W-:-:S05]  /*5db0*/  IADD3 R4, P4, PT, R26, R5, RZ ;  /* 0x000000051a047210 */ /* 0x010fca0007f9e0ff */
[----:B------:R0:W-:Y:S04]  /*5dc0*/  STL [R1+0x458], R4 ;  /* 0x0004580401007387 */ /* 0x0001e80000100800 */
[----:B0-----:R-:W4:Y:S01]  /*5dd0*/  LDL.LU R4, [R1+0xcdc] ;  /* 0x000cdc0001047983 */ /* 0x001f220000300800 */
[----:B------:R-:W-:Y:S02]  /*5de0*/  IMAD R20, R20, UR10, RZ ;  /* 0x0000000a14147c24 */ /* 0x000fe4000f8e02ff */
[----:B------:R-:W-:Y:S02]  /*5df0*/  IMAD R19, R19, UR10, RZ ;  /* 0x0000000a13137c24 */ /* 0x000fe4000f8e02ff */
[----:B------:R-:W-:Y:S01]  /*5e00*/  IMAD.MOV.U32 R46, RZ, RZ, R16 ;  /* 0x000000ffff2e7224 */ /* 0x000fe200078e0010 */
[----:B------:R-:W-:Y:S01]  /*5e10*/  SHF.R.S32.HI R16, RZ, 0x1f, R20 ;  /* 0x0000001fff107819 */ /* 0x000fe20000011414 */
[----:B------:R-:W-:Y:S01]  /*5e20*/  IMAD.MOV.U32 R45, RZ, RZ, R14 ;  /* 0x000000ffff2d7224 */ /* 0x000fe200078e000e */
[----:B------:R-:W-:Y:S01]  /*5e30*/  SHF.R.S32.HI R14, RZ, 0x1f, R19 ;  /* 0x0000001fff0e7819 */ /* 0x000fe20000011413 */
[----:B------:R-:W-:-:S02]  /*5e40*/  IMAD R17, R17, UR10, RZ ;  /* 0x0000000a11117c24 */ /* 0x000fc4000f8e02ff */
[----:B------:R-:W-:-:S03]  /*5e50*/  IMAD R15, R15, UR10, RZ ;  /* 0x0000000a0f0f7c24 */ /* 0x000fc6000f8e02ff */
[----:B------:R-:W-:Y:S02]  /*5e60*/  SHF.R.S32.HI R12, RZ, 0x1f, R17 ;  /* 0x0000001fff0c7819 */ /* 0x000fe40000011411 */
[----:B------:R-:W-:Y:S01]  /*5e70*/  SHF.R.S32.HI R10, RZ, 0x1f, R15 ;  /* 0x0000001fff0a7819 */ /* 0x000fe2000001140f */
[----:B------:R-:W-:Y:S02]  /*5e80*/  IMAD R13, R13, UR10, RZ ;  /* 0x0000000a0d0d7c24 */ /* 0x000fe4000f8e02ff */
[----:B------:R-:W-:-:S03]  /*5e90*/  IMAD R11, R11, UR10, RZ ;  /* 0x0000000a0b0b7c24 */ /* 0x000fc6000f8e02ff */
[----:B------:R-:W-:Y:S02]  /*5ea0*/  SHF.R.S32.HI R9, RZ, 0x1f, R13 ;  /* 0x0000001fff097819 */ /* 0x000fe4000001140d */
[----:B----4-:R-:W-:-:S05]  /*5eb0*/  IADD3 R26, P6, PT, R26, R4, RZ ;  /* 0x000000041a1a7210 */ /* 0x010fca0007fde0ff */
[----:B------:R0:W-:Y:S02]  /*5ec0*/  STL [R1+0x460], R26 ;  /* 0x0004601a01007387 */ /* 0x0001e40000100800 */
[C---:B0-----:R-:W-:Y:S02]  /*5ed0*/  IADD3 R26, P3, PT, R25.reuse, R5, RZ ;  /* 0x00000005191a7210 */ /* 0x041fe40007f7e0ff */
[----:B------:R-:W-:-:S03]  /*5ee0*/  IADD3 R25, P2, PT, R25, R4, RZ ;  /* 0x0000000419197210 */ /* 0x000fc60007f5e0ff */
[----:B------:R0:W-:Y:S04]  /*5ef0*/  STL [R1+0x468], R26 ;  /* 0x0004681a01007387 */ /* 0x0001e80000100800 */
[----:B------:R1:W-:Y:S01]  /*5f00*/  STL [R1+0x470], R25 ;  /* 0x0004701901007387 */ /* 0x0003e20000100800 */
[CC--:B0-----:R-:W-:Y:S02]  /*5f10*/  IADD3 R26, P1, PT, R24.reuse, R5.reuse, RZ ;  /* 0x00000005181a7210 */ /* 0x0c1fe40007f3e0ff */
[----:B-1----:R-:W-:Y:S01]  /*5f20*/  IADD3 R25, P0, PT, R24, R4, RZ ;  /* 0x0000000418197210 */ /* 0x002fe20007f1e0ff */
[C---:B--2---:R-:W-:Y:S02]  /*5f30*/  IMAD.X R24, R38.reuse, 0x1, R3, P4 ;  /* 0x0000000126187824 */ /* 0x044fe400020e0603 */
[----:B------:R0:W-:Y:S04]  /*5f40*/  STL [R1+0x478], R26 ;  /* 0x0004781a01007387 */ /* 0x0001e80000100800 */
[----:B------:R3:W-:Y:S04]  /*5f50*/  STL [R1+0x480], R25 ;  /* 0x0004801901007387 */ /* 0x0007e80000100800 */
[----:B------:R1:W-:Y:S01]  /*5f60*/  STL [R1+0x454], R24 ;  /* 0x0004541801007387 */ /* 0x0003e20000100800 */
[----:B0-----:R-:W-:Y:S01]  /*5f70*/  IADD3 R26, P5, PT, R23, R5, RZ ;  /* 0x00000005171a7210 */ /* 0x001fe20007fbe0ff */
[----:B---3--:R-:W-:-:S04]  /*5f80*/  IMAD.X R25, R38, 0x1, R2, P6 ;  /* 0x0000000126197824 */ /* 0x008fc800030e0602 */
[----:B------:R-:W-:Y:S01]  /*5f90*/  STL [R1+0x488], R26 ;  /* 0x0004881a01007387 */ /* 0x000fe20000100800 */
[----:B-1----:R-:W-:Y:S01]  /*5fa0*/  IADD3 R24, P4, PT, R23, R4, RZ ;  /* 0x0000000417187210 */ /* 0x002fe20007f9e0ff */
[----:B------:R-:W-:Y:S02]  /*5fb0*/  IMAD.X R23, R36, 0x1, R3, P3 ;  /* 0x0000000124177824 */ /* 0x000fe400018e0603 */
[----:B------:R0:W-:Y:S04]  /*5fc0*/  STL [R1+0x45c], R25 ;  /* 0x00045c1901007387 */ /* 0x0001e80000100800 */
[----:B------:R1:W-:Y:S04]  /*5fd0*/  STL [R1+0x490], R24 ;  /* 0x0004901801007387 */ /* 0x0003e80000100800 */
[----:B------:R2:W-:Y:S01]  /*5fe0*/  STL [R1+0x464], R23 ;  /* 0x0004641701007387 */ /* 0x0005e20000100800 */
[----:B0-----:R-:W-:Y:S01]  /*5ff0*/  IADD3 R25, P3, PT, R22, R5, RZ ;  /* 0x0000000516197210 */ /* 0x001fe20007f7e0ff */
[----:B-1----:R-:W-:-:S04]  /*6000*/  IMAD.X R24, R36, 0x1, R2, P2 ;  /* 0x0000000124187824 */ /* 0x002fc800010e0602 */
[----:B------:R-:W-:Y:S01]  /*6010*/  STL [R1+0x498], R25 ;  /* 0x0004981901007387 */ /* 0x000fe20000100800 */
[----:B--2---:R-:W-:Y:S01]  /*6020*/  IADD3 R23, P2, PT, R22, R4, RZ ;  /* 0x0000000416177210 */ /* 0x004fe20007f5e0ff */
        /* <DEDUP_REMOVED lines=18> */
[----:B------:R1:W-:Y:S01]  /*6150*/  STL [R1+0x4c0], R21 ;  /* 0x0004c01501007387 */ /* 0x0003e20000100800 */
[----:B0-----:R-:W-:-:S03]  /*6160*/  IADD3 R22, P3, PT, R19, R5, RZ ;  /* 0x0000000513167210 */ /* 0x001fc60007f7e0ff */
[----:B------:R0:W-:Y:S01]  /*6170*/  STL [R1+0x494], R20 ;  /* 0x0004941401007387 */ /* 0x0001e20000100800 */
[----:B-1----:R-:W-:-:S03]  /*6180*/  IMAD.X R21, R28, 0x1, R2, P2 ;  /* 0x000000011c157824 */ /* 0x002fc600010e0602 */
[----:B------:R-:W-:Y:S04]  /*6190*/  STL [R1+0x4c8], R22 ;  /* 0x0004c81601007387 */ /* 0x000fe80000100800 */
[----:B------:R-:W-:Y:S01]  /*61a0*/  STL [R1+0x49c], R21 ;  /* 0x00049c1501007387 */ /* 0x000fe20000100800 */
[-C--:B0-----:R-:W-:Y:S01]  /*61b0*/  IADD3 R20, P2, PT, R19, R4.reuse, RZ ;  /* 0x0000000413147210 */ /* 0x081fe20007f5e0ff */
[C---:B------:R-:W-:Y:S02]  /*61c0*/  IMAD.X R19, R18.reuse, 0x1, R3, P1 ;  /* 0x0000000112137824 */ /* 0x040fe400008e0603 */
[----:B------:R-:W2:Y:S04]  /*61d0*/  LDL.LU R38, [R1+0x8] ;  /* 0x0000080001267983 */ /* 0x000ea80000300800 */
[----:B------:R0:W-:Y:S04]  /*61e0*/  STL [R1+0x4d0], R20 ;  /* 0x0004d01401007387 */ /* 0x0001e80000100800 */
[----:B------:R1:W-:Y:S01]  /*61f0*/  STL [R1+0x4a4], R19 ;  /* 0x0004a41301007387 */ /* 0x0003e20000100800 */
[C---:B0-----:R-:W-:Y:S01]  /*6200*/  IADD3 R20, P1, PT, R17.reuse, R5, RZ ;  /* 0x0000000511147210 */ /* 0x041fe20007f3e0ff */
[----:B-1----:R-:W-:Y:S01]  /*6210*/  IMAD.X R19, R18, 0x1, R2, P0 ;  /* 0x0000000112137824 */ /* 0x002fe200000e0602 */
[----:B------:R-:W-:-:S03]  /*6220*/  IADD3 R17, P0, PT, R17, R4, RZ ;  /* 0x0000000411117210 */ /* 0x000fc60007f1e0ff */
[----:B------:R-:W-:Y:S01]  /*6230*/  STL [R1+0x4d8], R20 ;  /* 0x0004d81401007387 */ /* 0x000fe20000100800 */
[----:B------:R-:W-:-:S03]  /*6240*/  IMAD.X R18, R16, 0x1, R3, P5 ;  /* 0x0000000110127824 */ /* 0x000fc600028e0603 */
[----:B------:R-:W-:Y:S04]  /*6250*/  STL [R1+0x4ac], R19 ;  /* 0x0004ac1301007387 */ /* 0x000fe80000100800 */
[----:B------:R-:W3:Y:S01]  /*6260*/  LDL.LU R22, [R1+0x14] ;  /* 0x0000140001167983 */ /* 0x000ee20000300800 */
[----:B------:R-:W-:-:S03]  /*6270*/  IMAD.X R16, R16, 0x1, R2, P4 ;  /* 0x0000000110107824 */ /* 0x000fc600020e0602 */
[----:B------:R0:W-:Y:S04]  /*6280*/  STL [R1+0x4e0], R17 ;  /* 0x0004e01101007387 */ /* 0x0001e80000100800 */
[----:B------:R-:W-:Y:S01]  /*6290*/  STL [R1+0x4b4], R18 ;  /* 0x0004b41201007387 */ /* 0x000fe20000100800 */
[C---:B0-----:R-:W-:Y:S02]  /*62a0*/  IADD3 R17, P5, PT, R15.reuse, R5, RZ ;  /* 0x000000050f117210 */ /* 0x041fe40007fbe0ff */
[----:B------:R-:W-:-:S03]  /*62b0*/  IADD3 R15, P4, PT, R15, R4, RZ ;  /* 0x000000040f0f7210 */ /* 0x000fc60007f9e0ff */
[----:B------:R-:W-:Y:S04]  /*62c0*/  STL [R1+0x4e8], R17 ;  /* 0x0004e81101007387 */ /* 0x000fe80000100800 */
[----:B------:R-:W4:Y:S04]  /*62d0*/  LDL.LU R24, [R1+0x1c] ;  /* 0x00001c0001187983 */ /* 0x000f280000300800 */
[----:B------:R0:W-:Y:S04]  /*62e0*/  STL [R1+0x4bc], R16 ;  /* 0x0004bc1001007387 */ /* 0x0001e80000100800 */
[----:B------:R1:W-:Y:S01]  /*62f0*/  STL [R1+0x4f0], R15 ;  /* 0x0004f00f01007387 */ /* 0x0003e20000100800 */
[----:B0-----:R-:W-:Y:S01]  /*6300*/  IMAD.X R16, R14, 0x1, R3, P3 ;  /* 0x000000010e107824 */ /* 0x001fe200018e0603 */
[----:B-1----:R-:W-:-:S04]  /*6310*/  IADD3 R15, P3, PT, R13, R5, RZ ;  /* 0x000000050d0f7210 */ /* 0x002fc80007f7e0ff */
[----:B------:R-:W-:Y:S01]  /*6320*/  STL [R1+0x4c4], R16 ;  /* 0x0004c41001007387 */ /* 0x000fe20000100800 */
[----:B------:R-:W-:-:S03]  /*6330*/  IMAD.X R14, R14, 0x1, R2, P2 ;  /* 0x000000010e0e7824 */ /* 0x000fc600010e0602 */
[----:B------:R0:W-:Y:S01]  /*6340*/  STL [R1+0x4f8], R15 ;  /* 0x0004f80f01007387 */ /* 0x0001e20000100800 */
[----:B------:R-:W-:-:S03]  /*6350*/  IADD3 R13, P2, PT, R13, R4, RZ ;  /* 0x000000040d0d7210 */ /* 0x000fc60007f5e0ff */
[----:B------:R-:W4:Y:S04]  /*6360*/  LDL.LU R25, [R1+0x18] ;  /* 0x0000180001197983 */ /* 0x000f280000300800 */
[----:B------:R1:W-:Y:S01]  /*6370*/  STL [R1+0x4cc], R14 ;  /* 0x0004cc0e01007387 */ /* 0x0003e20000100800 */
[----:B0-----:R-:W-:-:S03]  /*6380*/  IMAD.X R15, R12, 0x1, R3, P1 ;  /* 0x000000010c0f7824 */ /* 0x001fc600008e0603 */
[----:B------:R0:W-:Y:S01]  /*6390*/  STL [R1+0x500], R13 ;  /* 0x0005000d01007387 */ /* 0x0001e20000100800 */
[----:B-1----:R-:W-:-:S03]  /*63a0*/  IADD3 R14, P1, PT, R11, R5, RZ ;  /* 0x000000050b0e7210 */ /* 0x002fc60007f3e0ff */
[----:B------:R-:W-:Y:S04]  /*63b0*/  STL [R1+0x4d4], R15 ;  /* 0x0004d40f01007387 */ /* 0x000fe80000100800 */
[----:B------:R-:W-:Y:S04]  /*63c0*/  STL [R1+0xc30], R14 ;  /* 0x000c300e01007387 */ /* 0x000fe80000100800 */
[----:B------:R-:W4:Y:S01]  /*63d0*/  LDL.LU R26, [R1+0x10] ;  /* 0x00001000011a7983 */ /* 0x000f220000300800 */
[--C-:B0-----:R-:W-:Y:S01]  /*63e0*/  IMAD.X R13, R12, 0x1, R2.reuse, P0 ;  /* 0x000000010c0d7824 */ /* 0x101fe200000e0602 */
[----:B------:R-:W-:Y:S01]  /*63f0*/  IADD3 R12, P0, PT, R11, R4, RZ ;  /* 0x000000040b0c7210 */ /* 0x000fe20007f1e0ff */
[----:B------:R-:W-:Y:S01]  /*6400*/  IMAD R59, R59, UR10, RZ ;  /* 0x0000000a3b3b7c24 */ /* 0x000fe2000f8e02ff */
[----:B------:R-:W-:Y:S01]  /*6410*/  SHF.R.S32.HI R8, RZ, 0x1f, R11 ;  /* 0x0000001fff087819 */ /* 0x000fe2000001140b */
[C---:B------:R-:W-:Y:S01]  /*6420*/  IMAD.X R11, R10.reuse, 0x1, R3, P5 ;  /* 0x000000010a0b7824 */ /* 0x040fe200028e0603 */
[----:B------:R-:W-:Y:S01]  /*6430*/  STL [R1+0x4dc], R13 ;  /* 0x0004dc0d01007387 */ /* 0x000fe20000100800 */
[----:B------:R-:W-:-:S03]  /*6440*/  IMAD.X R10, R10, 0x1, R2, P4 ;  /* 0x000000010a0a7824 */ /* 0x000fc600020e0602 */
[----:B------:R0:W-:Y:S01]  /*6450*/  STL [R1+0xc3c], R12 ;  /* 0x000c3c0c01007387 */ /* 0x0001e20000100800 */
[----:B------:R-:W-:-:S03]  /*6460*/  IMAD R60, R60, UR10, RZ ;  /* 0x0000000a3c3c7c24 */ /* 0x000fc6000f8e02ff */
[----:B------:R1:W-:Y:S01]  /*6470*/  STL [R1+0x4e4], R11 ;  /* 0x0004e40b01007387 */ /* 0x0003e20000100800 */
[C---:B0-----:R-:W-:Y:S02]  /*6480*/  IADD3 R12, P5, PT, R59.reuse, R5, RZ ;  /* 0x000000053b0c7210 */ /* 0x041fe40007fbe0ff */
[----:B-1----:R-:W-:-:S03]  /*6490*/  IADD3 R11, P4, PT, R59, R4, RZ ;  /* 0x000000043b0b7210 */ /* 0x002fc60007f9e0ff */
[----:B------:R-:W-:Y:S04]  /*64a0*/  STL [R1+0xc40], R12 ;  /* 0x000c400c01007387 */ /* 0x000fe80000100800 */
[----:B------:R-:W4:Y:S04]  /*64b0*/  LDL.LU R36, [R1+0xc] ;  /* 0x00000c0001247983 */ /* 0x000f280000300800 */
[----:B------:R0:W-:Y:S04]  /*64c0*/  STL [R1+0x4ec], R10 ;  /* 0x0004ec0a01007387 */ /* 0x0001e80000100800 */
[----:B------:R1:W-:Y:S01]  /*64d0*/  STL [R1+0xc34], R11 ;  /* 0x000c340b01007387 */ /* 0x0003e20000100800 */
[----:B0-----:R-:W-:-:S02]  /*64e0*/  IMAD.X R10, R9, 0x1, R3, P3 ;  /* 0x00000001090a7824 */ /* 0x001fc400018e0603 */
[----:B------:R-:W-:Y:S01]  /*64f0*/  IMAD.X R9, R9, 0x1, R2, P2 ;  /* 0x0000000109097824 */ /* 0x000fe200010e0602 */
[C---:B-1----:R-:W-:Y:S02]  /*6500*/  IADD3 R11, P3, PT, R60.reuse, R5, RZ ;  /* 0x000000053c0b7210 */ /* 0x042fe40007f7e0ff */
[----:B------:R0:W-:Y:S04]  /*6510*/  STL [R1+0x4f4], R10 ;  /* 0x0004f40a01007387 */ /* 0x0001e80000100800 */
[----:B------:R-:W-:Y:S04]  /*6520*/  STL [R1+0xc38], R11 ;  /* 0x000c380b01007387 */ /* 0x000fe80000100800 */
[----:B------:R-:W4:Y:S01]  /*6530*/  LDL.LU R23, [R1+0x4] ;  /* 0x0000040001177983 */ /* 0x000f220000300800 */
[----:B0-----:R-:W-:-:S03]  /*6540*/  IADD3 R10, P2, PT, R60, R4, RZ ;  /* 0x000000043c0a7210 */ /* 0x001fc60007f5e0ff */
[----:B------:R0:W-:Y:S04]  /*6550*/  STL [R1+0x4fc], R9 ;  /* 0x0004fc0901007387 */ /* 0x0001e80000100800 */
[----:B------:R2:W-:Y:S01]  /*6560*/  STL [R1+0xc28], R10 ;  /* 0x000c280a01007387 */ /* 0x0005e20000100800 */
[----:B------:R-:W-:Y:S01]  /*6570*/  SHF.R.S32.HI R7, RZ, 0x1f, R59 ;  /* 0x0000001fff077819 */ /* 0x000fe2000001143b */
[C---:B0-----:R-:W-:Y:S02]  /*6580*/  IMAD.X R9, R8.reuse, 0x1, R3, P1 ;  /* 0x0000000108097824 */ /* 0x041fe400008e0603 */
[----:B------:R-:W-:-:S03]  /*6590*/  IMAD.X R8, R8, 0x1, R2, P0 ;  /* 0x0000000108087824 */ /* 0x000fc600000e0602 */
[----:B------:R0:W-:Y:S01]  /*65a0*/  STL [R1+0xc24], R9 ;  /* 0x000c240901007387 */ /* 0x0001e20000100800 */
[----:B------:R-:W-:Y:S02]  /*65b0*/  SHF.R.S32.HI R6, RZ, 0x1f, R60 ;  /* 0x0000001fff067819 */ /* 0x000fe4000001143c */
[----:B------:R-:W-:Y:S02]  /*65c0*/  SHF.R.S32.HI R27, RZ, 0x1f, R27 ;  /* 0x0000001fff1b7819 */ /* 0x000fe4000001141b */
[----:B------:R-:W-:Y:S02]  /*65d0*/  SHF.R.S32.HI R29, RZ, 0x1f, R29 ;  /* 0x0000001fff1d7819 */ /* 0x000fe4000001141d */
[C---:B--2---:R-:W-:Y:S02]  /*65e0*/  IADD3 R10, P1, PT, R38.reuse, R5, RZ ;  /* 0x00000005260a7210 */ /* 0x044fe40007f3e0ff */
[----:B0-----:R-:W-:-:S03]  /*65f0*/  IADD3 R9, P0, PT, R38, R4, RZ ;  /* 0x0000000426097210 */ /* 0x001fc60007f1e0ff */
[----:B------:R-:W-:Y:S04]  /*6600*/  STL [R1+0xc2c], R10 ;  /* 0x000c2c0a01007387 */ /* 0x000fe80000100800 */
[----:B------:R-:W2:Y:S04]  /*6610*/  LDL.LU R38, [R1] ;  /* 0x0000000001267983 */ /* 0x000ea80000300800 */
[----:B------:R0:W-:Y:S04]  /*6620*/  STL [R1+0x504], R8 ;  /* 0x0005040801007387 */ /* 0x0001e80000100800 */
[----:B------:R1:W-:Y:S01]  /*6630*/  STL [R1+0xc1c], R9 ;  /* 0x000c1c0901007387 */ /* 0x0003e20000100800 */
[----:B0-----:R-:W-:-:S02]  /*6640*/  IMAD.X R8, R7, 0x1, R3, P5 ;  /* 0x0000000107087824 */ /* 0x001fc400028e0603 */
[----:B-1----:R-:W-:Y:S01]  /*6650*/  IMAD.X R9, R7, 0x1, R2, P4 ;  /* 0x0000000107097824 */ /* 0x002fe200020e0602 */
[----:B---3--:R-:W-:Y:S02]  /*6660*/  IADD3 R10, P5, PT, R22, R5, RZ ;  /* 0x00000005160a7210 */ /* 0x008fe40007fbe0ff */
[----:B------:R0:W-:Y:S01]  /*6670*/  STL [R1+0xc18], R8 ;  /* 0x000c180801007387 */ /* 0x0001e20000100800 */
[----:B------:R-:W-:-:S03]  /*6680*/  IMAD.X R7, R6, 0x1, R3, P3 ;  /* 0x0000000106077824 */ /* 0x000fc600018e0603 */
[----:B------:R-:W-:Y:S01]  /*6690*/  STL [R1+0xc20], R10 ;  /* 0x000c200a01007387 */ /* 0x000fe20000100800 */
[----:B0-----:R-:W-:-:S03]  /*66a0*/  IADD3 R8, P4, PT, R22, R4, RZ ;  /* 0x0000000416087210 */ /* 0x001fc60007f9e0ff */
[----:B------:R4:W-:Y:S04]  /*66b0*/  STL [R1+0x508], R9 ;  /* 0x0005080901007387 */ /* 0x0009e80000100800 */
[----:B------:R0:W-:Y:S04]  /*66c0*/  STL [R1+0xc10], R8 ;  /* 0x000c100801007387 */ /* 0x0001e80000100800 */
[----:B------:R1:W-:Y:S01]  /*66d0*/  STL [R1+0xc0c], R7 ;  /* 0x000c0c0701007387 */ /* 0x0003e20000100800 */
[----:B----4-:R-:W-:Y:S01]  /*66e0*/  IADD3 R9, P3, PT, R24, R5, RZ ;  /* 0x0000000518097210 */ /* 0x010fe20007f7e0ff */
[----:B0-----:R-:W-:-:S04]  /*66f0*/  IMAD.X R8, R6, 0x1, R2, P2 ;  /* 0x0000000106087824 */ /* 0x001fc800010e0602 */
[----:B------:R-:W-:Y:S01]  /*6700*/  STL [R1+0xc14], R9 ;  /* 0x000c140901007387 */ /* 0x000fe20000100800 */
[----:B-1----:R-:W-:-:S03]  /*6710*/  IADD3 R7, P2, PT, R24, R4, RZ ;  /* 0x0000000418077210 */ /* 0x002fc60007f5e0ff */
[----:B------:R0:W-:Y:S01]  /*6720*/  STL [R1+0x50c], R8 ;  /* 0x00050c0801007387 */ /* 0x0001e20000100800 */
[----:B------:R-:W-:-:S03]  /*6730*/  IMAD.X R6, R27, 0x1, R3, P1 ;  /* 0x000000011b067824 */ /* 0x000fc600008e0603 */
[----:B------:R-:W3:Y:S04]  /*6740*/  LDL.LU R24, [R1+0x20] ;  /* 0x0000200001187983 */ /* 0x000ee80000300800 */
[----:B------:R1:W-:Y:S01]  /*6750*/  STL [R1+0x93c], R7 ;  /* 0x00093c0701007387 */ /* 0x0003e20000100800 */
[----:B0-----:R-:W-:-:S03]  /*6760*/  IMAD.X R8, R27, 0x1, R2, P0 ;  /* 0x000000011b087824 */ /* 0x001fc600000e0602 */
[----:B------:R0:W-:Y:S01]  /*6770*/  STL [R1+0x924], R6 ;  /* 0x0009240601007387 */ /* 0x0001e20000100800 */
[C---:B-1----:R-:W-:Y:S02]  /*6780*/  IADD3 R7, P1, PT, R25.reuse, R5, RZ ;  /* 0x0000000519077210 */ /* 0x042fe40007f3e0ff */
[----:B0-----:R-:W-:-:S03]  /*6790*/  IADD3 R6, P0, PT, R25, R4, RZ ;  /* 0x0000000419067210 */ /* 0x001fc60007f1e0ff */
[----:B------:R0:W-:Y:S04]  /*67a0*/  STL [R1+0x944], R7 ;  /* 0x0009440701007387 */ /* 0x0001e80000100800 */
[----:B------:R1:W-:Y:S04]  /*67b0*/  STL [R1+0x928], R8 ;  /* 0x0009280801007387 */ /* 0x0003e80000100800 */
[----:B------:R-:W4:Y:S01]  /*67c0*/  LDL.LU R25, [R1+0x24] ;  /* 0x0000240001197983 */ /* 0x000f220000300800 */
[----:B0-----:R-:W-:-:S03]  /*67d0*/  IMAD.X R7, R29, 0x1, R3, P5 ;  /* 0x000000011d077824 */ /* 0x001fc600028e0603 */
[----:B------:R0:W-:Y:S01]  /*67e0*/  STL [R1+0x94c], R6 ;  /* 0x00094c0601007387 */ /* 0x0001e20000100800 */
[----:B-1----:R-:W-:-:S03]  /*67f0*/  IMAD.X R8, R29, 0x1, R2, P4 ;  /* 0x000000011d087824 */ /* 0x002fc600020e0602 */
[----:B------:R1:W-:Y:S01]  /*6800*/  STL [R1+0x92c], R7 ;  /* 0x00092c0701007387 */ /* 0x0003e20000100800 */
[C---:B0-----:R-:W-:Y:S02]  /*6810*/  IADD3 R6, P5, PT, R26.reuse, R5, RZ ;  /* 0x000000051a067210 */ /* 0x041fe40007fbe0ff */
[----:B-1----:R-:W-:-:S03]  /*6820*/  IADD3 R7, P4, PT, R26, R4, RZ ;  /* 0x000000041a077210 */ /* 0x002fc60007f9e0ff */
[----:B------:R0:W-:Y:S04]  /*6830*/  STL [R1+0x954], R6 ;  /* 0x0009540601007387 */ /* 0x0001e80000100800 */
[----:B------:R1:W-:Y:S04]  /*6840*/  STL [R1+0x930], R8 ;  /* 0x0009300801007387 */ /* 0x0003e80000100800 */
[----:B------:R-:W4:Y:S01]  /*6850*/  LDL.LU R26, [R1+0x28] ;  /* 0x00002800011a7983 */ /* 0x000f220000300800 */
[----:B------:R-:W-:-:S03]  /*6860*/  SHF.R.S32.HI R31, RZ, 0x1f, R31 ;  /* 0x0000001fff1f7819 */ /* 0x000fc6000001141f */
[----:B------:R1:W-:Y:S02]  /*6870*/  STL [R1+0x95c], R7 ;  /* 0x00095c0701007387 */ /* 0x0003e40000100800 */
[C---:B0-----:R-:W-:Y:S01]  /*6880*/  IMAD.X R6, R31.reuse, 0x1, R3, P3 ;  /* 0x000000011f067824 */ /* 0x041fe200018e0603 */
[----:B------:R-:W-:Y:S01]  /*6890*/  SHF.R.S32.HI R32, RZ, 0x1f, R32 ;  /* 0x0000001fff207819 */ /* 0x000fe20000011420 */
[----:B-1----:R-:W-:-:S03]  /*68a0*/  IMAD.X R8, R31, 0x1, R2, P2 ;  /* 0x000000011f087824 */ /* 0x002fc600010e0602 */
[----:B------:R0:W-:Y:S01]  /*68b0*/  STL [R1+0x934], R6 ;  /* 0x0009340601007387 */ /* 0x0001e20000100800 */
[----:B------:R-:W-:-:S05]  /*68c0*/  IADD3 R7, P3, PT, R36, R5, RZ ;  /* 0x0000000524077210 */ /* 0x000fca0007f7e0ff */
[----:B------:R1:W-:Y:S01]  /*68d0*/  STL [R1+0x964], R7 ;  /* 0x0009640701007387 */ /* 0x0003e20000100800 */
[----:B0-----:R-:W-:-:S03]  /*68e0*/  IADD3 R6, P2, PT, R36, R4, RZ ;  /* 0x0000000424067210 */ /* 0x001fc60007f5e0ff */
[----:B------:R0:W-:Y:S04]  /*68f0*/  STL [R1+0x938], R8 ;  /* 0x0009380801007387 */ /* 0x0001e80000100800 */
[----:B------:R-:W4:Y:S01]  /*6900*/  LDL.LU R36, [R1+0x2c] ;  /* 0x00002c0001247983 */ /* 0x000f220000300800 */
[----:B-1----:R-:W-:-:S03]  /*6910*/  IMAD.X R7, R32, 0x1, R3, P1 ;  /* 0x0000000120077824 */ /* 0x002fc600008e0603 */
[----:B------:R1:W-:Y:S01]  /*6920*/  STL [R1+0x96c], R6 ;  /* 0x00096c0601007387 */ /* 0x0003e20000100800 */
[----:B------:R-:W-:Y:S01]  /*6930*/  SHF.R.S32.HI R34, RZ, 0x1f, R34 ;  /* 0x0000001fff227819 */ /* 0x000fe20000011422 */
[----:B0-----:R-:W-:Y:S02]  /*6940*/  IMAD.X R8, R32, 0x1, R2, P0 ;  /* 0x0000000120087824 */ /* 0x001fe400000e0602 */
        /* <DEDUP_REMOVED lines=8> */
[----:B------:R-:W-:Y:S01]  /*69d0*/  SHF.R.S32.HI R35, RZ, 0x1f, R35 ;  /* 0x0000001fff237819 */ /* 0x000fe20000011423 */
[----:B-1----:R-:W-:Y:S02]  /*69e0*/  IMAD.X R8, R34, 0x1, R2, P4 ;  /* 0x0000000122087824 */ /* 0x002fe400020e0602 */
[----:B------:R0:W-:Y:S01]  /*69f0*/  STL [R1+0x950], R6 ;  /* 0x0009500601007387 */ /* 0x0001e20000100800 */
[----:B------:R-:W-:Y:S01]  /*6a00*/  IMAD R61, R61, UR10, RZ ;  /* 0x0000000a3d3d7c24 */ /* 0x000fe2000f8e02ff */
[----:B------:R-:W-:Y:S02]  /*6a10*/  SHF.R.S32.HI R37, RZ, 0x1f, R37 ;  /* 0x0000001fff257819 */ /* 0x000fe40000011425 */
[----:B------:R-:W-:Y:S01]  /*6a20*/  SHF.R.S32.HI R39, RZ, 0x1f, R39 ;  /* 0x0000001fff277819 */ /* 0x000fe20000011427 */
[----:B------:R-:W-:Y:S01]  /*6a30*/  IMAD.MOV.U32 R57, RZ, RZ, R40 ;  /* 0x000000ffff397224 */ /* 0x000fe200078e0028 */
[----:B------:R-:W-:-:S02]  /*6a40*/  SHF.R.S32.HI R40, RZ, 0x1f, R61 ;  /* 0x0000001fff287819 */ /* 0x000fc4000001143d */
[C---:B--2---:R-:W-:Y:S02]  /*6a50*/  IADD3 R7, P5, PT, R38.reuse, R5, RZ ;  /* 0x0000000526077210 */ /* 0x044fe40007fbe0ff */
[----:B0-----:R-:W-:-:S03]  /*6a60*/  IADD3 R6, P4, PT, R38, R4, RZ ;  /* 0x0000000426067210 */ /* 0x001fc60007f9e0ff */
[----:B------:R0:W-:Y:S04]  /*6a70*/  STL [R1+0x984], R7 ;  /* 0x0009840701007387 */ /* 0x0001e80000100800 */
[----:B------:R1:W-:Y:S04]  /*6a80*/  STL [R1+0x958], R8 ;  /* 0x0009580801007387 */ /* 0x0003e80000100800 */
[----:B------:R-:W2:Y:S01]  /*6a90*/  LDL.LU R22, [R1+0x34] ;  /* 0x0000340001167983 */ /* 0x000ea20000300800 */
        /* <DEDUP_REMOVED lines=8> */
[----:B------:R-:W2:Y:S01]  /*6b20*/  LDL.LU R38, [R1+0x38] ;  /* 0x0000380001267983 */ /* 0x000ea20000300800 */
[----:B0-----:R-:W-:-:S03]  /*6b30*/  IMAD.X R6, R37, 0x1, R3, P1 ;  /* 0x0000000125067824 */ /* 0x001fc600008e0603 */
[----:B------:R3:W-:Y:S01]  /*6b40*/  STL [R1+0x99c], R7 ;  /* 0x00099c0701007387 */ /* 0x0007e20000100800 */
[----:B-1----:R-:W-:-:S03]  /*6b50*/  IMAD.X R8, R37, 0x1, R2, P0 ;  /* 0x0000000125087824 */ /* 0x002fc600000e0602 */
[----:B------:R0:W-:Y:S01]  /*6b60*/  STL [R1+0x970], R6 ;  /* 0x0009700601007387 */ /* 0x0001e20000100800 */
[C---:B---3--:R-:W-:Y:S02]  /*6b70*/  IADD3 R7, P1, PT, R24.reuse, R5, RZ ;  /* 0x0000000518077210 */ /* 0x048fe40007f3e0ff */
[----:B0-----:R-:W-:-:S03]  /*6b80*/  IADD3 R6, P0, PT, R24, R4, RZ ;  /* 0x0000000418067210 */ /* 0x001fc60007f1e0ff */
[----:B------:R0:W-:Y:S04]  /*6b90*/  STL [R1+0x9a4], R7 ;  /* 0x0009a40701007387 */ /* 0x0001e80000100800 */
[----:B------:R1:W-:Y:S04]  /*6ba0*/  STL [R1+0x978], R8 ;  /* 0x0009780801007387 */ /* 0x0003e80000100800 */
[----:B------:R-:W3:Y:S01]  /*6bb0*/  LDL.LU R24, [R1+0x3c] ;  /* 0x00003c0001187983 */ /* 0x000ee20000300800 */
[----:B0-----:R-:W-:-:S03]  /*6bc0*/  IMAD.X R7, R39, 0x1, R3, P5 ;  /* 0x0000000127077824 */ /* 0x001fc600028e0603 */
[----:B------:R4:W-:Y:S01]  /*6bd0*/  STL [R1+0x9ac], R6 ;  /* 0x0009ac0601007387 */ /* 0x0009e20000100800 */
[----:B-1----:R-:W-:-:S03]  /*6be0*/  IMAD.X R8, R39, 0x1, R2, P4 ;  /* 0x0000000127087824 */ /* 0x002fc600020e0602 */
[----:B------:R0:W-:Y:S01]  /*6bf0*/  STL [R1+0x980], R7 ;  /* 0x0009800701007387 */ /* 0x0001e20000100800 */
[C---:B----4-:R-:W-:Y:S02]  /*6c00*/  IADD3 R6, P5, PT, R25.reuse, R5, RZ ;  /* 0x0000000519067210 */ /* 0x050fe40007fbe0ff */
        /* <DEDUP_REMOVED lines=17> */
[----:B-1----:R-:W-:Y:S01]  /*6d20*/  IMAD.X R8, R41, 0x1, R2, P0 ;  /* 0x0000000129087824 */ /* 0x002fe200000e0602 */
[C---:B------:R-:W-:Y:S02]  /*6d30*/  IADD3 R6, P1, PT, R36.reuse, R5, RZ ;  /* 0x0000000524067210 */ /* 0x040fe40007f3e0ff */
[----:B------:R0:W-:Y:S04]  /*6d40*/  STL [R1+0x9a0], R7 ;  /* 0x0009a00701007387 */ /* 0x0001e80000100800 */
[----:B------:R1:W-:Y:S04]  /*6d50*/  STL [R1+0x9d4], R6 ;  /* 0x0009d40601007387 */ /* 0x0003e80000100800 */
[----:B------:R1:W-:Y:S01]  /*6d60*/  STL [R1+0x9a8], R8 ;  /* 0x0009a80801007387 */ /* 0x0003e20000100800 */
[----:B0-----:R-:W-:-:S03]  /*6d70*/  IADD3 R7, P0, PT, R36, R4, RZ ;  /* 0x0000000424077210 */ /* 0x001fc60007f1e0ff */
[----:B------:R-:W4:Y:S01]  /*6d80*/  LDL.LU R36, [R1+0x48] ;  /* 0x0000480001247983 */ /* 0x000f220000300800 */
[----:B-1----:R-:W-:-:S03]  /*6d90*/  IMAD.X R6, R42, 0x1, R3, P5 ;  /* 0x000000012a067824 */ /* 0x002fc600028e0603 */
[----:B------:R-:W-:Y:S01]  /*6da0*/  STL [R1+0x9dc], R7 ;  /* 0x0009dc0701007387 */ /* 0x000fe20000100800 */
[----:B------:R-:W-:-:S03]  /*6db0*/  SHF.R.S32.HI R43, RZ, 0x1f, R43 ;  /* 0x0000001fff2b7819 */ /* 0x000fc6000001142b */
[----:B------:R0:W-:Y:S01]  /*6dc0*/  STL [R1+0x9b0], R6 ;  /* 0x0009b00601007387 */ /* 0x0001e20000100800 */
[C---:B------:R-:W-:Y:S01]  /*6dd0*/  IADD3 R8, P5, PT, R23.reuse, R5, RZ ;  /* 0x0000000517087210 */ /* 0x040fe20007fbe0ff */
[----:B0-----:R-:W-:Y:S01]  /*6de0*/  IMAD.X R6, R42, 0x1, R2, P4 ;  /* 0x000000012a067824 */ /* 0x001fe200020e0602 */
[----:B------:R-:W-:-:S03]  /*6df0*/  IADD3 R7, P4, PT, R23, R4, RZ ;  /* 0x0000000417077210 */ /* 0x000fc60007f9e0ff */
[----:B------:R-:W-:Y:S04]  /*6e00*/  STL [R1+0x9e4], R8 ;  /* 0x0009e40801007387 */ /* 0x000fe80000100800 */
[----:B------:R-:W4:Y:S04]  /*6e10*/  LDL.LU R23, [R1+0x4c] ;  /* 0x00004c0001177983 */ /* 0x000f280000300800 */
[----:B------:R0:W-:Y:S01]  /*6e20*/  STL [R1+0x9b8], R6 ;  /* 0x0009b80601007387 */ /* 0x0001e20000100800 */
[----:B------:R-:W-:-:S03]  /*6e30*/  SHF.R.S32.HI R44, RZ, 0x1f, R44 ;  /* 0x0000001fff2c7819 */ /* 0x000fc6000001142c */
[----:B------:R1:W-:Y:S01]  /*6e40*/  STL [R1+0x9ec], R7 ;  /* 0x0009ec0701007387 */ /* 0x0003e20000100800 */
[C---:B0-----:R-:W-:Y:S02]  /*6e50*/  IMAD.X R6, R43.reuse, 0x1, R3, P3 ;  /* 0x000000012b067824 */ /* 0x041fe400018e0603 */
[----:B-1----:R-:W-:-:S03]  /*6e60*/  IMAD.X R7, R43, 0x1, R2, P2 ;  /* 0x000000012b077824 */ /* 0x002fc600010e0602 */
[----:B------:R0:W-:Y:S01]  /*6e70*/  STL [R1+0x9c0], R6 ;  /* 0x0009c00601007387 */ /* 0x0001e20000100800 */
[----:B------:R-:W-:Y:S02]  /*6e80*/  SHF.R.S32.HI R45, RZ, 0x1f, R45 ;  /* 0x0000001fff2d7819 */ /* 0x000fe4000001142d */
[----:B------:R-:W-:Y:S02]  /*6e90*/  SHF.R.S32.HI R46, RZ, 0x1f, R46 ;  /* 0x0000001fff2e7819 */ /* 0x000fe4000001142e */
[----:B------:R-:W-:Y:S02]  /*6ea0*/  SHF.R.S32.HI R47, RZ, 0x1f, R47 ;  /* 0x0000001fff2f7819 */ /* 0x000fe4000001142f */
[C---:B--2---:R-:W-:Y:S02]  /*6eb0*/  IADD3 R8, P3, PT, R22.reuse, R5, RZ ;  /* 0x0000000516087210 */ /* 0x044fe40007f7e0ff */
[----:B0-----:R-:W-:-:S03]  /*6ec0*/  IADD3 R6, P2, PT, R22, R4, RZ ;  /* 0x0000000416067210 */ /* 0x001fc60007f5e0ff */
[----:B------:R-:W-:Y:S04]  /*6ed0*/  STL [R1+0x9f4], R8 ;  /* 0x0009f40801007387 */ /* 0x000fe80000100800 */
[----:B------:R-:W2:Y:S04]  /*6ee0*/  LDL.LU R22, [R1+0x50] ;  /* 0x0000500001167983 */ /* 0x000ea80000300800 */
[----:B------:R0:W-:Y:S04]  /*6ef0*/  STL [R1+0x9c8], R7 ;  /* 0x0009c80701007387 */ /* 0x0001e80000100800 */
[----:B------:R1:W-:Y:S01]  /*6f00*/  STL [R1+0x9fc], R6 ;  /* 0x0009fc0601007387 */ /* 0x0003e20000100800 */
[----:B0-----:R-:W-:Y:S01]  /*6f10*/  IMAD.X R7, R44, 0x1, R3, P1 ;  /* 0x000000012c077824 */ /* 0x001fe200008e0603 */
[----:B------:R-:W-:Y:S01]  /*6f20*/  IADD3 R8, P1, PT, R38, R5, RZ ;  /* 0x0000000526087210 */ /* 0x000fe20007f3e0ff */
[----:B-1----:R-:W-:-:S03]  /*6f30*/  IMAD.X R6, R44, 0x1, R2, P0 ;  /* 0x000000012c067824 */ /* 0x002fc600000e0602 */
[----:B------:R0:W-:Y:S04]  /*6f40*/  STL [R1+0x9d0], R7 ;  /* 0x0009d00701007387 */ /* 0x0001e80000100800 */
[----:B------:R-:W-:Y:S01]  /*6f50*/  STL [R1+0xa04], R8 ;  /* 0x000a040801007387 */ /* 0x000fe20000100800 */
[----:B0-----:R-:W-:-:S03]  /*6f60*/  IADD3 R7, P0, PT, R38, R4, RZ ;  /* 0x0000000426077210 */ /* 0x001fc60007f1e0ff */
[----:B------:R-:W2:Y:S04]  /*6f70*/  LDL.LU R38, [R1+0x54] ;  /* 0x0000540001267983 */ /* 0x000ea80000300800 */
[----:B------:R0:W-:Y:S04]  /*6f80*/  STL [R1+0x9d8], R6 ;  /* 0x0009d80601007387 */ /* 0x0001e80000100800 */
[----:B------:R1:W-:Y:S01]  /*6f90*/  STL [R1+0xa0c], R7 ;  /* 0x000a0c0701007387 */ /* 0x0003e20000100800 */
[C---:B0-----:R-:W-:Y:S01]  /*6fa0*/  IMAD.X R6, R45.reuse, 0x1, R3, P5 ;  /* 0x000000012d067824 */ /* 0x041fe200028e0603 */
[----:B---3--:R-:W-:Y:S01]  /*6fb0*/  IADD3 R8, P5, PT, R24, R5, RZ ;  /* 0x0000000518087210 */ /* 0x008fe20007fbe0ff */
[----:B-1----:R-:W-:-:S03]  /*6fc0*/  IMAD.X R7, R45, 0x1, R2, P4 ;  /* 0x000000012d077824 */ /* 0x002fc600020e0602 */
[----:B------:R0:W-:Y:S04]  /*6fd0*/  STL [R1+0x9e0], R6 ;  /* 0x0009e00601007387 */ /* 0x0001e80000100800 */
[----:B------:R-:W-:Y:S01]  /*6fe0*/  STL [R1+0xa14], R8 ;  /* 0x000a140801007387 */ /* 0x000fe20000100800 */
[----:B0-----:R-:W-:-:S03]  /*6ff0*/  IADD3 R6, P4, PT, R24, R4, RZ ;  /* 0x0000000418067210 */ /* 0x001fc60007f9e0ff */
[----:B------:R-:W3:Y:S04]  /*7000*/  LDL.LU R24, [R1+0x58] ;  /* 0x0000580001187983 */ /* 0x000ee80000300800 */
[----:B------:R0:W-:Y:S04]  /*7010*/  STL [R1+0x9e8], R7 ;  /* 0x0009e80701007387 */ /* 0x0001e80000100800 */
[----:B------:R1:W-:Y:S01]  /*7020*/  STL [R1+0xa1c], R6 ;  /* 0x000a1c0601007387 */ /* 0x0003e20000100800 */
[C---:B0-----:R-:W-:Y:S01]  /*7030*/  IMAD.X R7, R46.reuse, 0x1, R3, P3 ;  /* 0x000000012e077824 */ /* 0x041fe200018e0603 */
[----:B----4-:R-:W-:Y:S01]  /*7040*/  IADD3 R8, P3, PT, R25, R5, RZ ;  /* 0x0000000519087210 */ /* 0x010fe20007f7e0ff */
[----:B-1----:R-:W-:-:S03]  /*7050*/  IMAD.X R6, R46, 0x1, R2, P2 ;  /* 0x000000012e067824 */ /* 0x002fc600010e0602 */
[----:B------:R0:W-:Y:S04]  /*7060*/  STL [R1+0x9f0], R7 ;  /* 0x0009f00701007387 */ /* 0x0001e80000100800 */
[----:B------:R1:W-:Y:S01]  /*7070*/  STL [R1+0xa24], R8 ;  /* 0x000a240801007387 */ /* 0x0003e20000100800 */
[----:B0-----:R-:W-:-:S03]  /*7080*/  IADD3 R7, P2, PT, R25, R4, RZ ;  /* 0x0000000419077210 */ /* 0x001fc60007f5e0ff */
[----:B------:R-:W4:Y:S04]  /*7090*/  LDL.LU R25, [R1+0x5c] ;  /* 0x00005c0001197983 */ /* 0x000f280000300800 */
[----:B------:R0:W-:Y:S01]  /*70a0*/  STL [R1+0x9f8], R6 ;  /* 0x0009f80601007387 */ /* 0x0001e20000100800 */
[----:B-1----:R-:W-:-:S03]  /*70b0*/  IMAD.X R8, R47, 0x1, R2, P0 ;  /* 0x000000012f087824 */ /* 0x002fc600000e0602 */
[----:B------:R1:W-:Y:S01]  /*70c0*/  STL [R1+0xa2c], R7 ;  /* 0x000a2c0701007387 */ /* 0x0003e20000100800 */
[----:B0-----:R-:W-:Y:S01]  /*70d0*/  IMAD.X R6, R47, 0x1, R3, P1 ;  /* 0x000000012f067824 */ /* 0x001fe200008e0603 */
[----:B-1----:R-:W-:-:S04]  /*70e0*/  IADD3 R7, P1, PT, R26, R5, RZ ;  /* 0x000000051a077210 */ /* 0x002fc80007f3e0ff */
[----:B------:R0:W-:Y:S04]  /*70f0*/  STL [R1+0xa00], R6 ;  /* 0x000a000601007387 */ /* 0x0001e80000100800 */
[----:B------:R1:W-:Y:S04]  /*7100*/  STL [R1+0xa34], R7 ;  /* 0x000a340701007387 */ /* 0x0003e80000100800 */
[----:B------:R-:W-:Y:S01]  /*7110*/  STL [R1+0xa08], R8 ;  /* 0x000a080801007387 */ /* 0x000fe20000100800 */
[----:B0-----:R-:W-:-:S03]  /*7120*/  IADD3 R6, P0, PT, R26, R4, RZ ;  /* 0x000000041a067210 */ /* 0x001fc60007f1e0ff */
[----:B------:R-:W4:Y:S01]  /*7130*/  LDL.LU R26, [R1+0x60] ;  /* 0x00006000011a7983 */ /* 0x000f220000300800 */
[----:B------:R-:W-:-:S05]  /*7140*/  SHF.R.S32.HI R48, RZ, 0x1f, R48 ;  /* 0x0000001fff307819 */ /* 0x000fca0000011430 */
[----:B-1----:R-:W-:Y:S01]  /*7150*/  IMAD.X R7, R48, 0x1, R3, P5 ;  /* 0x0000000130077824 */ /* 0x002fe200028e0603 */
[----:B------:R0:W-:Y:S01]  /*7160*/  STL [R1+0xa3c], R6 ;  /* 0x000a3c0601007387 */ /* 0x0001e20000100800 */
[----:B------:R-:W-:-:S03]  /*7170*/  SHF.R.S32.HI R49, RZ, 0x1f, R49 ;  /* 0x0000001fff317819 */ /* 0x000fc60000011431 */
[----:B------:R1:W-:Y:S01]  /*7180*/  STL [R1+0xa10], R7 ;  /* 0x000a100701007387 */ /* 0x0003e20000100800 */
[----:B0-----:R-:W-:Y:S01]  /*7190*/  IADD3 R6, P5, PT, R36, R5, RZ ;  /* 0x0000000524067210 */ /* 0x001fe20007fbe0ff */
[----:B-1----:R-:W-:Y:S01]  /*71a0*/  IMAD.X R7, R48, 0x1, R2, P4 ;  /* 0x0000000130077824 */ /* 0x002fe200020e0602 */
[----:B------:R-:W-:-:S03]  /*71b0*/  IADD3 R8, P4, PT, R36, R4, RZ ;  /* 0x0000000424087210 */ /* 0x000fc60007f9e0ff */
[----:B------:R0:W-:Y:S04]  /*71c0*/  STL [R1+0xa44], R6 ;  /* 0x000a440601007387 */ /* 0x0001e80000100800 */
[----:B------:R1:W-:Y:S04]  /*71d0*/  STL [R1+0xa18], R7 ;  /* 0x000a180701007387 */ /* 0x0003e80000100800 */
[----:B------:R-:W-:Y:S01]  /*71e0*/  STL [R1+0xa4c], R8 ;  /* 0x000a4c0801007387 */ /* 0x000fe20000100800 */
[----:B0-----:R-:W-:-:S03]  /*71f0*/  IMAD.X R6, R49, 0x1, R3, P3 ;  /* 0x0000000131067824 */ /* 0x001fc600018e0603 */
[----:B------:R-:W4:Y:S01]  /*7200*/  LDL.LU R36, [R1+0x64] ;  /* 0x0000640001247983 */ /* 0x000f220000300800 */
[----:B------:R-:W-:Y:S02]  /*7210*/  SHF.R.S32.HI R50, RZ, 0x1f, R50 ;  /* 0x0000001fff327819 */ /* 0x000fe40000011432 */
[----:B-1----:R-:W-:Y:S01]  /*7220*/  IADD3 R7, P3, PT, R23, R5, RZ ;  /* 0x0000000517077210 */ /* 0x002fe20007f7e0ff */
[----:B------:R0:W-:Y:S01]  /*7230*/  STL [R1+0xa20], R6 ;  /* 0x000a200601007387 */ /* 0x0001e20000100800 */
[----:B------:R-:W-:-:S03]  /*7240*/  SHF.R.S32.HI R51, RZ, 0x1f, R51 ;  /* 0x0000001fff337819 */ /* 0x000fc60000011433 */
[----:B------:R1:W-:Y:S01]  /*7250*/  STL [R1+0xa54], R7 ;  /* 0x000a540701007387 */ /* 0x0003e20000100800 */
[----:B0-----:R-:W-:Y:S01]  /*7260*/  IMAD.X R6, R49, 0x1, R2, P2 ;  /* 0x0000000131067824 */ /* 0x001fe200010e0602 */
[----:B------:R-:W-:Y:S01]  /*7270*/  IADD3 R8, P2, PT, R23, R4, RZ ;  /* 0x0000000417087210 */ /* 0x000fe20007f5e0ff */
[----:B-1----:R-:W-:-:S03]  /*7280*/  IMAD.X R7, R50, 0x1, R3, P1 ;  /* 0x0000000132077824 */ /* 0x002fc600008e0603 */
[----:B------:R-:W-:Y:S04]  /*7290*/  STL [R1+0xa28], R6 ;  /* 0x000a280601007387 */ /* 0x000fe80000100800 */
[----:B------:R0:W-:Y:S04]  /*72a0*/  STL [R1+0xa5c], R8 ;  /* 0x000a5c0801007387 */ /* 0x0001e80000100800 */
[----:B------:R-:W4:Y:S04]  /*72b0*/  LDL.LU R23, [R1+0x68] ;  /* 0x0000680001177983 */ /* 0x000f280000300800 */
[----:B------:R1:W-:Y:S01]  /*72c0*/  STL [R1+0xa30], R7 ;  /* 0x000a300701007387 */ /* 0x0003e20000100800 */
[----:B0-----:R-:W-:Y:S01]  /*72d0*/  IMAD.X R8, R50, 0x1, R2, P0 ;  /* 0x0000000132087824 */ /* 0x001fe200000e0602 */
[----:B------:R-:W-:-:S02]  /*72e0*/  SHF.R.S32.HI R52, RZ, 0x1f, R52 ;  /* 0x0000001fff347819 */ /* 0x000fc40000011434 */
[----:B------:R-:W-:Y:S02]  /*72f0*/  SHF.R.S32.HI R53, RZ, 0x1f, R53 ;  /* 0x0000001fff357819 */ /* 0x000fe40000011435 */
[----:B------:R-:W-:Y:S02]  /*7300*/  SHF.R.S32.HI R54, RZ, 0x1f, R54 ;  /* 0x0000001fff367819 */ /* 0x000fe40000011436 */
[C---:B--2---:R-:W-:Y:S02]  /*7310*/  IADD3 R6, P1, PT, R22.reuse, R5, RZ ;  /* 0x0000000516067210 */ /* 0x044fe40007f3e0ff */
[----:B-1----:R-:W-:-:S03]  /*7320*/  IADD3 R7, P0, PT, R22, R4, RZ ;  /* 0x0000000416077210 */ /* 0x002fc60007f1e0ff */
[----:B------:R0:W-:Y:S04]  /*7330*/  STL [R1+0xa64], R6 ;  /* 0x000a640601007387 */ /* 0x0001e80000100800 */
[----:B------:R-:W-:Y:S01]  /*7340*/  STL [R1+0xa38], R8 ;  /* 0x000a380801007387 */ /* 0x000fe20000100800 */
[----:B0-----:R-:W-:-:S03]  /*7350*/  IMAD.X R6, R51, 0x1, R3, P5 ;  /* 0x0000000133067824 */ /* 0x001fc600028e0603 */
[----:B------:R0:W-:Y:S04]  /*7360*/  STL [R1+0xa6c], R7 ;  /* 0x000a6c0701007387 */ /* 0x0001e80000100800 */
[----:B------:R1:W-:Y:S01]  /*7370*/  STL [R1+0xa40], R6 ;  /* 0x000a400601007387 */ /* 0x0003e20000100800 */
[----:B0-----:R-:W-:Y:S01]  /*7380*/  IMAD.X R7, R51, 0x1, R2, P4 ;  /* 0x0000000133077824 */ /* 0x001fe200020e0602 */
[C---:B------:R-:W-:Y:S02]  /*7390*/  IADD3 R8, P5, PT, R38.reuse, R5, RZ ;  /* 0x0000000526087210 */ /* 0x040fe40007fbe0ff */
[----:B-1----:R-:W-:-:S03]  /*73a0*/  IADD3 R6, P4, PT, R38, R4, RZ ;  /* 0x0000000426067210 */ /* 0x002fc60007f9e0ff */
[----:B------:R0:W-:Y:S04]  /*73b0*/  STL [R1+0xa74], R8 ;  /* 0x000a740801007387 */ /* 0x0001e80000100800 */
[----:B------:R-:W2:Y:S04]  /*73c0*/  LDL.LU R38, [R1+0x6c] ;  /* 0x00006c0001267983 */ /* 0x000ea80000300800 */
[----:B------:R1:W-:Y:S01]  /*73d0*/  STL [R1+0xa48], R7 ;  /* 0x000a480701007387 */ /* 0x0003e20000100800 */
[----:B0-----:R-:W-:-:S03]  /*73e0*/  IMAD.X R8, R52, 0x1, R2, P2 ;  /* 0x0000000134087824 */ /* 0x001fc600010e0602 */
[----:B------:R3:W-:Y:S01]  /*73f0*/  STL [R1+0xa7c], R6 ;  /* 0x000a7c0601007387 */ /* 0x0007e20000100800 */
[----:B-1----:R-:W-:Y:S01]  /*7400*/  IMAD.X R7, R52, 0x1, R3, P3 ;  /* 0x0000000134077824 */ /* 0x002fe200018e0603 */
[----:B---3--:R-:W-:-:S04]  /*7410*/  IADD3 R6, P3, PT, R24, R5, RZ ;  /* 0x0000000518067210 */ /* 0x008fc80007f7e0ff */
[----:B------:R0:W-:Y:S04]  /*7420*/  STL [R1+0xa50], R7 ;  /* 0x000a500701007387 */ /* 0x0001e80000100800 */
[----:B------:R1:W-:Y:S04]  /*7430*/  STL [R1+0xa84], R6 ;  /* 0x000a840601007387 */ /* 0x0003e80000100800 */
[----:B------:R-:W-:Y:S01]  /*7440*/  STL [R1+0xa58], R8 ;  /* 0x000a580801007387 */ /* 0x000fe20000100800 */
[----:B0-----:R-:W-:-:S03]  /*7450*/  IADD3 R7, P2, PT, R24, R4, RZ ;  /* 0x0000000418077210 */ /* 0x001fc60007f5e0ff */
[----:B------:R-:W3:Y:S01]  /*7460*/  LDL.LU R24, [R1+0x70] ;  /* 0x0000700001187983 */ /* 0x000ee20000300800 */
[----:B-1----:R-:W-:-:S03]  /*7470*/  IMAD.X R6, R53, 0x1, R3, P1 ;  /* 0x0000000135067824 */ /* 0x002fc600008e0603 */
[----:B------:R0:W-:Y:S04]  /*7480*/  STL [R1+0xa8c], R7 ;  /* 0x000a8c0701007387 */ /* 0x0001e80000100800 */
[----:B------:R1:W-:Y:S01]  /*7490*/  STL [R1+0xa60], R6 ;  /* 0x000a600601007387 */ /* 0x0003e20000100800 */
[----:B0-----:R-:W-:Y:S01]  /*74a0*/  IMAD.X R7, R53, 0x1, R2, P0 ;  /* 0x0000000135077824 */ /* 0x001fe200000e0602 */
[C---:B----4-:R-:W-:Y:S02]  /*74b0*/  IADD3 R8, P1, PT, R25.reuse, R5, RZ ;  /* 0x0000000519087210 */ /* 0x050fe40007f3e0ff */
[----:B-1----:R-:W-:-:S03]  /*74c0*/  IADD3 R6, P0, PT, R25, R4, RZ ;  /* 0x0000000419067210 */ /* 0x002fc60007f1e0ff */
[----:B------:R0:W-:Y:S04]  /*74d0*/  STL [R1+0xa94], R8 ;  /* 0x000a940801007387 */ /* 0x0001e80000100800 */
[----:B------:R-:W4:Y:S04]  /*74e0*/  LDL.LU R25, [R1+0x98] ;  /* 0x0000980001197983 */ /* 0x000f280000300800 */
[----:B------:R1:W-:Y:S04]  /*74f0*/  STL [R1+0xa68], R7 ;  /* 0x000a680701007387 */ /* 0x0003e80000100800 */
[----:B------:R1:W-:Y:S01]  /*7500*/  STL [R1+0xa9c], R6 ;  /* 0x000a9c0601007387 */ /* 0x0003e20000100800 */
[----:B0-----:R-:W-:-:S03]  /*7510*/  IMAD.X R8, R54, 0x1, R2, P4 ;  /* 0x0000000136087824 */ /* 0x001fc600020e0602 */
[----:B------:R-:W4:Y:S01]  /*7520*/  LDL.LU R30, [R1+0x74] ;  /* 0x00007400011e7983 */ /* 0x000f220000300800 */
[----:B-1----:R-:W-:-:S05]  /*7530*/  IMAD.X R7, R54, 0x1, R3, P5 ;  /* 0x0000000136077824 */ /* 0x002fca00028e0603 */
[----:B------:R0:W-:Y:S01]  /*7540*/  STL [R1+0xa70], R7 ;  /* 0x000a700701007387 */ /* 0x0001e20000100800 */
[----:B------:R-:W-:-:S05]  /*7550*/  IADD3 R6, P5, PT, R26, R5, RZ ;  /* 0x000000051a067210 */ /* 0x000fca0007fbe0ff */
[----:B------:R1:W-:Y:S01]  /*7560*/  STL [R1+0xaa4], R6 ;  /* 0x000aa40601007387 */ /* 0x0003e20000100800 */
[----:B0-----:R-:W-:-:S03]  /*7570*/  IADD3 R7, P4, PT, R26, R4, RZ ;  /* 0x000000041a077210 */ /* 0x001fc60007f9e0ff */
[----:B------:R0:W-:Y:S04]  /*7580*/  STL [R1+0xa78], R8 ;  /* 0x000a780801007387 */ /* 0x0001e80000100800 */
[----:B------:R-:W4:Y:S04]  /*7590*/  LDL.LU R26, [R1+0xa4] ;  /* 0x0000a400011a7983 */ /* 0x000f280000300800 */
[----:B------:R0:W-:Y:S04]  /*75a0*/  STL [R1+0xaac], R7 ;  /* 0x000aac0701007387 */ /* 0x0001e80000100800 */
[----:B------:R-:W4:Y:S01]  /*75b0*/  LDL.LU R21, [R1+0x78] ;  /* 0x0000780001157983 */ /* 0x000f220000300800 */
[----:B------:R-:W-:-:S02]  /*75c0*/  SHF.R.S32.HI R55, RZ, 0x1f, R55 ;  /* 0x0000001fff377819 */ /* 0x000fc40000011437 */
[----:B------:R-:W-:-:S03]  /*75d0*/  SHF.R.S32.HI R56, RZ, 0x1f, R56 ;  /* 0x0000001fff387819 */ /* 0x000fc60000011438 */
[C---:B-1----:R-:W-:Y:S02]  /*75e0*/  IMAD.X R6, R55.reuse, 0x1, R3, P3 ;  /* 0x0000000137067824 */ /* 0x042fe400018e0603 */
[----:B0-----:R-:W-:Y:S01]  /*75f0*/  IMAD.X R8, R55, 0x1, R2, P2 ;  /* 0x0000000137087824 */ /* 0x001fe200010e0602 */
[C---:B------:R-:W-:Y:S02]  /*7600*/  IADD3 R7, P3, PT, R36.reuse, R5, RZ ;  /* 0x0000000524077210 */ /* 0x040fe40007f7e0ff */
[----:B------:R0:W-:Y:S04]  /*7610*/  STL [R1+0xa80], R6 ;  /* 0x000a800601007387 */ /* 0x0001e80000100800 */
[----:B------:R1:W-:Y:S04]  /*7620*/  STL [R1+0xab4], R7 ;  /* 0x000ab40701007387 */ /* 0x0003e80000100800 */
[----:B------:R1:W-:Y:S01]  /*7630*/  STL [R1+0xa88], R8 ;  /* 0x000a880801007387 */ /* 0x0003e20000100800 */
[----:B0-----:R-:W-:-:S03]  /*7640*/  IADD3 R6, P2, PT, R36, R4, RZ ;  /* 0x0000000424067210 */ /* 0x001fc60007f5e0ff */
[----:B------:R-:W4:Y:S01]  /*7650*/  LDL.LU R33, [R1+0xac] ;  /* 0x0000ac0001217983 */ /* 0x000f220000300800 */
[----:B-1----:R-:W-:-:S03]  /*7660*/  IMAD.X R7, R56, 0x1, R3, P1 ;  /* 0x0000000138077824 */ /* 0x002fc600008e0603 */
[----:B------:R0:W-:Y:S01]  /*7670*/  STL [R1+0xabc], R6 ;  /* 0x000abc0601007387 */ /* 0x0001e20000100800 */
[----:B------:R-:W-:Y:S01]  /*7680*/  SHF.R.S32.HI R57, RZ, 0x1f, R57 ;  /* 0x0000001fff397819 */ /* 0x000fe20000011439 */
[----:B------:R-:W-:Y:S02]  /*7690*/  IMAD.X R8, R56, 0x1, R2, P0 ;  /* 0x0000000138087824 */ /* 0x000fe400000e0602 */
[----:B------:R1:W-:Y:S04]  /*76a0*/  STL [R1+0xa90], R7 ;  /* 0x000a900701007387 */ /* 0x0003e80000100800 */
[----:B------:R-:W4:Y:S01]  /*76b0*/  LDL.LU R22, [R1+0x7c] ;  /* 0x00007c0001167983 */ /* 0x000f220000300800 */
[C---:B0-----:R-:W-:Y:S02]  /*76c0*/  IADD3 R6, P1, PT, R23.reuse, R5, RZ ;  /* 0x0000000517067210 */ /* 0x041fe40007f3e0ff */
[----:B-1----:R-:W-:-:S03]  /*76d0*/  IADD3 R7, P0, PT, R23, R4, RZ ;  /* 0x0000000417077210 */ /* 0x002fc60007f1e0ff */
[----:B------:R0:W-:Y:S04]  /*76e0*/  STL [R1+0xac4], R6 ;  /* 0x000ac40601007387 */ /* 0x0001e80000100800 */
[----:B------:R1:W-:Y:S04]  /*76f0*/  STL [R1+0xa98], R8 ;  /* 0x000a980801007387 */ /* 0x0003e80000100800 */
[----:B------:R-:W4:Y:S01]  /*7700*/  LDL.LU R36, [R1+0xb8] ;  /* 0x0000b80001247983 */ /* 0x000f220000300800 */
[----:B0-----:R-:W-:-:S03]  /*7710*/  IMAD.X R6, R57, 0x1, R3, P5 ;  /* 0x0000000139067824 */ /* 0x001fc600028e0603 */
[----:B------:R-:W-:Y:S04]  /*7720*/  STL [R1+0xacc], R7 ;  /* 0x000acc0701007387 */ /* 0x000fe80000100800 */
[----:B------:R-:W4:Y:S01]  /*7730*/  LDL.LU R19, [R1+0x80] ;  /* 0x0000800001137983 */ /* 0x000f220000300800 */
[----:B-1----:R-:W-:-:S03]  /*7740*/  IMAD.X R8, R57, 0x1, R2, P4 ;  /* 0x0000000139087824 */ /* 0x002fc600020e0602 */
[----:B------:R2:W-:Y:S01]  /*7750*/  STL [R1+0xaa0], R6 ;  /* 0x000aa00601007387 */ /* 0x0005e20000100800 */
[----:B------:R-:W-:Y:S02]  /*7760*/  SHF.R.S32.HI R58, RZ, 0x1f, R58 ;  /* 0x0000001fff3a7819 */ /* 0x000fe4000001143a */
[C---:B--2---:R-:W-:Y:S02]  /*7770*/  IADD3 R6, P5, PT, R38.reuse, R5, RZ ;  /* 0x0000000526067210 */ /* 0x044fe40007fbe0ff */
[----:B------:R-:W-:-:S03]  /*7780*/  IADD3 R7, P4, PT, R38, R4, RZ ;  /* 0x0000000426077210 */ /* 0x000fc60007f9e0ff */
[----:B------:R0:W-:Y:S04]  /*7790*/  STL [R1+0xad4], R6 ;  /* 0x000ad40601007387 */ /* 0x0001e80000100800 */
[----:B------:R-:W-:Y:S04]  /*77a0*/  STL [R1+0xaa8], R8 ;  /* 0x000aa80801007387 */ /* 0x000fe80000100800 */
[----:B------:R-:W2:Y:S01]  /*77b0*/  LDL.LU R23, [R1+0xc4] ;  /* 0x0000c40001177983 */ /* 0x000ea20000300800 */
[----:B0-----:R-:W-:-:S03]  /*77c0*/  IMAD.X R6, R58, 0x1, R3, P3 ;  /* 0x000000013a067824 */ /* 0x001fc600018e0603 */
[----:B------:R3:W-:Y:S04]  /*77d0*/  STL [R1+0xadc], R7 ;  /* 0x000adc0701007387 */ /* 0x0007e80000100800 */
[----:B------:R-:W2:Y:S04]  /*77e0*/  LDL.LU R38, [R1+0x84] ;  /* 0x0000840001267983 */ /* 0x000ea80000300800 */
[----:B------:R0:W-:Y:S04]  /*77f0*/  STL [R1+0xab0], R6 ;  /* 0x000ab00601007387 */ /* 0x0001e80000100800 */
[----:B------:R-:W2:Y:S01]  /*7800*/  LDL.LU R28, [R1+0xcc] ;  /* 0x0000cc00011c7983 */ /* 0x000ea20000300800 */
[----:B---3--:R-:W-:Y:S01]  /*7810*/  IADD3 R7, P3, PT, R24, R5, RZ ;  /* 0x0000000518077210 */ /* 0x008fe20007f7e0ff */
[----:B0-----:R-:W-:-:S04]  /*7820*/  IMAD.X R6, R58, 0x1, R2, P2 ;  /* 0x000000013a067824 */ /* 0x001fc800010e0602 */
[----:B------:R0:W-:Y:S04]  /*7830*/  STL [R1+0xae4], R7 ;  /* 0x000ae40701007387 */ /* 0x0001e80000100800 */
[----:B------:R4:W-:Y:S01]  /*7840*/  STL [R1+0xab8], R6 ;  /* 0x000ab80601007387 */ /* 0x0009e20000100800 */
[----:B0-----:R-:W-:-:S03]  /*7850*/  IADD3 R7, P2, PT, R24, R4, RZ ;  /* 0x0000000418077210 */ /* 0x001fc60007f5e0ff */
[----:B------:R-:W3:Y:S04]  /*7860*/  LDL.LU R24, [R1+0x88] ;  /* 0x0000880001187983 */ /* 0x000ee80000300800 */
[----:B------:R0:W-:Y:S01]  /*7870*/  STL [R1+0xaec], R7 ;  /* 0x000aec0701007387 */ /* 0x0001e20000100800 */
[----:B----4-:R-:W-:-:S05]  /*7880*/  IMAD.X R6, R25, 0x1, R3, P1 ;  /* 0x0000000119067824 */ /* 0x010fca00008e0603 */
[----:B------:R1:W-:Y:S01]  /*7890*/  STL [R1+0xac0], R6 ;  /* 0x000ac00601007387 */ /* 0x0003e20000100800 */
[----:B0-----:R-:W-:Y:S01]  /*78a0*/  IADD3 R7, P1, PT, R30, R5, RZ ;  /* 0x000000051e077210 */ /* 0x001fe20007f3e0ff */
[----:B-1----:R-:W-:Y:S02]  /*78b0*/  IMAD.X R6, R25, 0x1, R2, P0 ;  /* 0x0000000119067824 */ /* 0x002fe400000e0602 */
[----:B------:R-:W4:Y:S04]  /*78c0*/  LDL.LU R25, [R1+0xd8] ;  /* 0x0000d80001197983 */ /* 0x000f280000300800 */
[----:B------:R-:W-:Y:S04]  /*78d0*/  STL [R1+0xaf4], R7 ;  /* 0x000af40701007387 */ /* 0x000fe80000100800 */
[----:B------:R-:W4:Y:S04]  /*78e0*/  LDL.LU R20, [R1+0x8c] ;  /* 0x00008c0001147983 */ /* 0x000f280000300800 */
[----:B------:R0:W-:Y:S01]  /*78f0*/  STL [R1+0xac8], R6 ;  /* 0x000ac80601007387 */ /* 0x0001e20000100800 */
[----:B------:R-:W-:Y:S01]  /*7900*/  IMAD.X R8, R26, 0x1, R3, P5 ;  /* 0x000000011a087824 */ /* 0x000fe200028e0603 */
[----:B0-----:R-:W-:-:S02]  /*7910*/  IADD3 R6, P0, PT, R30, R4, RZ ;  /* 0x000000041e067210 */ /* 0x001fc40007f1e0ff */
[----:B------:R-:W-:-:S03]  /*7920*/  IADD3 R7, P5, PT, R21, R5, RZ ;  /* 0x0000000515077210 */ /* 0x000fc60007fbe0ff */
[----:B------:R0:W-:Y:S04]  /*7930*/  STL [R1+0xafc], R6 ;  /* 0x000afc0601007387 */ /* 0x0001e80000100800 */
[----:B------:R-:W-:Y:S04]  /*7940*/  STL [R1+0xad0], R8 ;  /* 0x000ad00801007387 */ /* 0x000fe80000100800 */
[----:B------:R-:W4:Y:S01]  /*7950*/  LDL.LU R30, [R1+0xe0] ;  /* 0x0000e000011e7983 */ /* 0x000f220000300800 */
[----:B0-----:R-:W-:-:S03]  /*7960*/  IMAD.X R6, R26, 0x1, R2, P4 ;  /* 0x000000011a067824 */ /* 0x001fc600020e0602 */
[----:B------:R0:W-:Y:S04]  /*7970*/  STL [R1+0xb04], R7 ;  /* 0x000b040701007387 */ /* 0x0001e80000100800 */
[----:B------:R-:W4:Y:S04]  /*7980*/  LDL.LU R26, [R1+0x90] ;  /* 0x00009000011a7983 */ /* 0x000f280000300800 */
[----:B------:R1:W-:Y:S01]  /*7990*/  STL [R1+0xad8], R6 ;  /* 0x000ad80601007387 */ /* 0x0003e20000100800 */
[----:B0-----:R-:W-:Y:S01]  /*79a0*/  IMAD.X R7, R33, 0x1, R3, P3 ;  /* 0x0000000121077824 */ /* 0x001fe200018e0603 */
[----:B-1----:R-:W-:-:S02]  /*79b0*/  IADD3 R6, P4, PT, R21, R4, RZ ;  /* 0x0000000415067210 */ /* 0x002fc40007f9e0ff */
[----:B------:R-:W4:Y:S04]  /*79c0*/  LDL.LU R21, [R1+0xe4] ;  /* 0x0000e40001157983 */ /* 0x000f280000300800 */
[----:B------:R0:W-:Y:S04]  /*79d0*/  STL [R1+0xb0c], R6 ;  /* 0x000b0c0601007387 */ /* 0x0001e80000100800 */
[----:B------:R1:W-:Y:S01]  /*79e0*/  STL [R1+0xae0], R7 ;  /* 0x000ae00701007387 */ /* 0x0003e20000100800 */
[----:B0-----:R-:W-:Y:S01]  /*79f0*/  IADD3 R6, P3, PT, R22, R5, RZ ;  /* 0x0000000516067210 */ /* 0x001fe20007f7e0ff */
[----:B-1----:R-:W-:-:S02]  /*7a00*/  IMAD.X R7, R33, 0x1, R2, P2 ;  /* 0x0000000121077824 */ /* 0x002fc400010e0602 */
[----:B------:R-:W4:Y:S01]  /*7a10*/  LDL.LU R33, [R1+0x94] ;  /* 0x0000940001217983 */ /* 0x000f220000300800 */
[----:B------:R-:W-:-:S03]  /*7a20*/  IMAD.X R8, R36, 0x1, R3, P1 ;  /* 0x0000000124087824 */ /* 0x000fc600008e0603 */
[----:B------:R0:W-:Y:S04]  /*7a30*/  STL [R1+0xb14], R6 ;  /* 0x000b140601007387 */ /* 0x0001e80000100800 */
[----:B------:R1:W-:Y:S01]  /*7a40*/  STL [R1+0xae8], R7 ;  /* 0x000ae80701007387 */ /* 0x0003e20000100800 */
[----:B0-----:R-:W-:Y:S02]  /*7a50*/  IADD3 R6, P2, PT, R22, R4, RZ ;  /* 0x0000000416067210 */ /* 0x001fe40007f5e0ff */
[----:B-1----:R-:W-:-:S03]  /*7a60*/  IADD3 R7, P1, PT, R19, R5, RZ ;  /* 0x0000000513077210 */ /* 0x002fc60007f3e0ff */
[----:B------:R0:W-:Y:S04]  /*7a70*/  STL [R1+0xb1c], R6 ;  /* 0x000b1c0601007387 */ /* 0x0001e80000100800 */
[----:B------:R1:W-:Y:S04]  /*7a80*/  STL [R1+0xaf0], R8 ;  /* 0x000af00801007387 */ /* 0x0003e80000100800 */
[----:B------:R-:W4:Y:S01]  /*7a90*/  LDL.LU R22, [R1+0xe8] ;  /* 0x0000e80001167983 */ /* 0x000f220000300800 */
[----:B0-----:R-:W-:-:S03]  /*7aa0*/  IMAD.X R6, R36, 0x1, R2, P0 ;  /* 0x0000000124067824 */ /* 0x001fc600000e0602 */
[----:B------:R2:W-:Y:S01]  /*7ab0*/  STL [R1+0xb24], R7 ;  /* 0x000b240701007387 */ /* 0x0005e20000100800 */
[----:B-1----:R-:W-:-:S03]  /*7ac0*/  IADD3 R8, P0, PT, R19, R4, RZ ;  /* 0x0000000413087210 */ /* 0x002fc60007f1e0ff */
[----:B------:R-:W4:Y:S04]  /*7ad0*/  LDL.LU R36, [R1+0x9c] ;  /* 0x00009c0001247983 */ /* 0x000f280000300800 */
[----:B------:R-:W-:Y:S04]  /*7ae0*/  STL [R1+0xaf8], R6 ;  /* 0x000af80601007387 */ /* 0x000fe80000100800 */
[----:B------:R0:W-:Y:S01]  /*7af0*/  STL [R1+0xb2c], R8 ;  /* 0x000b2c0801007387 */ /* 0x0001e20000100800 */
[C---:B--2---:R-:W-:Y:S02]  /*7b00*/  IMAD.X R7, R23.reuse, 0x1, R3, P5 ;  /* 0x0000000117077824 */ /* 0x044fe400028e0603 */
[----:B0-----:R-:W-:Y:S01]  /*7b10*/  IMAD.X R8, R23, 0x1, R2, P4 ;  /* 0x0000000117087824 */ /* 0x001fe200020e0602 */
[----:B------:R-:W-:-:S02]  /*7b20*/  IADD3 R6, P5, PT, R38, R5, RZ ;  /* 0x0000000526067210 */ /* 0x000fc40007fbe0ff */
[----:B------:R0:W-:Y:S04]  /*7b30*/  STL [R1+0xb00], R7 ;  /* 0x000b000701007387 */ /* 0x0001e80000100800 */
[----:B------:R1:W-:Y:S04]  /*7b40*/  STL [R1+0xb34], R6 ;  /* 0x000b340601007387 */ /* 0x0003e80000100800 */
[----:B------:R-:W-:Y:S01]  /*7b50*/  STL [R1+0xb08], R8 ;  /* 0x000b080801007387 */ /* 0x000fe20000100800 */
[----:B0-----:R-:W-:-:S03]  /*7b60*/  IADD3 R7, P4, PT, R38, R4, RZ ;  /* 0x0000000426077210 */ /* 0x001fc60007f9e0ff */
[----:B------:R-:W2:Y:S01]  /*7b70*/  LDL.LU R23, [R1+0xec] ;  /* 0x0000ec0001177983 */ /* 0x000ea20000300800 */
[----:B-1----:R-:W-:-:S03]  /*7b80*/  IMAD.X R6, R28, 0x1, R3, P3 ;  /* 0x000000011c067824 */ /* 0x002fc600018e0603 */
[----:B------:R0:W-:Y:S04]  /*7b90*/  STL [R1+0xb3c], R7 ;  /* 0x000b3c0701007387 */ /* 0x0001e80000100800 */
[----:B------:R-:W2:Y:S04]  /*7ba0*/  LDL.LU R38, [R1+0xa0] ;  /* 0x0000a00001267983 */ /* 0x000ea80000300800 */
[----:B------:R1:W-:Y:S01]  /*7bb0*/  STL [R1+0xb10], R6 ;  /* 0x000b100601007387 */ /* 0x0003e20000100800 */
[----:B0-----:R-:W-:Y:S01]  /*7bc0*/  IMAD.X R7, R28, 0x1, R2, P2 ;  /* 0x000000011c077824 */ /* 0x001fe200010e0602 */
[----:B---3--:R-:W-:-:S02]  /*7bd0*/  IADD3 R8, P3, PT, R24, R5, RZ ;  /* 0x0000000518087210 */ /* 0x008fc40007f7e0ff */
[----:B-1----:R-:W-:-:S03]  /*7be0*/  IADD3 R6, P2, PT, R24, R4, RZ ;  /* 0x0000000418067210 */ /* 0x002fc60007f5e0ff */
[----:B------:R4:W-:Y:S04]  /*7bf0*/  STL [R1+0xb44], R8 ;  /* 0x000b440801007387 */ /* 0x0009e80000100800 */
[----:B------:R-:W-:Y:S04]  /*7c00*/  STL [R1+0xb18], R7 ;  /* 0x000b180701007387 */ /* 0x000fe80000100800 */
[----:B------:R0:W-:Y:S01]  /*7c10*/  STL [R1+0xb4c], R6 ;  /* 0x000b4c0601007387 */ /* 0x0001e20000100800 */
[C---:B----4-:R-:W-:Y:S02]  /*7c20*/  IMAD.X R8, R25.reuse, 0x1, R3, P1 ;  /* 0x0000000119087824 */ /* 0x050fe400008e0603 */
[----:B0-----:R-:W-:-:S03]  /*7c30*/  IMAD.X R6, R25, 0x1, R2, P0 ;  /* 0x0000000119067824 */ /* 0x001fc600000e0602 */
[----:B------:R0:W-:Y:S01]  /*7c40*/  STL [R1+0xb20], R8 ;  /* 0x000b200801007387 */ /* 0x0001e20000100800 */
[----:B------:R-:W-:-:S03]  /*7c50*/  IADD3 R7, P1, PT, R20, R5, RZ ;  /* 0x0000000514077210 */ /* 0x000fc60007f3e0ff */
[----:B------:R-:W3:Y:S04]  /*7c60*/  LDL.LU R24, [R1+0xf0] ;  /* 0x0000f00001187983 */ /* 0x000ee80000300800 */
[----:B------:R1:W-:Y:S01]  /*7c70*/  STL [R1+0xb54], R7 ;  /* 0x000b540701007387 */ /* 0x0003e20000100800 */
[----:B0-----:R-:W-:-:S03]  /*7c80*/  IADD3 R8, P0, PT, R20, R4, RZ ;  /* 0x0000000414087210 */ /* 0x001fc60007f1e0ff */
[----:B------:R-:W4:Y:S04]  /*7c90*/  LDL.LU R25, [R1+0xa8] ;  /* 0x0000a80001197983 */ /* 0x000f280000300800 */
[----:B------:R-:W-:Y:S04]  /*7ca0*/  STL [R1+0xb28], R6 ;  /* 0x000b280601007387 */ /* 0x000fe80000100800 */
[----:B------:R0:W-:Y:S01]  /*7cb0*/  STL [R1+0xb5c], R8 ;  /* 0x000b5c0801007387 */ /* 0x0001e20000100800 */
[C---:B-1----:R-:W-:Y:S02]  /*7cc0*/  IMAD.X R7, R30.reuse, 0x1, R3, P5 ;  /* 0x000000011e077824 */ /* 0x042fe400028e0603 */
[----:B0-----:R-:W-:Y:S01]  /*7cd0*/  IMAD.X R8, R30, 0x1, R2, P4 ;  /* 0x000000011e087824 */ /* 0x001fe200020e0602 */
[----:B------:R-:W-:-:S02]  /*7ce0*/  IADD3 R6, P5, PT, R26, R5, RZ ;  /* 0x000000051a067210 */ /* 0x000fc40007fbe0ff */
[----:B------:R0:W-:Y:S04]  /*7cf0*/  STL [R1+0xb30], R7 ;  /* 0x000b300701007387 */ /* 0x0001e80000100800 */
[----:B------:R1:W-:Y:S04]  /*7d00*/  STL [R1+0xb64], R6 ;  /* 0x000b640601007387 */ /* 0x0003e80000100800 */
[----:B------:R-:W-:Y:S01]  /*7d10*/  STL [R1+0xb38], R8 ;  /* 0x000b380801007387 */ /* 0x000fe20000100800 */
[----:B0-----:R-:W-:-:S03]  /*7d20*/  IADD3 R7, P4, PT, R26, R4, RZ ;  /* 0x000000041a077210 */ /* 0x001fc60007f9e0ff */
[----:B------:R-:W4:Y:S01]  /*7d30*/  LDL.LU R26, [R1+0xf4] ;  /* 0x0000f400011a7983 */ /* 0x000f220000300800 */
[----:B-1----:R-:W-:-:S03]  /*7d40*/  IMAD.X R6, R21, 0x1, R3, P3 ;  /* 0x0000000115067824 */ /* 0x002fc600018e0603 */
[----:B------:R0:W-:Y:S04]  /*7d50*/  STL [R1+0xb6c], R7 ;  /* 0x000b6c0701007387 */ /* 0x0001e80000100800 */
[----:B------:R-:W4:Y:S04]  /*7d60*/  LDL.LU R16, [R1+0xb0] ;  /* 0x0000b00001107983 */ /* 0x000f280000300800 */
[----:B------:R1:W-:Y:S01]  /*7d70*/  STL [R1+0xb40], R6 ;  /* 0x000b400601007387 */ /* 0x0003e20000100800 */
[----:B0-----:R-:W-:Y:S01]  /*7d80*/  IMAD.X R7, R21, 0x1, R2, P2 ;  /* 0x0000000115077824 */ /* 0x001fe200010e0602 */
[----:B------:R-:W-:-:S02]  /*7d90*/  IADD3 R8, P3, PT, R33, R5, RZ ;  /* 0x0000000521087210 */ /* 0x000fc40007f7e0ff */
[----:B-1----:R-:W-:-:S03]  /*7da0*/  IADD3 R6, P2, PT, R33, R4, RZ ;  /* 0x0000000421067210 */ /* 0x002fc60007f5e0ff */
[----:B------:R-:W-:Y:S04]  /*7db0*/  STL [R1+0xb74], R8 ;  /* 0x000b740801007387 */ /* 0x000fe80000100800 */
[----:B------:R-:W4:Y:S04]  /*7dc0*/  LDL.LU R17, [R1+0xf8] ;  /* 0x0000f80001117983 */ /* 0x000f280000300800 */
[----:B------:R0:W-:Y:S04]  /*7dd0*/  STL [R1+0xb48], R7 ;  /* 0x000b480701007387 */ /* 0x0001e80000100800 */
[----:B------:R-:W4:Y:S04]  /*7de0*/  LDL.LU R18, [R1+0xb4] ;  /* 0x0000b40001127983 */ /* 0x000f280000300800 */
[----:B------:R1:W-:Y:S04]  /*7df0*/  STL [R1+0xb7c], R6 ;  /* 0x000b7c0601007387 */ /* 0x0003e80000100800 */
[----:B------:R-:W4:Y:S01]  /*7e00*/  LDL.LU R19, [R1+0xfc] ;  /* 0x0000fc0001137983 */ /* 0x000f220000300800 */
[----:B0-----:R-:W-:-:S05]  /*7e10*/  IMAD.X R7, R22, 0x1, R3, P1 ;  /* 0x0000000116077824 */ /* 0x001fca00008e0603 */
[----:B------:R0:W-:Y:S01]  /*7e20*/  STL [R1+0xb50], R7 ;  /* 0x000b500701007387 */ /* 0x0001e20000100800 */
[----:B-1----:R-:W-:-:S03]  /*7e30*/  IADD3 R6, P1, PT, R36, R5, RZ ;  /* 0x0000000524067210 */ /* 0x002fc60007f3e0ff */
[----:B------:R-:W4:Y:S01]  /*7e40*/  LDL.LU R28, [R1+0xbc] ;  /* 0x0000bc00011c7983 */ /* 0x000f220000300800 */
[----:B0-----:R-:W-:-:S03]  /*7e50*/  IMAD.X R7, R22, 0x1, R2, P0 ;  /* 0x0000000116077824 */ /* 0x001fc600000e0602 */
[----:B------:R0:W-:Y:S04]  /*7e60*/  STL [R1+0xb84], R6 ;  /* 0x000b840601007387 */ /* 0x0001e80000100800 */
[----:B------:R-:W4:Y:S04]  /*7e70*/  LDL.LU R20, [R1+0x100] ;  /* 0x0001000001147983 */ /* 0x000f280000300800 */
[----:B------:R2:W-:Y:S01]  /*7e80*/  STL [R1+0xb58], R7 ;  /* 0x000b580701007387 */ /* 0x0005e20000100800 */
[----:B0-----:R-:W-:-:S03]  /*7e90*/  IADD3 R6, P0, PT, R36, R4, RZ ;  /* 0x0000000424067210 */ /* 0x001fc60007f1e0ff */
[----:B------:R-:W4:Y:S04]  /*7ea0*/  LDL.LU R30, [R1+0xc0] ;  /* 0x0000c000011e7983 */ /* 0x000f280000300800 */
[----:B------:R0:W-:Y:S04]  /*7eb0*/  STL [R1+0xb8c], R6 ;  /* 0x000b8c0601007387 */ /* 0x0001e80000100800 */
[----:B------:R-:W4:Y:S01]  /*7ec0*/  LDL.LU R21, [R1+0x104] ;  /* 0x0001040001157983 */ /* 0x000f220000300800 */
[----:B--2---:R-:W-:-:S05]  /*7ed0*/  IMAD.X R7, R23, 0x1, R3, P5 ;  /* 0x0000000117077824 */ /* 0x004fca00028e0603 */
[----:B------:R1:W-:Y:S01]  /*7ee0*/  STL [R1+0xb60], R7 ;  /* 0x000b600701007387 */ /* 0x0003e20000100800 */
[----:B0-----:R-:W-:-:S03]  /*7ef0*/  IADD3 R6, P5, PT, R38, R5, RZ ;  /* 0x0000000526067210 */ /* 0x001fc60007fbe0ff */
[----:B------:R-:W2:Y:S04]  /*7f00*/  LDL.LU R33, [R1+0xc8] ;  /* 0x0000c80001217983 */ /* 0x000ea80000300800 */
[----:B------:R0:W-:Y:S01]  /*7f10*/  STL [R1+0xb94], R6 ;  /* 0x000b940601007387 */ /* 0x0001e20000100800 */
[----:B-1----:R-:W-:-:S03]  /*7f20*/  IMAD.X R7, R23, 0x1, R2, P4 ;  /* 0x0000000117077824 */ /* 0x002fc600020e0602 */
[----:B------:R-:W2:Y:S04]  /*7f30*/  LDL.LU R22, [R1+0x108] ;  /* 0x0001080001167983 */ /* 0x000ea80000300800 */
[----:B------:R3:W-:Y:S01]  /*7f40*/  STL [R1+0xb68], R7 ;  /* 0x000b680701007387 */ /* 0x0007e20000100800 */
[----:B0-----:R-:W-:-:S03]  /*7f50*/  IADD3 R6, P4, PT, R38, R4, RZ ;  /* 0x0000000426067210 */ /* 0x001fc60007f9e0ff */
[----:B------:R-:W2:Y:S04]  /*7f60*/  LDL.LU R36, [R1+0xd0] ;  /* 0x0000d00001247983 */ /* 0x000ea80000300800 */
[----:B------:R4:W-:Y:S04]  /*7f70*/  STL [R1+0xb9c], R6 ;  /* 0x000b9c0601007387 */ /* 0x0009e80000100800 */
[----:B------:R-:W2:Y:S01]  /*7f80*/  LDL.LU R23, [R1+0x10c] ;  /* 0x00010c0001177983 */ /* 0x000ea20000300800 */
[----:B---3--:R-:W-:-:S05]  /*7f90*/  IMAD.X R7, R24, 0x1, R3, P3 ;  /* 0x0000000118077824 */ /* 0x008fca00018e0603 */
[----:B------:R0:W-:Y:S01]  /*7fa0*/  STL [R1+0xb70], R7 ;  /* 0x000b700701007387 */ /* 0x0001e20000100800 */
[----:B----4-:R-:W-:-:S03]  /*7fb0*/  IADD3 R6, P3, PT, R25, R5, RZ ;  /* 0x0000000519067210 */ /* 0x010fc60007f7e0ff */
[----:B------:R-:W3:Y:S01]  /*7fc0*/  LDL.LU R38, [R1+0xd4] ;  /* 0x0000d40001267983 */ /* 0x000ee20000300800 */
[----:B0-----:R-:W-:-:S03]  /*7fd0*/  IMAD.X R7, R24, 0x1, R2, P2 ;  /* 0x0000000118077824 */ /* 0x001fc600010e0602 */
[----:B------:R0:W-:Y:S04]  /*7fe0*/  STL [R1+0xba4], R6 ;  /* 0x000ba40601007387 */ /* 0x0001e80000100800 */
[----:B------:R-:W4:Y:S04]  /*7ff0*/  LDL.LU R24, [R1+0x110] ;  /* 0x0001100001187983 */ /* 0x000f280000300800 */
[----:B------:R-:W-:Y:S01]  /*8000*/  STL [R1+0xb78], R7 ;  /* 0x000b780701007387 */ /* 0x000fe20000100800 */
[----:B0-----:R-:W-:-:S03]  /*8010*/  IADD3 R6, P2, PT, R25, R4, RZ ;  /* 0x0000000419067210 */ /* 0x001fc60007f5e0ff */
[----:B------:R-:W4:Y:S04]  /*8020*/  LDL.LU R25, [R1+0xdc] ;  /* 0x0000dc0001197983 */ /* 0x000f280000300800 */
[----:B------:R0:W-:Y:S01]  /*8030*/  STL [R1+0xbac], R6 ;  /* 0x000bac0601007387 */ /* 0x0001e20000100800 */
[C---:B------:R-:W-:Y:S02]  /*8040*/  IMAD.X R8, R26.reuse, 0x1, R3, P1 ;  /* 0x000000011a087824 */ /* 0x040fe400008e0603 */
[----:B0-----:R-:W-:-:S03]  /*8050*/  IMAD.X R6, R26, 0x1, R2, P0 ;  /* 0x000000011a067824 */ /* 0x001fc600000e0602 */
[----:B------:R0:W-:Y:S04]  /*8060*/  STL [R1+0xb80], R8 ;  /* 0x000b800801007387 */ /* 0x0001e80000100800 */
[----:B------:R-:W4:Y:S01]  /*8070*/  LDL.LU R26, [R1+0x114] ;  /* 0x00011400011a7983 */ /* 0x000f220000300800 */
[----:B------:R-:W-:-:S05]  /*8080*/  IADD3 R7, P1, PT, R16, R5, RZ ;  /* 0x0000000510077210 */ /* 0x000fca0007f3e0ff */
[----:B------:R-:W-:Y:S01]  /*8090*/  STL [R1+0xbb4], R7 ;  /* 0x000bb40701007387 */ /* 0x000fe20000100800 */
[----:B0-----:R-:W-:-:S03]  /*80a0*/  IADD3 R8, P0, PT, R16, R4, RZ ;  /* 0x0000000410087210 */ /* 0x001fc60007f1e0ff */
[----:B------:R0:W-:Y:S04]  /*80b0*/  STL [R1+0xb88], R6 ;  /* 0x000b880601007387 */ /* 0x0001e80000100800 */
[----:B------:R1:W-:Y:S01]  /*80c0*/  STL [R1+0xbbc], R8 ;  /* 0x000bbc0801007387 */ /* 0x0003e20000100800 */
[C---:B0-----:R-:W-:Y:S02]  /*80d0*/  IMAD.X R6, R17.reuse, 0x1, R3, P5 ;  /* 0x0000000111067824 */ /* 0x041fe400028e0603 */
[----:B-1----:R-:W-:Y:S01]  /*80e0*/  IMAD.X R8, R17, 0x1, R2, P4 ;  /* 0x0000000111087824 */ /* 0x002fe200020e0602 */
[C---:B------:R-:W-:Y:S02]  /*80f0*/  IADD3 R7, P5, PT, R18.reuse, R5, RZ ;  /* 0x0000000512077210 */ /* 0x040fe40007fbe0ff */
[----:B------:R0:W-:Y:S04]  /*8100*/  STL [R1+0xb90], R6 ;  /* 0x000b900601007387 */ /* 0x0001e80000100800 */
[----:B------:R1:W-:Y:S01]  /*8110*/  STL [R1+0xbc4], R7 ;  /* 0x000bc40701007387 */ /* 0x0003e20000100800 */
[----:B0-----:R-:W-:-:S03]  /*8120*/  IADD3 R6, P4, PT, R18, R4, RZ ;  /* 0x0000000412067210 */ /* 0x001fc60007f9e0ff */
[----:B------:R0:W-:Y:S01]  /*8130*/  STL [R1+0xb98], R8 ;  /* 0x000b980801007387 */ /* 0x0001e20000100800 */
[----:B-1----:R-:W-:-:S03]  /*8140*/  IMAD.X R7, R19, 0x1, R3, P3 ;  /* 0x0000000113077824 */ /* 0x002fc600018e0603 */
[----:B------:R1:W-:Y:S04]  /*8150*/  STL [R1+0xbcc], R6 ;  /* 0x000bcc0601007387 */ /* 0x0003e80000100800 */
[----:B------:R1:W-:Y:S01]  /*8160*/  STL [R1+0xba0], R7 ;  /* 0x000ba00701007387 */ /* 0x0003e20000100800 */
[----:B0-----:R-:W-:Y:S01]  /*8170*/  IADD3 R8, P3, PT, R28, R5, RZ ;  /* 0x000000051c087210 */ /* 0x001fe20007f7e0ff */
[----:B-1----:R-:W-:-:S04]  /*8180*/  IMAD.X R6, R19, 0x1, R2, P2 ;  /* 0x0000000113067824 */ /* 0x002fc800010e0602 */
[----:B------:R0:W-:Y:S01]  /*8190*/  STL [R1+0xbd4], R8 ;  /* 0x000bd40801007387 */ /* 0x0001e20000100800 */
[----:B------:R-:W-:-:S03]  /*81a0*/  IADD3 R7, P2, PT, R28, R4, RZ ;  /* 0x000000041c077210 */ /* 0x000fc60007f5e0ff */
[----:B------:R1:W-:Y:S04]  /*81b0*/  STL [R1+0xba8], R6 ;  /* 0x000ba80601007387 */ /* 0x0003e80000100800 */
[----:B------:R1:W-:Y:S01]  /*81c0*/  STL [R1+0xbdc], R7 ;  /* 0x000bdc0701007387 */ /* 0x0003e20000100800 */
[----:B0-----:R-:W-:Y:S01]  /*81d0*/  IMAD.X R8, R20, 0x1, R3, P1 ;  /* 0x0000000114087824 */ /* 0x001fe200008e0603 */
[----:B-1----:R-:W-:-:S04]  /*81e0*/  IADD3 R6, P1, PT, R30, R5, RZ ;  /* 0x000000051e067210 */ /* 0x002fc80007f3e0ff */
[----:B------:R0:W-:Y:S01]  /*81f0*/  STL [R1+0xbb0], R8 ;  /* 0x000bb00801007387 */ /* 0x0001e20000100800 */
[----:B------:R-:W-:-:S03]  /*8200*/  IMAD.X R7, R20, 0x1, R2, P0 ;  /* 0x0000000114077824 */ /* 0x000fc600000e0602 */
[----:B------:R1:W-:Y:S04]  /*8210*/  STL [R1+0xbe4], R6 ;  /* 0x000be40601007387 */ /* 0x0003e80000100800 */
[----:B------:R-:W-:Y:S01]  /*8220*/  STL [R1+0xbb8], R7 ;  /* 0x000bb80701007387 */ /* 0x000fe20000100800 */
[----:B0-----:R-:W-:Y:S01]  /*8230*/  IADD3 R8, P0, PT, R30, R4, RZ ;  /* 0x000000041e087210 */ /* 0x001fe20007f1e0ff */
[----:B-1----:R-:W-:-:S04]  /*8240*/  IMAD.X R6, R21, 0x1, R3, P5 ;  /* 0x0000000115067824 */ /* 0x002fc800028e0603 */
[----:B------:R0:W-:Y:S04]  /*8250*/  STL [R1+0xbec], R8 ;  /* 0x000bec0801007387 */ /* 0x0001e80000100800 */
[----:B------:R1:W-:Y:S01]  /*8260*/  STL [R1+0xbc0], R6 ;  /* 0x000bc00601007387 */ /* 0x0003e20000100800 */
[----:B0-----:R-:W-:Y:S01]  /*8270*/  IMAD.X R8, R21, 0x1, R2, P4 ;  /* 0x0000000115087824 */ /* 0x001fe200020e0602 */
[----:B------:R-:W-:Y:S02]  /*8280*/  SHF.R.S32.HI R0, RZ, 0x1f, R0 ;  /* 0x0000001fff007819 */ /* 0x000fe40000011400 */
[C---:B--2---:R-:W-:Y:S02]  /*8290*/  IADD3 R7, P5, PT, R33.reuse, R5, RZ ;  /* 0x0000000521077210 */ /* 0x044fe40007fbe0ff */
[----:B-1----:R-:W-:-:S03]  /*82a0*/  IADD3 R6, P4, PT, R33, R4, RZ ;  /* 0x0000000421067210 */ /* 0x002fc60007f9e0ff */
[----:B------:R0:W-:Y:S04]  /*82b0*/  STL [R1+0xbf4], R7 ;  /* 0x000bf40701007387 */ /* 0x0001e80000100800 */
[----:B------:R1:W-:Y:S01]  /*82c0*/  STL [R1+0xbc8], R8 ;  /* 0x000bc80801007387 */ /* 0x0003e20000100800 */
[----:B0-----:R-:W-:-:S03]  /*82d0*/  IMAD.X R7, R22, 0x1, R3, P3 ;  /* 0x0000000116077824 */ /* 0x001fc600018e0603 */
[----:B------:R0:W-:Y:S01]  /*82e0*/  STL [R1+0xbf8], R6 ;  /* 0x000bf80601007387 */ /* 0x0001e20000100800 */
[----:B-1----:R-:W-:-:S03]  /*82f0*/  IADD3 R8, P3, PT, R36, R5, RZ ;  /* 0x0000000524087210 */ /* 0x002fc60007f7e0ff */
[----:B------:R1:W-:Y:S01]  /*8300*/  STL [R1+0xbd0], R7 ;  /* 0x000bd00701007387 */ /* 0x0003e20000100800 */
[----:B0-----:R-:W-:-:S03]  /*8310*/  IMAD.X R6, R22, 0x1, R2, P2 ;  /* 0x0000000116067824 */ /* 0x001fc600010e0602 */
[----:B------:R0:W-:Y:S01]  /*8320*/  STL [R1+0xbfc], R8 ;  /* 0x000bfc0801007387 */ /* 0x0001e20000100800 */
[----:B-1----:R-:W-:-:S03]  /*8330*/  IADD3 R7, P2, PT, R36, R4, RZ ;  /* 0x0000000424077210 */ /* 0x002fc60007f5e0ff */
[----:B------:R-:W-:Y:S04]  /*8340*/  STL [R1+0xbd8], R6 ;  /* 0x000bd80601007387 */ /* 0x000fe80000100800 */
[----:B------:R1:W-:Y:S01]  /*8350*/  STL [R1+0xc00], R7 ;  /* 0x000c000701007387 */ /* 0x0003e20000100800 */
[----:B0-----:R-:W-:-:S05]  /*8360*/  IMAD.X R8, R23, 0x1, R3, P1 ;  /* 0x0000000117087824 */ /* 0x001fca00008e0603 */
[----:B------:R0:W-:Y:S01]  /*8370*/  STL [R1+0xbe0], R8 ;  /* 0x000be00801007387 */ /* 0x0001e20000100800 */
[----:B-1----:R-:W-:Y:S01]  /*8380*/  IMAD.X R7, R23, 0x1, R2, P0 ;  /* 0x0000000117077824 */ /* 0x002fe200000e0602 */
[C---:B---3--:R-:W-:Y:S02]  /*8390*/  IADD3 R6, P1, PT, R38.reuse, R5, RZ ;  /* 0x0000000526067210 */ /* 0x048fe40007f3e0ff */
[----:B0-----:R-:W-:-:S03]  /*83a0*/  IADD3 R8, P0, PT, R38, R4, RZ ;  /* 0x0000000426087210 */ /* 0x001fc60007f1e0ff */
[----:B------:R4:W-:Y:S04]  /*83b0*/  STL [R1+0xc04], R6 ;  /* 0x000c040601007387 */ /* 0x0009e80000100800 */
[----:B------:R0:W-:Y:S01]  /*83c0*/  STL [R1+0xbe8], R7 ;  /* 0x000be80701007387 */ /* 0x0001e20000100800 */
[----:B----4-:R-:W-:-:S03]  /*83d0*/  IMAD.X R6, R24, 0x1, R3, P5 ;  /* 0x0000000118067824 */ /* 0x010fc600028e0603 */
[----:B------:R-:W-:Y:S01]  /*83e0*/  STL [R1+0xc08], R8 ;  /* 0x000c080801007387 */ /* 0x000fe20000100800 */
[C---:B0-----:R-:W-:Y:S01]  /*83f0*/  IADD3 R7, P5, PT, R25.reuse, R5, RZ ;  /* 0x0000000519077210 */ /* 0x041fe20007fbe0ff */
[----:B------:R-:W-:Y:S02]  /*8400*/  IMAD.X R5, R24, 0x1, R2, P4 ;  /* 0x0000000118057824 */ /* 0x000fe400020e0602 */
[----:B------:R0:W-:Y:S04]  /*8410*/  STL [R1+0xbf0], R6 ;  /* 0x000bf00601007387 */ /* 0x0001e80000100800 */
[----:B------:R-:W-:Y:S04]  /*8420*/  STL [R1+0x920], R7 ;  /* 0x0009200701007387 */ /* 0x000fe80000100800 */
[----:B------:R1:W-:Y:S01]  /*8430*/  STL [R1+0x510], R5 ;  /* 0x0005100501007387 */ /* 0x0003e20000100800 */
[----:B0-----:R-:W-:-:S02]  /*8440*/  IADD3 R6, P4, PT, R25, R4, RZ ;  /* 0x0000000419067210 */ /* 0x001fc40007f9e0ff */
[----:B------:R-:W-:-:S03]  /*8450*/  SHF.R.S32.HI R4, RZ, 0x1f, R25 ;  /* 0x0000001fff047819 */ /* 0x000fc60000011419 */
[----:B------:R0:W-:Y:S01]  /*8460*/  STL [R1+0x91c], R6 ;  /* 0x00091c0601007387 */ /* 0x0001e20000100800 */
[C-C-:B-1----:R-:W-:Y:S02]  /*8470*/  IMAD.X R5, R26.reuse, 0x1, R3.reuse, P3 ;  /* 0x000000011a057824 */ /* 0x142fe400018e0603 */
[----:B------:R-:W-:Y:S02]  /*8480*/  IMAD.X R7, R26, 0x1, R2, P2 ;  /* 0x000000011a077824 */ /* 0x000fe400010e0602 */
[--C-:B0-----:R-:W-:Y:S01]  /*8490*/  IMAD.X R6, R0, 0x1, R3.reuse, P1 ;  /* 0x0000000100067824 */ /* 0x101fe200008e0603 */
[----:B------:R0:W-:Y:S01]  /*84a0*/  STL [R1+0x514], R5 ;  /* 0x0005140501007387 */ /* 0x0001e20000100800 */
[----:B------:R-:W-:-:S03]  /*84b0*/  IMAD.X R3, R4, 0x1, R3, P5 ;  /* 0x0000000104037824 */ /* 0x000fc600028e0603 */
[----:B------:R-:W-:Y:S01]  /*84c0*/  STL [R1+0x910], R7 ;  /* 0x0009100701007387 */ /* 0x000fe20000100800 */
[--C-:B0-----:R-:W-:Y:S02]  /*84d0*/  IMAD.X R5, R0, 0x1, R2.reuse, P0 ;  /* 0x0000000100057824 */ /* 0x101fe400000e0602 */
[----:B------:R-:W-:Y:S01]  /*84e0*/  IMAD.X R2, R4, 0x1, R2, P4 ;  /* 0x0000000104027824 */ /* 0x000fe200020e0602 */
[----:B------:R-:W2:Y:S04]  /*84f0*/  LDL.LU R0, [R1+0xcd8] ;  /* 0x000cd80001007983 */ /* 0x000ea80000300800 */
[----:B------:R-:W-:Y:S04]  /*8500*/  STL [R1+0x914], R6 ;  /* 0x0009140601007387 */ /* 0x000fe80000100800 */
[----:B------:R-:W-:Y:S04]  /*8510*/  STL [R1+0x918], R5 ;  /* 0x0009180501007387 */ /* 0x000fe80000100800 */
[----:B------:R0:W-:Y:S04]  /*8520*/  STL [R1+0x518], R3 ;  /* 0x0005180301007387 */ /* 0x0001e80000100800 */
[----:B------:R1:W-:Y:S04]  /*8530*/  STL [R1+0x51c], R2 ;  /* 0x00051c0201007387 */ /* 0x0003e80000100800 */
[----:B------:R-:W-:Y:S04]  /*8540*/  STL [R1+0x3e8], RZ ;  /* 0x0003e8ff01007387 */ /* 0x000fe80000100800 */
[----:B------:R-:W-:Y:S04]  /*8550*/  STL [R1], RZ ;  /* 0x000000ff01007387 */ /* 0x000fe80000100800 */
        /* <DEDUP_REMOVED lines=83> */
[----:B------:R-:W0:Y:S04]  /*8a90*/  LDL R13, [R1+0x33c] ;  /* 0x00033c00010d7983 */ /* 0x000e280000100800 */
[----:B------:R-:W1:Y:S04]  /*8aa0*/  LDL R14, [R1+0x334] ;  /* 0x00033400010e7983 */ /* 0x000e680000100800 */
[----:B------:R-:W3:Y:S04]  /*8ab0*/  LDL R15, [R1+0x338] ;  /* 0x00033800010f7983 */ /* 0x000ee80000100800 */
[----:B------:R-:W4:Y:S01]  /*8ac0*/  LDL R33, [R1+0x330] ;  /* 0x0003300001217983 */ /* 0x000f220000100800 */
[----:B------:R-:W-:-:S02]  /*8ad0*/  UIMAD UR56, UR9, 0x3f, URZ ;  /* 0x0000003f093878a4 */ /* 0x000fc4000f8e02ff */
[----:B------:R-:W-:Y:S02]  /*8ae0*/  UIMAD UR60, UR9, 0x3e, URZ ;  /* 0x0000003e093c78a4 */ /* 0x000fe4000f8e02ff */
[----:B------:R-:W-:Y:S02]  /*8af0*/  UIMAD UR64, UR9, 0x3d, URZ ;  /* 0x0000003d094078a4 */ /* 0x000fe4000f8e02ff */
[----:B------:R-:W-:Y:S02]  /*8b00*/  UIMAD UR68, UR9, 0x3c, URZ ;  /* 0x0000003c094478a4 */ /* 0x000fe4000f8e02ff */
[----:B------:R-:W-:Y:S02]  /*8b10*/  USHF.R.S32.HI UR72, URZ, 0x1f, UR56 ;  /* 0x0000001fff487899 */ /* 0x000fe40008011438 */
[----:B------:R-:W-:Y:S02]  /*8b20*/  UIMAD UR75, UR9, 0x3b, URZ ;  /* 0x0000003b094b78a4 */ /* 0x000fe4000f8e02ff */
[----:B------:R-:W-:-:S02]  /*8b30*/  USHF.R.S32.HI UR76, URZ, 0x1f, UR60 ;  /* 0x0000001fff4c7899 */ /* 0x000fc4000801143c */
[----:B------:R-:W-:Y:S02]  /*8b40*/  UIMAD UR46, UR9, 0x3a, URZ ;  /* 0x0000003a092e78a4 */ /* 0x000fe4000f8e02ff */
[----:B------:R-:W-:Y:S02]  /*8b50*/  USHF.R.S32.HI UR48, URZ, 0x1f, UR64 ;  /* 0x0000001fff307899 */ /* 0x000fe40008011440 */
[----:B------:R-:W-:Y:S02]  /*8b60*/  UIMAD UR50, UR9, 0x39, URZ ;  /* 0x00000039093278a4 */ /* 0x000fe4000f8e02ff */
[----:B------:R-:W-:Y:S02]  /*8b70*/  USHF.R.S32.HI UR52, URZ, 0x1f, UR68 ;  /* 0x0000001fff347899 */ /* 0x000fe40008011444 */
[----:B------:R-:W-:Y:S02]  /*8b80*/  UIMAD UR54, UR9, 0x38, URZ ;  /* 0x00000038093678a4 */ /* 0x000fe4000f8e02ff */
[----:B------:R-:W-:-:S02]  /*8b90*/  UIMAD UR58, UR9, 0x37, URZ ;  /* 0x00000037093a78a4 */ /* 0x000fc4000f8e02ff */
[----:B------:R-:W-:Y:S02]  /*8ba0*/  UIMAD UR62, UR9, 0x36, URZ ;  /* 0x00000036093e78a4 */ /* 0x000fe4000f8e02ff */
[----:B------:R-:W-:Y:S02]  /*8bb0*/  UIMAD UR66, UR9, 0x35, URZ ;  /* 0x00000035094278a4 */ /* 0x000fe4000f8e02ff */
[----:B------:R-:W-:Y:S02]  /*8bc0*/  UIMAD UR70, UR9, 0x34, URZ ;  /* 0x00000034094678a4 */ /* 0x000fe4000f8e02ff */
[----:B------:R-:W-:Y:S02]  /*8bd0*/  UIMAD UR74, UR9, 0x33, URZ ;  /* 0x00000033094a78a4 */ /* 0x000fe4000f8e02ff */
[----:B------:R-:W-:Y:S02]  /*8be0*/  UIMAD UR44, UR9, 0x32, URZ ;  /* 0x00000032092c78a4 */ /* 0x000fe4000f8e02ff */
[----:B------:R-:W-:-:S02]  /*8bf0*/  USHF.R.S32.HI UR77, URZ, 0x1f, UR66 ;  /* 0x0000001fff4d7899 */ /* 0x000fc40008011442 */
[----:B------:R-:W-:Y:S02]  /*8c00*/  UIMAD UR45, UR9, 0x31, URZ ;  /* 0x00000031092d78a4 */ /* 0x000fe4000f8e02ff */
[----:B------:R-:W-:Y:S02]  /*8c10*/  UIMAD UR47, UR9, 0x30, URZ ;  /* 0x00000030092f78a4 */ /* 0x000fe4000f8e02ff */
[----:B------:R-:W-:Y:S02]  /*8c20*/  UIMAD UR49, UR9, 0x2f, URZ ;  /* 0x0000002f093178a4 */ /* 0x000fe4000f8e02ff */
[----:B------:R-:W-:Y:S02]  /*8c30*/  UIMAD UR51, UR9, 0x2e, URZ ;  /* 0x0000002e093378a4 */ /* 0x000fe4000f8e02ff */
[----:B------:R-:W-:Y:S02]  /*8c40*/  UIMAD UR53, UR9, 0x2d, URZ ;  /* 0x0000002d093578a4 */ /* 0x000fe4000f8e02ff */
[----:B------:R-:W-:-:S02]  /*8c50*/  UIMAD UR55, UR9, 0x2c, URZ ;  /* 0x0000002c093778a4 */ /* 0x000fc4000f8e02ff */
[----:B------:R-:W-:Y:S02]  /*8c60*/  UIMAD UR57, UR9, 0x2b, URZ ;  /* 0x0000002b093978a4 */ /* 0x000fe4000f8e02ff */
[----:B------:R-:W-:Y:S01]  /*8c70*/  UIMAD UR59, UR9, 0x2a, URZ ;  /* 0x0000002a093b78a4 */ /* 0x000fe2000f8e02ff */
[----:B0-----:R-:W-:Y:S02]  /*8c80*/  IADD3 R3, P2, PT, R13, UR56, RZ ;  /* 0x000000380d037c10 */ /* 0x001fe4000ff5e0ff */
[----:B-1----:R-:W-:-:S03]  /*8c90*/  IADD3 R2, P1, PT, R14, UR56, RZ ;  /* 0x000000380e027c10 */ /* 0x002fc6000ff3e0ff */
[----:B------:R0:W-:Y:S04]  /*8ca0*/  STL [R1+0x524], R3 ;  /* 0x0005240301007387 */ /* 0x0001e80000100800 */
[----:B------:R1:W-:Y:S01]  /*8cb0*/  STL [R1+0x52c], R2 ;  /* 0x00052c0201007387 */ /* 0x0003e20000100800 */
[----:B0-----:R-:W-:Y:S02]  /*8cc0*/  IADD3 R3, P0, PT, R13, UR60, RZ ;  /* 0x0000003c0d037c10 */ /* 0x001fe4000ff1e0ff */
[----:B-1----:R-:W-:-:S03]  /*8cd0*/  IADD3 R2, P3, PT, R14, UR60, RZ ;  /* 0x0000003c0e027c10 */ /* 0x002fc6000ff7e0ff */
[----:B------:R0:W-:Y:S04]  /*8ce0*/  STL [R1+0x534], R3 ;  /* 0x0005340301007387 */ /* 0x0001e80000100800 */
[----:B------:R1:W-:Y:S01]  /*8cf0*/  STL [R1+0x53c], R2 ;  /* 0x00053c0201007387 */ /* 0x0003e20000100800 */
[----:B0-----:R-:W-:Y:S02]  /*8d00*/  IADD3 R3, P4, PT, R13, UR64, RZ ;  /* 0x000000400d037c10 */ /* 0x001fe4000ff9e0ff */
[----:B-1----:R-:W-:-:S03]  /*8d10*/  IADD3 R2, P5, PT, R14, UR64, RZ ;  /* 0x000000400e027c10 */ /* 0x002fc6000ffbe0ff */
[----:B------:R-:W-:Y:S01]  /*8d20*/  STL [R1+0x544], R3 ;  /* 0x0005440301007387 */ /* 0x000fe20000100800 */
[----:B------:R-:W-:-:S03]  /*8d30*/  IADD3 R12, P6, PT, R13, UR68, RZ ;  /* 0x000000440d0c7c10 */ /* 0x000fc6000ffde0ff */
[----:B------:R3:W-:Y:S04]  /*8d40*/  STL [R1+0x54c], R2 ;  /* 0x00054c0201007387 */ /* 0x0007e80000100800 */
[----:B------:R-:W-:Y:S01]  /*8d50*/  STL [R1+0x554], R12 ;  /* 0x0005540c01007387 */ /* 0x000fe20000100800 */
[----:B---3--:R-:W-:Y:S02]  /*8d60*/  IADD3.X R2, PT, PT, R15, UR72, RZ, P2, !PT ;  /* 0x000000480f027c10 */ /* 0x008fe400097fe4ff */
[----:B------:R-:W-:-:S03]  /*8d70*/  IADD3 R3, P2, PT, R14, UR68, RZ ;  /* 0x000000440e037c10 */ /* 0x000fc6000ff5e0ff */
[----:B------:R4:W-:Y:S04]  /*8d80*/  STL [R1+0x520], R2 ;  /* 0x0005200201007387 */ /* 0x0009e80000100800 */
[----:B------:R-:W-:Y:S01]  /*8d90*/  STL [R1+0x55c], R3 ;  /* 0x00055c0301007387 */ /* 0x000fe20000100800 */
[----:B----4-:R-:W-:Y:S02]  /*8da0*/  IADD3.X R2, PT, PT, R33, UR72, RZ, P1, !PT ;  /* 0x0000004821027c10 */ /* 0x010fe40008ffe4ff */
[----:B------:R-:W-:-:S03]  /*8db0*/  IADD3 R12, P1, PT, R13, UR75, RZ ;  /* 0x0000004b0d0c7c10 */ /* 0x000fc6000ff3e0ff */
[----:B------:R0:W-:Y:S04]  /*8dc0*/  STL [R1+0x528], R2 ;  /* 0x0005280201007387 */ /* 0x0001e80000100800 */
[----:B------:R-:W-:Y:S01]  /*8dd0*/  STL [R1+0x564], R12 ;  /* 0x0005640c01007387 */ /* 0x000fe20000100800 */
[----:B0-----:R-:W-:Y:S02]  /*8de0*/  IADD3.X R2, PT, PT, R15, UR76, RZ, P0, !PT ;  /* 0x0000004c0f027c10 */ /* 0x001fe400087fe4ff */
        /* <DEDUP_REMOVED lines=13> */
[----:B------:R0:W-:Y:S01]  /*8ec0*/  STL [R1+0x548], R2 ;  /* 0x0005480201007387 */ /* 0x0001e20000100800 */
[----:B------:R-:W-:-:S03]  /*8ed0*/  USHF.R.S32.HI UR56, URZ, 0x1f, UR75 ;  /* 0x0000001fff387899 */ /* 0x000fc6000801144b */
        /* <DEDUP_REMOVED lines=133> */
[----:B------:R-:W-:-:S03]  /*9730*/  UIMAD UR61, UR9, 0x29, URZ ;  /* 0x00000029093d78a4 */ /* 0x000fc6000f8e02ff */
[----:B------:R-:W-:Y:S01]  /*9740*/  STL [R1+0x674], R12 ;  /* 0x0006740c01007387 */ /* 0x000fe20000100800 */
[----:B0-----:R-:W-:Y:S01]  /*9750*/  IADD3.X R2, PT, PT, R15, UR60, RZ, P1, !PT ;  /* 0x0000003c0f027c10 */ /* 0x001fe20008ffe4ff */
[----:B------:R-:W-:Y:S01]  /*9760*/  USHF.R.S32.HI UR62, URZ, 0x1f, UR55 ;  /* 0x0000001fff3e7899 */ /* 0x000fe20008011437 */
        /* <DEDUP_REMOVED lines=70> */
[----:B------:R0:W-:Y:S01]  /*9bd0*/  STL [R1+0x6b0], R2 ;  /* 0x0006b00201007387 */ /* 0x0001e20000100800 */
[----:B------:R-:W-:-:S03]  /*9be0*/  USHF.R.S32.HI UR76, URZ, 0x1f, UR71 ;  /* 0x0000001fff4c7899 */ /* 0x000fc60008011447 */
[----:B------:R1:W-:Y:S01]  /*9bf0*/  STL [R1+0x6ec], R3 ;  /* 0x0006ec0301007387 */ /* 0x0003e20000100800 */
[----:B0-----:R-:W-:Y:S02]  /*9c00*/  IADD3.X R2, PT, PT, R33, UR74, RZ, P0, !PT ;  /* 0x0000004a21027c10 */ /* 0x001fe400087fe4ff */
[----:B-1----:R-:W-:-:S03]  /*9c10*/  IADD3.X R3, PT, PT, R15, UR75, RZ, P3, !PT ;  /* 0x0000004b0f037c10 */ /* 0x002fc60009ffe4ff */
[----:B------:R0:W-:Y:S01]  /*9c20*/  STL [R1+0x6b8], R2 ;  /* 0x0006b80201007387 */ /* 0x0001e20000100800 */
[----:B------:R-:W-:-:S03]  /*9c30*/  UIMAD UR10, UR9, 0x22, URZ ;  /* 0x00000022090a78a4 */ /* 0x000fc6000f8e02ff */
[----:B------:R1:W-:Y:S01]  /*9c40*/  STL [R1+0x6c0], R3 ;  /* 0x0006c00301007387 */ /* 0x0003e20000100800 */
[----:B0-----:R-:W-:Y:S02]  /*9c50*/  IADD3.X R2, PT, PT, R33, UR75, RZ, P4, !PT ;  /* 0x0000004b21027c10 */ /* 0x001fe4000a7fe4ff */
[----:B-1----:R-:W-:-:S03]  /*9c60*/  IADD3.X R3, PT, PT, R15, UR76, RZ, P5, !PT ;  /* 0x0000004c0f037c10 */ /* 0x002fc6000affe4ff */
[----:B------:R0:W-:Y:S01]  /*9c70*/  STL [R1+0x6c8], R2 ;  /* 0x0006c80201007387 */ /* 0x0001e20000100800 */
[----:B------:R-:W-:-:S03]  /*9c80*/  UIMAD UR11, UR9, 0x21, URZ ;  /* 0x00000021090b78a4 */ /* 0x000fc6000f8e02ff */
[----:B------:R1:W-:Y:S01]  /*9c90*/  STL [R1+0x6d0], R3 ;  /* 0x0006d00301007387 */ /* 0x0003e20000100800 */
[----:B0-----:R-:W-:-:S05]  /*9ca0*/  IADD3.X R2, PT, PT, R33, UR76, RZ, P6, !PT ;  /* 0x0000004c21027c10 */ /* 0x001fca000b7fe4ff */
[----:B------:R0:W-:Y:S01]  /*9cb0*/  STL [R1+0x6d8], R2 ;  /* 0x0006d80201007387 */ /* 0x0001e20000100800 */
[----:B-1----:R-:W-:Y:S01]  /*9cc0*/  IADD3 R3, P4, PT, R14, UR10, RZ ;  /* 0x0000000a0e037c10 */ /* 0x002fe2000ff9e0ff */
[----:B------:R-:W-:Y:S01]  /*9cd0*/  USHF.L.U32 UR12, UR9, 0x5, URZ ;  /* 0x00000005090c7899 */ /* 0x000fe200080006ff */
[----:B0-----:R-:W-:Y:S01]  /*9ce0*/  IADD3 R2, P0, PT, R13, UR10, RZ ;  /* 0x0000000a0d027c10 */ /* 0x001fe2000ff1e0ff */
[----:B------:R-:W-:-:S04]  /*9cf0*/  USHF.R.S32.HI UR44, URZ, 0x1f, UR73 ;  /* 0x0000001fff2c7899 */ /* 0x000fc80008011449 */
[----:B------:R0:W-:Y:S01]  /*9d00*/  STL [R1+0x6f4], R2 ;  /* 0x0006f40201007387 */ /* 0x0001e20000100800 */
[----:B--2---:R-:W-:Y:S02]  /*9d10*/  LOP3.LUT R12, R0, 0x20, RZ, 0x3c, !PT ;  /* 0x00000020000c7812 */ /* 0x004fe400078e3cff */
[----:B------:R-:W-:Y:S01]  /*9d20*/  IADD3 R12, P6, PT, R14, UR11, RZ ;  /* 0x0000000b0e0c7c10 */ /* 0x000fe2000ffde0ff */
[----:B------:R1:W-:Y:S01]  /*9d30*/  STL [R1+0x6fc], R3 ;  /* 0x0006fc0301007387 */ /* 0x0003e20000100800 */
[C---:B0-----:R-:W-:Y:S02]  /*9d40*/  LOP3.LUT R2, R0.reuse, 0x10, RZ, 0x3c, !PT ;  /* 0x0000001000027812 */ /* 0x041fe400078e3cff */
[C---:B------:R-:W-:Y:S02]  /*9d50*/  IADD3 R2, P3, PT, R13.reuse, UR11, RZ ;  /* 0x0000000b0d027c10 */ /* 0x040fe4000ff7e0ff */
[----:B-1----:R-:W-:Y:S01]  /*9d60*/  LOP3.LUT R3, R0, 0x30, RZ, 0x3c, !PT ;  /* 0x0000003000037812 */ /* 0x002fe200078e3cff */
[----:B------:R-:W-:Y:S01]  /*9d70*/  UIMAD UR13, UR9, 0x1f, URZ ;  /* 0x0000001f090d78a4 */ /* 0x000fe2000f8e02ff */
[----:B------:R-:W-:Y:S01]  /*9d80*/  IADD3 R3, P5, PT, R13, UR12, RZ ;  /* 0x0000000c0d037c10 */ /* 0x000fe2000ffbe0ff */
[----:B------:R0:W-:Y:S01]  /*9d90*/  STL [R1+0x704], R2 ;  /* 0x0007040201007387 */ /* 0x0001e20000100800 */
[----:B------:R-:W-:-:S03]  /*9da0*/  USHF.R.S32.HI UR45, URZ, 0x1f, UR10 ;  /* 0x0000001fff2d7899 */ /* 0x000fc6000801140a */
[----:B------:R1:W-:Y:S01]  /*9db0*/  STL [R1+0x70c], R12 ;  /* 0x00070c0c01007387 */ /* 0x0003e20000100800 */
[----:B0-----:R-:W-:-:S03]  /*9dc0*/  IADD3.X R2, PT, PT, R15, UR44, RZ, P2, !PT ;  /* 0x0000002c0f027c10 */ /* 0x001fc600097fe4ff */
[----:B------:R0:W-:Y:S01]  /*9dd0*/  STL [R1+0x714], R3 ;  /* 0x0007140301007387 */ /* 0x0001e20000100800 */
[----:B-1----:R-:W-:-:S03]  /*9de0*/  IADD3 R12, P2, PT, R14, UR12, RZ ;  /* 0x0000000c0e0c7c10 */ /* 0x002fc6000ff5e0ff */
[----:B------:R1:W-:Y:S01]  /*9df0*/  STL [R1+0x6e0], R2 ;  /* 0x0006e00201007387 */ /* 0x0003e20000100800 */
[----:B------:R-:W-:Y:S01]  /*9e00*/  UIMAD UR14, UR9, 0x1e, URZ ;  /* 0x0000001e090e78a4 */ /* 0x000fe2000f8e02ff */
[----:B0-----:R-:W-:Y:S02]  /*9e10*/  IADD3.X R3, PT, PT, R33, UR44, RZ, P1, !PT ;  /* 0x0000002c21037c10 */ /* 0x001fe40008ffe4ff */
[----:B------:R0:W-:Y:S01]  /*9e20*/  STL [R1+0x71c], R12 ;  /* 0x00071c0c01007387 */ /* 0x0001e20000100800 */
[----:B-1----:R-:W-:-:S03]  /*9e30*/  IADD3 R2, P1, PT, R13, UR13, RZ ;  /* 0x0000000d0d027c10 */ /* 0x002fc6000ff3e0ff */
[----:B------:R1:W-:Y:S01]  /*9e40*/  STL [R1+0x6e8], R3 ;  /* 0x0006e80301007387 */ /* 0x0003e20000100800 */
[----:B------:R-:W-:-:S03]  /*9e50*/  USHF.R.S32.HI UR46, URZ, 0x1f, UR11 ;  /* 0x0000001fff2e7899 */ /* 0x000fc6000801140b */
[----:B------:R2:W-:Y:S01]  /*9e60*/  STL [R1+0x724], R2 ;  /* 0x0007240201007387 */ /* 0x0005e20000100800 */
[----:B0-----:R-:W-:Y:S02]  /*9e70*/  IADD3.X R12, PT, PT, R15, UR45, RZ, P0, !PT ;  /* 0x0000002d0f0c7c10 */ /* 0x001fe400087fe4ff */
[----:B-1----:R-:W-:-:S03]  /*9e80*/  IADD3 R3, P0, PT, R14, UR13, RZ ;  /* 0x0000000d0e037c10 */ /* 0x002fc6000ff1e0ff */
[----:B------:R0:W-:Y:S01]  /*9e90*/  STL [R1+0x6f0], R12 ;  /* 0x0006f00c01007387 */ /* 0x0001e20000100800 */
[----:B--2---:R-:W-:-:S03]  /*9ea0*/  IADD3.X R2, PT, PT, R33, UR45, RZ, P4, !PT ;  /* 0x0000002d21027c10 */ /* 0x004fc6000a7fe4ff */
[----:B------:R1:W-:Y:S01]  /*9eb0*/  STL [R1+0x72c], R3 ;  /* 0x00072c0301007387 */ /* 0x0003e20000100800 */
[----:B------:R-:W-:Y:S02]  /*9ec0*/  UIMAD UR15, UR9, 0x1d, URZ ;  /* 0x0000001d090f78a4 */ /* 0x000fe4000f8e02ff */
[----:B------:R-:W-:Y:S01]  /*9ed0*/  USHF.R.S32.HI UR47, URZ, 0x1f, UR12 ;  /* 0x0000001fff2f7899 */ /* 0x000fe2000801140c */
[----:B------:R2:W-:Y:S01]  /*9ee0*/  STL [R1+0x6f8], R2 ;  /* 0x0006f80201007387 */ /* 0x0005e20000100800 */
[----:B0-----:R-:W-:Y:S02]  /*9ef0*/  IADD3 R12, P4, PT, R13, UR14, RZ ;  /* 0x0000000e0d0c7c10 */ /* 0x001fe4000ff9e0ff */
[----:B-1----:R-:W-:-:S03]  /*9f00*/  IADD3.X R3, PT, PT, R15, UR46, RZ, P3, !PT ;  /* 0x0000002e0f037c10 */ /* 0x002fc60009ffe4ff */
[----:B------:R0:W-:Y:S01]  /*9f10*/  STL [R1+0x734], R12 ;  /* 0x0007340c01007387 */ /* 0x0001e20000100800 */
[----:B--2---:R-:W-:-:S03]  /*9f20*/  IADD3 R2, P3, PT, R14, UR14, RZ ;  /* 0x0000000e0e027c10 */ /* 0x004fc6000ff7e0ff */
[----:B------:R1:W-:Y:S01]  /*9f30*/  STL [R1+0x700], R3 ;  /* 0x0007000301007387 */ /* 0x0003e20000100800 */
[----:B------:R-:W-:-:S03]  /*9f40*/  UIMAD UR16, UR9, 0x1c, URZ ;  /* 0x0000001c091078a4 */ /* 0x000fc6000f8e02ff */
[----:B------:R2:W-:Y:S01]  /*9f50*/  STL [R1+0x73c], R2 ;  /* 0x00073c0201007387 */ /* 0x0005e20000100800 */
[----:B0-----:R-:W-:Y:S02]  /*9f60*/  IADD3.X R12, PT, PT, R33, UR46, RZ, P6, !PT ;  /* 0x0000002e210c7c10 */ /* 0x001fe4000b7fe4ff */
[----:B-1----:R-:W-:-:S03]  /*9f70*/  IADD3 R3, P6, PT, R13, UR15, RZ ;  /* 0x0000000f0d037c10 */ /* 0x002fc6000ffde0ff */
[----:B------:R0:W-:Y:S01]  /*9f80*/  STL [R1+0x708], R12 ;  /* 0x0007080c01007387 */ /* 0x0001e20000100800 */
[----:B--2---:R-:W-:Y:S01]  /*9f90*/  IADD3.X R2, PT, PT, R15, UR47, RZ, P5, !PT ;  /* 0x0000002f0f027c10 */ /* 0x004fe2000affe4ff */
[----:B------:R-:W-:Y:S02]  /*9fa0*/  USHF.R.S32.HI UR48, URZ, 0x1f, UR13 ;  /* 0x0000001fff307899 */ /* 0x000fe4000801140d */
[----:B------:R1:W-:Y:S04]  /*9fb0*/  STL [R1+0x744], R3 ;  /* 0x0007440301007387 */ /* 0x0003e80000100800 */
[----:B------:R2:W-:Y:S01]  /*9fc0*/  STL [R1+0x710], R2 ;  /* 0x0007100201007387 */ /* 0x0005e20000100800 */
[----:B0-----:R-:W-:Y:S02]  /*9fd0*/  IADD3 R12, P5, PT, R14, UR15, RZ ;  /* 0x0000000f0e0c7c10 */ /* 0x001fe4000ffbe0ff */
[----:B-1----:R-:W-:-:S03]  /*9fe0*/  IADD3.X R3, PT, PT, R33, UR47, RZ, P2, !PT ;  /* 0x0000002f21037c10 */ /* 0x002fc600097fe4ff */
[----:B------:R0:W-:Y:S01]  /*9ff0*/  STL [R1+0x74c], R12 ;  /* 0x00074c0c01007387 */ /* 0x0001e20000100800 */
[----:B--2---:R-:W-:Y:S01]  /*a000*/  IADD3 R2, P2, PT, R13, UR16, RZ ;  /* 0x000000100d027c10 */ /* 0x004fe2000ff5e0ff */
[----:B------:R-:W-:Y:S02]  /*a010*/  UIMAD UR17, UR9, 0x1b, URZ ;  /* 0x0000001b091178a4 */ /* 0x000fe4000f8e02ff */
        /* <DEDUP_REMOVED lines=106> */
[----:B------:R-:W-:-:S03]  /*a6c0*/  USHF.L.U32 UR28, UR9, 0x4, URZ ;  /* 0x00000004091c7899 */ /* 0x000fc600080006ff */
        /* <DEDUP_REMOVED lines=81> */
[----:B------:R-:W-:Y:S02]  /*abe0*/  USHF.L.U32 UR36, UR9, 0x3, URZ ;  /* 0x0000000309247899 */ /* 0x000fe400080006ff */
        /* <DEDUP_REMOVED lines=66> */
[----:B------:R1:W-:Y:S04]  /*b010*/  STL [R1+0x8b0], R3 ;  /* 0x0008b00301007387 */ /* 0x0003e80000100800 */
        /* <DEDUP_REMOVED lines=12> */
[----:B------:R-:W-:Y:S02]  /*b0e0*/  USHF.R.S32.HI UR76, URZ, 0x1f, UR41 ;  /* 0x0000001fff4c7899 */ /* 0x000fe40008011429 */
        /* <DEDUP_REMOVED lines=8> */
[----:B------:R-:W-:-:S03]  /*b170*/  USHF.R.S32.HI UR43, URZ, 0x1f, UR9 ;  /* 0x0000001fff2b7899 */ /* 0x000fc60008011409 */
[----:B------:R2:W-:Y:S01]  /*b180*/  STL [R1+0x8d8], R2 ;  /* 0x0008d80201007387 */ /* 0x0005e20000100800 */
[----:B0-----:R-:W-:Y:S02]  /*b190*/  IADD3.X R12, PT, PT, R15, UR76, RZ, P1, !PT ;  /* 0x0000004c0f0c7c10 */ /* 0x001fe40008ffe4ff */
[----:B-1----:R-:W-:-:S03]  /*b1a0*/  IADD3.X R3, PT, PT, R33, UR76, RZ, P0, !PT ;  /* 0x0000004c21037c10 */ /* 0x002fc600087fe4ff */
[----:B------:R0:W-:Y:S01]  /*b1b0*/  STL [R1+0x8e0], R12 ;  /* 0x0008e00c01007387 */ /* 0x0001e20000100800 */
[----:B--2---:R-:W-:-:S03]  /*b1c0*/  IADD3.X R2, PT, PT, R15, UR77, RZ, P4, !PT ;  /* 0x0000004d0f027c10 */ /* 0x004fc6000a7fe4ff */
[----:B------:R1:W-:Y:S04]  /*b1d0*/  STL [R1+0x8e8], R3 ;  /* 0x0008e80301007387 */ /* 0x0003e80000100800 */
[----:B------:R2:W-:Y:S01]  /*b1e0*/  STL [R1+0x8f0], R2 ;  /* 0x0008f00201007387 */ /* 0x0005e20000100800 */
[----:B0-----:R-:W-:Y:S02]  /*b1f0*/  IADD3.X R12, PT, PT, R33, UR77, RZ, P3, !PT ;  /* 0x0000004d210c7c10 */ /* 0x001fe40009ffe4ff */
[----:B-1----:R-:W-:Y:S02]  /*b200*/  IADD3.X R3, PT, PT, R15, UR43, RZ, P6, !PT ;  /* 0x0000002b0f037c10 */ /* 0x002fe4000b7fe4ff */
[----:B--2---:R-:W-:Y:S01]  /*b210*/  IADD3.X R2, PT, PT, R33, UR43, RZ, P5, !PT ;  /* 0x0000002b21027c10 */ /* 0x004fe2000affe4ff */
[----:B------:R0:W-:Y:S04]  /*b220*/  STL [R1+0x8f8], R12 ;  /* 0x0008f80c01007387 */ /* 0x0001e80000100800 */
[----:B------:R0:W-:Y:S04]  /*b230*/  STL [R1+0x908], R2 ;  /* 0x0009080201007387 */ /* 0x0001e80000100800 */
[----:B------:R0:W-:Y:S01]  /*b240*/  STL [R1+0x900], R3 ;  /* 0x0009000301007387 */ /* 0x0001e20000100800 */
[----:B------:R-:W-:Y:S01]  /*b250*/  USHF.R.S32.HI UR8, URZ, 0x1f, UR5 ;  /* 0x0000001fff087899 */ /* 0x000fe20008011405 */
[----:B------:R-:W-:-:S02]  /*b260*/  CS2R R36, SRZ ;  /* 0x0000000000247805 */ /* 0x000fc4000001ff00 */
[----:B------:R-:W-:Y:S01]  /*b270*/  CS2R R38, SRZ ;  /* 0x0000000000267805 */ /* 0x000fe2000001ff00 */
[----:B------:R-:W-:Y:S01]  /*b280*/  ULEA.HI UR5, UR8, UR5, URZ, 0x6 ;  /* 0x0000000508057291 */ /* 0x000fe2000f8f30ff */
[----:B------:R-:W-:Y:S01]  /*b290*/  CS2R R24, SRZ ;  /* 0x0000000000187805 */ /* 0x000fe2000001ff00 */
[----:B------:R-:W-:Y:S01]  /*b2a0*/  USHF.L.U32 UR8, UR9, 0x6, URZ ;  /* 0x0000000609087899 */ /* 0x000fe200080006ff */
[----:B------:R-:W-:Y:S02]  /*b2b0*/  CS2R R26, SRZ ;  /* 0x00000000001a7805 */ /* 0x000fe4000001ff00 */
        /* <DEDUP_REMOVED lines=18> */
[----:B------:R-:W-:Y:S02]  /*b3e0*/  USHF.R.S32.HI UR5, URZ, 0x6, UR5 ;  /* 0x00000006ff057899 */ /* 0x000fe40008011405 */
[----:B0-----:R-:W-:-:S12]  /*b3f0*/  USHF.R.S32.HI UR10, URZ, 0x1f, UR8 ;  /* 0x0000001fff0a7899 */ /* 0x001fd80008011408 */
.L_x_1:
[----:B0-----:R-:W2:Y:S01]  /*b400*/  LDL R13, [R1+0x330] ;  /* 0x00033000010d7983 */ /* 0x001ea20000100800 */
[----:B------:R-:W0:Y:S03]  /*b410*/  LDC R2, c[0x0][0x3a0] ;  /* 0x0000e800ff027b82 */ /* 0x000e260000000800 */
[----:B--2---:R1:W-:Y:S04]  /*b420*/  STL [R1+0x13dc], R13 ;  /* 0x0013dc0d01007387 */ /* 0x0043e80000100800 */
[----:B------:R-:W2:Y:S04]  /*b430*/  LDL R12, [R1+0x334] ;  /* 0x00033400010c7983 */ /* 0x000ea80000100800 */
[----:B-1----:R-:W0:Y:S04]  /*b440*/  LDL R13, [R1+0x3e8] ;  /* 0x0003e800010d7983 */ /* 0x002e280000100800 */
[----:B------:R-:W-:Y:S04]  /*b450*/  STL [R1+0x1394], R61 ;  /* 0x0013943d01007387 */ /* 0x000fe80000100800 */
        /* <DEDUP_REMOVED lines=29> */
[----:B-----5:R-:W-:Y:S04]  /*b630*/  STL [R1+0x10e8], R0 ;  /* 0x0010e80001007387 */ /* 0x020fe80000100800 */
        /* <DEDUP_REMOVED lines=95> */
[----:B------:R-:W-:Y:S04]  /*bc30*/  STL.64 [R1+0x1018], R54 ;  /* 0x0010183601007387 */ /* 0x000fe80000100a00 */
        /* <DEDUP_REMOVED lines=42> */
[----:B------:R-:W-:Y:S01]  /*bee0*/  STL [R1+0x128c], R41 ;  /* 0x00128c2901007387 */ /* 0x000fe20000100800 */
[----:B0-----:R-:W-:-:S03]  /*bef0*/  IMAD R2, R13, -0x40, R2 ;  /* 0xffffffc00d027824 */ /* 0x001fc600078e0202 */
[----:B------:R-:W-:Y:S04]  /*bf00*/  STL [R1+0xfb4], R42 ;  /* 0x000fb42a01007387 */ /* 0x000fe80000100800 */
[----:B------:R-:W-:Y:S04]  /*bf10*/  STL [R1+0x1290], R42 ;  /* 0x0012902a01007387 */ /* 0x000fe80000100800 */
[----:B------:R-:W-:Y:S04]  /*bf20*/  STL [R1+0xfb0], R43 ;  /* 0x000fb02b01007387 */ /* 0x000fe80000100800 */
[----:B------:R-:W-:Y:S04]  /*bf30*/  STL [R1+0x1294], R43 ;  /* 0x0012942b01007387 */ /* 0x000fe80000100800 */
[----:B------:R-:W2:Y:S01]  /*bf40*/  LDL.LU R13, [R1+0x13dc] ;  /* 0x0013dc00010d7983 */ /* 0x000ea20000300800 */
[----:B------:R-:W-:-:S02]  /*bf50*/  ISETP.GT.AND P0, PT, R2, RZ, PT ;  /* 0x000000ff0200720c */ /* 0x000fc40003f04270 */
[----:B-1----:R-:W-:-:S11]  /*bf60*/  PRMT R33, RZ, 0x7610, R33 ;  /* 0x00007610ff217816 */ /* 0x002fd60000000021 */
[----:B--2---:R-:W2:Y:S04]  /*bf70*/  @P0 LDG.E.U8 R33, desc[UR6][R12.64] ;  /* 0x000000060c210981 */ /* 0x004ea8000c1e1100 */
[----:B--2---:R0:W-:Y:S04]  /*bf80*/  STL [R1+0x31c], R33 ;  /* 0x00031c2101007387 */ /* 0x0041e80000100800 */
[----:B0-----:R-:W2:Y:S04]  /*bf90*/  LDL.LU R33, [R1+0x13d8] ;  /* 0x0013d80001217983 */ /* 0x001ea80000300800 */
[----:B------:R-:W3:Y:S04]  /*bfa0*/  LDL R12, [R1+0x338] ;  /* 0x00033800010c7983 */ /* 0x000ee80000100800 */
[----:B------:R-:W3:Y:S01]  /*bfb0*/  LDL R13, [R1+0x33c] ;  /* 0x00033c00010d7983 */ /* 0x000ee20000100800 */
[----:B------:R-:W-:-:S02]  /*bfc0*/  PRMT R61, RZ, 0x7610, R61 ;  /* 0x00007610ff3d7816 */ /* 0x000fc4000000003d */
[----:B---3--:R-:W-:-:S04]  /*bfd0*/  @P0 LOP3.LUT R13, R13, R12, RZ, 0x3c, !PT ;  /* 0x0000000c0d0d0212 */ /* 0x008fc800078e3cff */
[----:B------:R-:W-:-:S04]  /*bfe0*/  @P0 LOP3.LUT R12, R13, R12, RZ, 0x3c, !PT ;  /* 0x0000000c0d0c0212 */ /* 0x000fc800078e3cff */
[----:B------:R-:W-:-:S05]  /*bff0*/  @P0 LOP3.LUT R13, R13, R12, RZ, 0x3c, !PT ;  /* 0x0000000c0d0d0212 */ /* 0x000fca00078e3cff */
[----:B------:R-:W3:Y:S01]  /*c000*/  @P0 LDG.E.U8 R61, desc[UR6][R12.64] ;  /* 0x000000060c3d0981 */ /* 0x000ee2000c1e1100 */
[----:B------:R-:W-:-:S03]  /*c010*/  ISETP.GT.AND P1, PT, R2, 0x1, PT ;  /* 0x000000010200780c */ /* 0x000fc60003f24270 */
[----:B---3--:R0:W-:Y:S04]  /*c020*/  STL [R1+0x318], R61 ;  /* 0x0003183d01007387 */ /* 0x0081e80000100800 */
[----:B0-----:R-:W3:Y:S04]  /*c030*/  LDL.LU R61, [R1+0x13d4] ;  /* 0x0013d400013d7983 */ /* 0x001ee80000300800 */
[----:B------:R-:W4:Y:S04]  /*c040*/  LDL R12, [R1+0x908] ;  /* 0x00090800010c7983 */ /* 0x000f280000100800 */
[----:B------:R-:W4:Y:S01]  /*c050*/  LDL R13, [R1+0x90c] ;  /* 0x00090c00010d7983 */ /* 0x000f220000100800 */
[----:B--2---:R-:W-:-:S02]  /*c060*/  PRMT R33, RZ, 0x7610, R33 ;  /* 0x00007610ff217816 */ /* 0x004fc40000000021 */
[----:B----4-:R-:W-:-:S04]  /*c070*/  @P1 LOP3.LUT R13, R13, R12, RZ, 0x3c, !PT ;  /* 0x0000000c0d0d1212 */ /* 0x010fc800078e3cff */
[----:B------:R-:W-:-:S04]  /*c080*/  @P1 LOP3.LUT R12, R13, R12, RZ, 0x3c, !PT ;  /* 0x0000000c0d0c1212 */ /* 0x000fc800078e3cff */
[----:B------:R-:W-:-:S05]  /*c090*/  @P1 LOP3.LUT R13, R13, R12, RZ, 0x3c, !PT ;  /* 0x0000000c0d0d1212 */ /* 0x000fca00078e3cff */
[----:B------:R-:W2:Y:S04]  /*c0a0*/  @P1 LDG.E.U8 R33, desc[UR6][R12.64] ;  /* 0x000000060c211981 */ /* 0x000ea8000c1e1100 */
[----:B--2---:R0:W-:Y:S04]  /*c0b0*/  STL [R1+0x310], R33 ;  /* 0x0003102101007387 */ /* 0x0041e80000100800 */
[----:B0-----:R-:W2:Y:S04]  /*c0c0*/  LDL.LU R33, [R1+0x13d0] ;  /* 0x0013d00001217983 */ /* 0x001ea80000300800 */
[----:B------:R-:W4:Y:S04]  /*c0d0*/  LDL R12, [R1+0x900] ;  /* 0x00090000010c7983 */ /* 0x000f280000100800 */
[----:B------:R-:W4:Y:S01]  /*c0e0*/  LDL R13, [R1+0x904] ;  /* 0x00090400010d7983 */ /* 0x000f220000100800 */
[----:B---3--:R-:W-:-:S02]  /*c0f0*/  PRMT R61, RZ, 0x7610, R61 ;  /* 0x00007610ff3d7816 */ /* 0x008fc4000000003d */
[----:B----4-:R-:W-:-:S04]  /*c100*/  @P1 LOP3.LUT R13, R13, R12, RZ, 0x3c, !PT ;  /* 0x0000000c0d0d1212 */ /* 0x010fc800078e3cff */
        /* <DEDUP_REMOVED lines=84> */
[----:B------:R-:W-:-:S02]  /*c650*/  PRMT R7, RZ, 0x7610, R7 ;  /* 0x00007610ff077816 */ /* 0x000fc40000000007 */
[----:B----4-:R-:W-:-:S04]  /*c660*/  @P0 LOP3.LUT R13, R13, R12, RZ, 0x3c, !PT ;  /* 0x0000000c0d0d0212 */ /* 0x010fc800078e3cff */
[----:B------:R-:W-:-:S04]  /*c670*/  @P0 LOP3.LUT R12, R13, R12, RZ, 0x3c, !PT ;  /* 0x0000000c0d0c0212 */ /* 0x000fc800078e3cff */
[----:B------:R-:W-:-:S05]  /*c680*/  @P0 LOP3.LUT R13, R13, R12, RZ, 0x3c, !PT ;  /* 0x0000000c0d0d0212 */ /* 0x000fca00078e3cff */
[----:B------:R-:W4:Y:S04]  /*c690*/  @P0 LDG.E.U8 R7, desc[UR6][R12.64] ;  /* 0x000000060c070981 */ /* 0x000f28000c1e1100 */
[----:B------:R-:W2:Y:S04]  /*c6a0*/  LDL R12, [R1+0x8b0] ;  /* 0x0008b000010c7983 */ /* 0x000ea80000100800 */
[----:B------:R-:W2:Y:S01]  /*c6b0*/  LDL R13, [R1+0x8b4] ;  /* 0x0008b400010d7983 */ /* 0x000ea20000100800 */
[----:B------:R-:W-:-:S03]  /*c6c0*/  PRMT R52, RZ, 0x7610, R52 ;  /* 0x00007610ff347816 */ /* 0x000fc60000000034 */
[----:B----4-:R-:W-:Y:S01]  /*c6d0*/  STL [R1+0x1298], R7 ;  /* 0x0012980701007387 */ /* 0x010fe20000100800 */
[----:B--2---:R-:W-:-:S04]  /*c6e0*/  @P0 LOP3.LUT R13, R13, R12, RZ, 0x3c, !PT ;  /* 0x0000000c0d0d0212 */ /* 0x004fc800078e3cff */
[----:B------:R-:W-:-:S04]  /*c6f0*/  @P0 LOP3.LUT R12, R13, R12, RZ, 0x3c, !PT ;  /* 0x0000000c0d0c0212 */ /* 0x000fc800078e3cff */
[----:B------:R-:W-:-:S05]  /*c700*/  @P0 LOP3.LUT R13, R13, R12, RZ, 0x3c, !PT ;  /* 0x0000000c0d0d0212 */ /* 0x000fca00078e3cff */
[----:B------:R-:W2:Y:S04]  /*c710*/  @P0 LDG.E.U8 R52, desc[UR6][R12.64] ;  /* 0x000000060c340981 */ /* 0x000ea8000c1e1100 */
[----:B------:R-:W4:Y:S04]  /*c720*/  LDL R12, [R1+0x8a8] ;  /* 0x0008a800010c7983 */ /* 0x000f280000100800 */
[----:B------:R-:W4:Y:S01]  /*c730*/  LDL R13, [R1+0x8ac] ;  /* 0x0008ac00010d7983 */ /* 0x000f220000100800 */
[----:B------:R-:W-:Y:S02]  /*c740*/  ISETP.GT.AND P1, PT, R2, 0x7, PT ;  /* 0x000000070200780c */ /* 0x000fe40003f24270 */
[----:B------:R-:W-:Y:S01]  /*c750*/  PRMT R53, RZ, 0x7610, R53 ;  /* 0x00007610ff357816 */ /* 0x000fe20000000035 */
[----:B--2---:R-:W-:Y:S10]  /*c760*/  STL [R1+0x129c], R52 ;  /* 0x00129c3401007387 */ /* 0x004ff40000100800 */
[----:B----4-:R-:W-:-:S04]  /*c770*/  @P1 LOP3.LUT R13, R13, R12, RZ, 0x3c, !PT ;  /* 0x0000000c0d0d1212 */ /* 0x010fc800078e3cff */
[----:B------:R-:W-:-:S04]  /*c780*/  @P1 LOP3.LUT R12, R13, R12, RZ, 0x3c, !PT ;  /* 0x0000000c0d0c1212 */ /* 0x000fc800078e3cff */
[----:B------:R-:W-:-:S05]  /*c790*/  @P1 LOP3.LUT R13, R13, R12, RZ, 0x3c, !PT ;  /* 0x0000000c0d0d1212 */ /* 0x000fca00078e3cff */
[----:B------:R-:W2:Y:S04]  /*c7a0*/  @P1 LDG.E.U8 R53, desc[UR6][R12.64] ;  /* 0x000000060c351981 */ /* 0x000ea8000c1e1100 */
[----:B------:R-:W4:Y:S04]  /*c7b0*/  LDL R12, [R1+0x8a0] ;  /* 0x0008a000010c7983 */ /* 0x000f280000100800 */
[----:B------:R-:W4:Y:S01]  /*c7c0*/  LDL R13, [R1+0x8a4] ;  /* 0x0008a400010d7983 */ /* 0x000f220000100800 */
[----:B------:R-:W-:-:S03]  /*c7d0*/  PRMT R54, RZ, 0x7610, R54 ;  /* 0x00007610ff367816 */ /* 0x000fc60000000036 */
[----:B--2---:R-:W-:Y:S01]  /*c7e0*/  STL [R1+0x12a0], R53 ;  /* 0x0012a03501007387 */ /* 0x004fe20000100800 */
[----:B----4-:R-:W-:-:S04]  /*c7f0*/  @P1 LOP3.LUT R13, R13, R12, RZ, 0x3c, !PT ;  /* 0x0000000c0d0d1212 */ /* 0x010fc800078e3cff */
[----:B------:R-:W-:-:S04]  /*c800*/  @P1 LOP3.LUT R12, R13, R12, RZ, 0x3c, !PT ;  /* 0x0000000c0d0c1212 */ /* 0x000fc800078e3cff */
[----:B------:R-:W-:-:S05]  /*c810*/  @P1 LOP3.LUT R13, R13, R12, RZ, 0x3c, !PT ;  /* 0x0000000c0d0d1212 */ /* 0x000fca00078e3cff */
[----:B------:R0:W2:Y:S04]  /*c820*/  @P1 LDG.E.U8 R54, desc[UR6][R12.64] ;  /* 0x000000060c361981 */ /* 0x0000a8000c1e1100 */
[----:B------:R-:W0:Y:S04]  /*c830*/  LDL R12, [R1+0x898] ;  /* 0x00089800010c7983 */ /* 0x000e280000100800 */
[----:B------:R-:W0:Y:S01]  /*c840*/  LDL R13, [R1+0x89c] ;  /* 0x00089c00010d7983 */ /* 0x000e220000100800 */
[----:B------:R-:W-:Y:S02]  /*c850*/  ISETP.GT.AND P2, PT, R2, 0x8, PT ;  /* 0x000000080200780c */ /* 0x000fe40003f44270 */
[----:B---3--:R-:W-:-:S11]  /*c860*/  PRMT R61, RZ, 0x7610, R61 ;  /* 0x00007610ff3d7816 */ /* 0x008fd6000000003d */
[----:B0-----:R-:W-:-:S04]  /*c870*/  @P2 LOP3.LUT R13, R13, R12, RZ, 0x3c, !PT ;  /* 0x0000000c0d0d2212 */ /* 0x001fc800078e3cff */
[----:B------:R-:W-:-:S04]  /*c880*/  @P2 LOP3.LUT R12, R13, R12, RZ, 0x3c, !PT ;  /* 0x0000000c0d0c2212 */ /* 0x000fc800078e3cff */
[----:B------:R-:W-:-:S05]  /*c890*/  @P2 LOP3.LUT R13, R13, R12, RZ, 0x3c, !PT ;  /* 0x0000000c0d0d2212 */ /* 0x000fca00078e3cff */
[----:B------:R-:W3:Y:S04]  /*c8a0*/  @P2 LDG.E.U8 R61, desc[UR6][R12.64] ;  /* 0x000000060c3d2981 */ /* 0x000ee8000c1e1100 */
[----:B--2---:R-:W-:Y:S04]  /*c8b0*/  STL [R1+0x12a4], R54 ;  /* 0x0012a43601007387 */ /* 0x004fe80000100800 */
[----:B---3--:R0:W-:Y:S04]  /*c8c0*/  STL [R1+0x2a8], R61 ;  /* 0x0002a83d01007387 */ /* 0x0081e80000100800 */
        /* <DEDUP_REMOVED lines=41> */
[----:B------:R-:W-:-:S02]  /*cb60*/  PRMT R54, RZ, 0x7610, R54 ;  /* 0x00007610ff367816 */ /* 0x000fc40000000036 */
[----:B----4-:R-:W-:-:S04]  /*cb70*/  @P1 LOP3.LUT R13, R13, R12, RZ, 0x3c, !PT ;  /* 0x0000000c0d0d1212 */ /* 0x010fc800078e3cff */
[----:B------:R-:W-:-:S04]  /*cb80*/  @P1 LOP3.LUT R12, R13, R12, RZ, 0x3c, !PT ;  /* 0x0000000c0d0c1212 */ /* 0x000fc800078e3cff */
[----:B------:R-:W-:-:S05]  /*cb90*/  @P1 LOP3.LUT R13, R13, R12, RZ, 0x3c, !PT ;  /* 0x0000000c0d0d1212 */ /* 0x000fca00078e3cff */
[----:B------:R0:W4:Y:S04]  /*cba0*/  @P1 LDG.E.U8 R54, desc[UR6][R12.64] ;  /* 0x000000060c361981 */ /* 0x000128000c1e1100 */
[----:B------:R-:W0:Y:S04]  /*cbb0*/  LDL R12, [R1+0x868] ;  /* 0x00086800010c7983 */ /* 0x000e280000100800 */
[----:B------:R-:W0:Y:S01]  /*cbc0*/  LDL R13, [R1+0x86c] ;  /* 0x00086c00010d7983 */ /* 0x000e220000100800 */
[----:B------:R-:W-:Y:S02]  /*cbd0*/  ISETP.GT.AND P2, PT, R2, 0xb, PT ;  /* 0x0000000b0200780c */ /* 0x000fe40003f44270 */
[----:B--2---:R-:W-:-:S11]  /*cbe0*/  PRMT R61, RZ, 0x7610, R61 ;  /* 0x00007610ff3d7816 */ /* 0x004fd6000000003d */
[----:B0-----:R-:W-:-:S04]  /*cbf0*/  @P2 LOP3.LUT R13, R13, R12, RZ, 0x3c, !PT ;  /* 0x0000000c0d0d2212 */ /* 0x001fc800078e3cff */
[----:B------:R-:W-:-:S04]  /*cc00*/  @P2 LOP3.LUT R12, R13, R12, RZ, 0x3c, !PT ;  /* 0x0000000c0d0c2212 */ /* 0x000fc800078e3cff */
[----:B------:R-:W-:-:S05]  /*cc10*/  @P2 LOP3.LUT R13, R13, R12, RZ, 0x3c, !PT ;  /* 0x0000000c0d0d2212 */ /* 0x000fca00078e3cff */
[----:B------:R-:W2:Y:S04]  /*cc20*/  @P2 LDG.E.U8 R61, desc[UR6][R12.64] ;  /* 0x000000060c3d2981 */ /* 0x000ea8000c1e1100 */
[----:B----4-:R-:W-:Y:S04]  /*cc30*/  STL [R1+0x131c], R54 ;  /* 0x00131c3601007387 */ /* 0x010fe80000100800 */
        /* <DEDUP_REMOVED lines=56> */
[----:B--2---:R0:W-:Y:S04]  /*cfc0*/  STL [R1+0x12b8], R55 ;  /* 0x0012b83701007387 */ /* 0x0041e80000100800 */
[----:B0-----:R-:W2:Y:S01]  /*cfd0*/  LDL R55, [R1+0x82c] ;  /* 0x00082c0001377983 */ /* 0x001ea20000100800 */
[----:B----4-:R-:W-:-:S04]  /*cfe0*/  @P2 LOP3.LUT R13, R13, R12, RZ, 0x3c, !PT ;  /* 0x0000000c0d0d2212 */ /* 0x010fc800078e3cff */
[----:B------:R-:W-:-:S04]  /*cff0*/  @P2 LOP3.LUT R12, R13, R12, RZ, 0x3c, !PT ;  /* 0x0000000c0d0c2212 */ /* 0x000fc800078e3cff */
[----:B------:R-:W-:-:S05]  /*d000*/  @P2 LOP3.LUT R13, R13, R12, RZ, 0x3c, !PT ;  /* 0x0000000c0d0d2212 */ /* 0x000fca00078e3cff */
[----:B------:R2:W4:Y:S04]  /*d010*/  @P2 LDG.E.U8 R31, desc[UR6][R12.64] ;  /* 0x000000060c1f2981 */ /* 0x000528000c1e1100 */
[----:B------:R-:W3:Y:S01]  /*d020*/  LDL R13, [R1+0x828] ;  /* 0x00082800010d7983 */ /* 0x000ee20000100800 */
[----:B------:R-:W-:Y:S02]  /*d030*/  ISETP.GT.AND P0, PT, R2, 0xf, PT ;  /* 0x0000000f0200780c */ /* 0x000fe40003f04270 */
[----:B------:R-:W-:-:S11]  /*d040*/  PRMT R30, RZ, 0x7610, R30 ;  /* 0x00007610ff1e7816 */ /* 0x000fd6000000001e */
[----:B--2---:R-:W-:Y:S01]  /*d050*/  @P0 IMAD.MOV.U32 R12, RZ, RZ, R55 ;  /* 0x000000ffff0c0224 */ /* 0x004fe200078e0037 */
[----:B----4-:R-:W-:Y:S01]  /*d060*/  STL [R1+0x12bc], R31 ;  /* 0x0012bc1f01007387 */ /* 0x010fe20000100800 */
[----:B------:R-:W-:-:S03]  /*d070*/  PRMT R29, RZ, 0x7610, R29 ;  /* 0x00007610ff1d7816 */ /* 0x000fc6000000001d */
[----:B------:R-:W2:Y:S04]  /*d080*/  LDL R55, [R1+0x80c] ;  /* 0x00080c0001377983 */ /* 0x000ea80000100800 */
[----:B---3--:R-:W3:Y:S04]  /*d090*/  @P0 LDG.E.U8 R30, desc[UR6][R12.64] ;  /* 0x000000060c1e0981 */ /* 0x008ee8000c1e1100 */
[----:B------:R-:W4:Y:S04]  /*d0a0*/  LDL R12, [R1+0x820] ;  /* 0x00082000010c7983 */ /* 0x000f280000100800 */
[----:B------:R-:W4:Y:S04]  /*d0b0*/  LDL R13, [R1+0x824] ;  /* 0x00082400010d7983 */ /* 0x000f280000100800 */
[----:B---3--:R-:W-:Y:S01]  /*d0c0*/  STL [R1+0x12c0], R30 ;  /* 0x0012c01e01007387 */ /* 0x008fe20000100800 */
[----:B----4-:R-:W-:-:S04]  /*d0d0*/  @P0 LOP3.LUT R13, R13, R12, RZ, 0x3c, !PT ;  /* 0x0000000c0d0d0212 */ /* 0x010fc800078e3cff */
[----:B------:R-:W-:-:S04]  /*d0e0*/  @P0 LOP3.LUT R12, R13, R12, RZ, 0x3c, !PT ;  /* 0x0000000c0d0c0212 */ /* 0x000fc800078e3cff */
[----:B------:R-:W-:-:S05]  /*d0f0*/  @P0 LOP3.LUT R13, R13, R12, RZ, 0x3c, !PT ;  /* 0x0000000c0d0d0212 */ /* 0x000fca00078e3cff */
[----:B------:R0:W3:Y:S04]  /*d100*/  @P0 LDG.E.U8 R29, desc[UR6][R12.64] ;  /* 0x000000060c1d0981 */ /* 0x0000e8000c1e1100 */
[----:B------:R-:W0:Y:S04]  /*d110*/  LDL R12, [R1+0x818] ;  /* 0x00081800010c7983 */ /* 0x000e280000100800 */
[----:B------:R-:W0:Y:S01]  /*d120*/  LDL R13, [R1+0x81c] ;  /* 0x00081c00010d7983 */ /* 0x000e220000100800 */
[----:B------:R-:W-:Y:S02]  /*d130*/  ISETP.GT.AND P1, PT, R2, 0x10, PT ;  /* 0x000000100200780c */ /* 0x000fe40003f24270 */
[----:B------:R-:W-:-:S11]  /*d140*/  PRMT R60, RZ, 0x7610, R60 ;  /* 0x00007610ff3c7816 */ /* 0x000fd6000000003c */
[----:B0-----:R-:W-:-:S04]  /*d150*/  @P1 LOP3.LUT R13, R13, R12, RZ, 0x3c, !PT ;  /* 0x0000000c0d0d1212 */ /* 0x001fc800078e3cff */
[----:B------:R-:W-:-:S04]  /*d160*/  @P1 LOP3.LUT R12, R13, R12, RZ, 0x3c, !PT ;  /* 0x0000000c0d0c1212 */ /* 0x000fc800078e3cff */
[----:B------:R-:W-:-:S05]  /*d170*/  @P1 LOP3.LUT R13, R13, R12, RZ, 0x3c, !PT ;  /* 0x0000000c0d0d1212 */ /* 0x000fca00078e3cff */
[----:B------:R-:W4:Y:S04]  /*d180*/  @P1 LDG.E.U8 R60, desc[UR6][R12.64] ;  /* 0x000000060c3c1981 */ /* 0x000f28000c1e1100 */
[----:B---3--:R-:W-:Y:S04]  /*d190*/  STL [R1+0x12c4], R29 ;  /* 0x0012c41d01007387 */ /* 0x008fe80000100800 */
[----:B----4-:R0:W-:Y:S04]  /*d1a0*/  STL [R1+0x268], R60 ;  /* 0x0002683c01007387 */ /* 0x0101e80000100800 */
[----:B0-----:R-:W3:Y:S04]  /*d1b0*/  LDL.LU R60, [R1+0x138c] ;  /* 0x00138c00013c7983 */ /* 0x001ee80000300800 */
[----:B------:R-:W4:Y:S04]  /*d1c0*/  LDL R12, [R1+0x810] ;  /* 0x00081000010c7983 */ /* 0x000f280000100800 */
[----:B------:R-:W4:Y:S01]  /*d1d0*/  LDL R13, [R1+0x814] ;  /* 0x00081400010d7983 */ /* 0x000f220000100800 */
[----:B------:R-:W-:-:S02]  /*d1e0*/  PRMT R59, RZ, 0x7610, R59 ;  /* 0x00007610ff3b7816 */ /* 0x000fc4000000003b */
[----:B----4-:R-:W-:-:S04]  /*d1f0*/  @P1 LOP3.LUT R13, R13, R12, RZ, 0x3c, !PT ;  /* 0x0000000c0d0d1212 */ /* 0x010fc800078e3cff */
[----:B------:R-:W-:-:S04]  /*d200*/  @P1 LOP3.LUT R12, R13, R12, RZ, 0x3c, !PT ;  /* 0x0000000c0d0c1212 */ /* 0x000fc800078e3cff */
[----:B------:R-:W-:-:S05]  /*d210*/  @P1 LOP3.LUT R13, R13, R12, RZ, 0x3c, !PT ;  /* 0x0000000c0d0d1212 */ /* 0x000fca00078e3cff */
[----:B------:R-:W4:Y:S01]  /*d220*/  @P1 LDG.E.U8 R59, desc[UR6][R12.64] ;  /* 0x000000060c3b1981 */ /* 0x000f22000c1e1100 */
[----:B------:R-:W-:Y:S02]  /*d230*/  ISETP.GT.AND P2, PT, R2, 0x11, PT ;  /* 0x000000110200780c */ /* 0x000fe40003f44270 */
[----:B------:R-:W-:Y:S01]  /*d240*/  PRMT R58, RZ, 0x7610, R58 ;  /* 0x00007610ff3a7816 */ /* 0x000fe2000000003a */
[----:B----4-:R0:W-:Y:S04]  /*d250*/  STL [R1+0x264], R59 ;  /* 0x0002643b01007387 */ /* 0x0101e80000100800 */
[----:B0-----:R-:W4:Y:S04]  /*d260*/  LDL.LU R59, [R1+0x1388] ;  /* 0x00138800013b7983 */ /* 0x001f280000300800 */
[----:B------:R-:W3:Y:S02]  /*d270*/  LDL R13, [R1+0x808] ;  /* 0x00080800010d7983 */ /* 0x000ee40000100800 */
[----:B--2---:R-:W-:-:S02]  /*d280*/  @P2 IMAD.MOV.U32 R12, RZ, RZ, R55 ;  /* 0x000000ffff0c2224 */ /* 0x004fc400078e0037 */
[----:B------:R-:W2:Y:S04]  /*d290*/  LDL R55, [R1+0x7e4] ;  /* 0x0007e40001377983 */ /* 0x000ea80000100800 */
[----:B---3--:R-:W3:Y:S04]  /*d2a0*/  @P2 LDG.E.U8 R58, desc[UR6][R12.64] ;  /* 0x000000060c3a2981 */ /* 0x008ee8000c1e1100 */
[----:B---3--:R0:W-:Y:S04]  /*d2b0*/  STL [R1+0x260], R58 ;  /* 0x0002603a01007387 */ /* 0x0081e80000100800 */
[----:B0-----:R-:W3:Y:S04]  /*d2c0*/  LDL.LU R58, [R1+0x1384] ;  /* 0x00138400013a7983 */ /* 0x001ee80000300800 */
[----:B------:R-:W2:Y:S04]  /*d2d0*/  LDL R12, [R1+0x800] ;  /* 0x00080000010c7983 */ /* 0x000ea80000100800 */
[----:B------:R-:W2:Y:S01]  /*d2e0*/  LDL R13, [R1+0x804] ;  /* 0x00080400010d7983 */ /* 0x000ea20000100800 */
[----:B------:R-:W-:-:S02]  /*d2f0*/  PRMT R57, RZ, 0x7610, R57 ;  /* 0x00007610ff397816 */ /* 0x000fc40000000039 */
[----:B--2---:R-:W-:-:S04]  /*d300*/  @P2 LOP3.LUT R13, R13, R12, RZ, 0x3c, !PT ;  /* 0x0000000c0d0d2212 */ /* 0x004fc800078e3cff */
[----:B------:R-:W-:-:S04]  /*d310*/  @P2 LOP3.LUT R12, R13, R12, RZ, 0x3c, !PT ;  /* 0x0000000c0d0c2212 */ /* 0x000fc800078e3cff */
[----:B------:R-:W-:-:S05]  /*d320*/  @P2 LOP3.LUT R13, R13, R12, RZ, 0x3c, !PT ;  /* 0x0000000c0d0d2212 */ /* 0x000fca00078e3cff */
[----:B------:R-:W2:Y:S01]  /*d330*/  @P2 LDG.E.U8 R57, desc[UR6][R12.64] ;  /* 0x000000060c392981 */ /* 0x000ea2000c1e1100 */
[----:B------:R-:W-:-:S03]  /*d340*/  ISETP.GT.AND P0, PT, R2, 0x12, PT ;  /* 0x000000120200780c */ /* 0x000fc60003f04270 */
[----:B--2---:R0:W-:Y:S04]  /*d350*/  STL [R1+0x25c], R57 ;  /* 0x00025c3901007387 */ /* 0x0041e80000100800 */
[----:B0-----:R-:W2:Y:S04]  /*d360*/  LDL.LU R57, [R1+0x1380] ;  /* 0x0013800001397983 */ /* 0x001ea80000300800 */
[----:B------:R-:W2:Y:S04]  /*d370*/  LDL R12, [R1+0x7f8] ;  /* 0x0007f800010c7983 */ /* 0x000ea80000100800 */
[----:B------:R-:W2:Y:S01]  /*d380*/  LDL R13, [R1+0x7fc] ;  /* 0x0007fc00010d7983 */ /* 0x000ea20000100800 */
[----:B------:R-:W-:-:S02]  /*d390*/  PRMT R56, RZ, 0x7610, R56 ;  /* 0x00007610ff387816 */ /* 0x000fc40000000038 */
[----:B--2---:R-:W-:-:S04]  /*d3a0*/  @P0 LOP3.LUT R13, R13, R12, RZ, 0x3c, !PT ;  /* 0x0000000c0d0d0212 */ /* 0x004fc800078e3cff */
[----:B------:R-:W-:-:S04]  /*d3b0*/  @P0 LOP3.LUT R12, R13, R12, RZ, 0x3c, !PT ;  /* 0x0000000c0d0c0212 */ /* 0x000fc800078e3cff */
[----:B------:R-:W-:-:S05]  /*d3c0*/  @P0 LOP3.LUT R13, R13, R12, RZ, 0x3c, !PT ;  /* 0x0000000c0d0d0212 */ /* 0x000fca00078e3cff */
[----:B------:R-:W2:Y:S04]  /*d3d0*/  @P0 LDG.E.U8 R56, desc[UR6][R12.64] ;  /* 0x000000060c380981 */ /* 0x000ea8000c1e1100 */
        /* <DEDUP_REMOVED lines=19> */
[----:B------:R-:W-:-:S03]  /*d510*/  PRMT R32, RZ, 0x7610, R32 ;  /* 0x00007610ff207816 */ /* 0x000fc60000000020 */
[----:B--2---:R0:W-:Y:S04]  /*d520*/  STL [R1+0x250], R34 ;  /* 0x0002502201007387 */ /* 0x0041e80000100800 */
[----:B0-----:R-:W2:Y:S04]  /*d530*/  LDL.LU R34, [R1+0x1374] ;  /* 0x0013740001227983 */ /* 0x001ea80000300800 */
[----:B------:R-:W2:Y:S01]  /*d540*/  LDL R13, [R1+0x7e0] ;  /* 0x0007e000010d7983 */ /* 0x000ea20000100800 */
[----:B------:R-:W-:-:S03]  /*d550*/  @P1 IMAD.MOV.U32 R12, RZ, RZ, R55 ;  /* 0x000000ffff0c1224 */ /* 0x000fc600078e0037 */
[----:B------:R-:W3:Y:S04]  /*d560*/  LDL R55, [R1+0x7c4] ;  /* 0x0007c40001377983 */ /* 0x000ee80000100800 */
[----:B--2---:R-:W2:Y:S01]  /*d570*/  @P1 LDG.E.U8 R32, desc[UR6][R12.64] ;  /* 0x000000060c201981 */ /* 0x004ea2000c1e1100 */
        /* <DEDUP_REMOVED lines=10> */
[----:B------:R-:W3:Y:S04]  /*d620*/  LDL R12, [R1+0x7d0] ;  /* 0x0007d000010c7983 */ /* 0x000ee80000100800 */
[----:B------:R-:W3:Y:S01]  /*d630*/  LDL R13, [R1+0x7d4] ;  /* 0x0007d400010d7983 */ /* 0x000ee20000100800 */
[----:B------:R-:W-:-:S03]  /*d640*/  PRMT R41, RZ, 0x7610, R41 ;  /* 0x00007610ff297816 */ /* 0x000fc60000000029 */
[----:B--2---:R-:W-:Y:S01]  /*d650*/  STL [R1+0x12c8], R42 ;  /* 0x0012c82a01007387 */ /* 0x004fe20000100800 */
[----:B---3--:R-:W-:-:S04]  /*d660*/  @P2 LOP3.LUT R13, R13, R12, RZ, 0x3c, !PT ;  /* 0x0000000c0d0d2212 */ /* 0x008fc800078e3cff */
[----:B------:R-:W-:-:S04]  /*d670*/  @P2 LOP3.LUT R12, R13, R12, RZ, 0x3c, !PT ;  /* 0x0000000c0d0c2212 */ /* 0x000fc800078e3cff */
[----:B------:R-:W-:-:S05]  /*d680*/  @P2 LOP3.LUT R13, R13, R12, RZ, 0x3c, !PT ;  /* 0x0000000c0d0d2212 */ /* 0x000fca00078e3cff */
[----:B------:R-:W2:Y:S04]  /*d690*/  @P2 LDG.E.U8 R41, desc[UR6][R12.64] ;  /* 0x000000060c292981 */ /* 0x000ea8000c1e1100 */
[----:B------:R-:W3:Y:S04]  /*d6a0*/  LDL R12, [R1+0x7c8] ;  /* 0x0007c800010c7983 */ /* 0x000ee80000100800 */
[----:B------:R-:W3:Y:S01]  /*d6b0*/  LDL R13, [R1+0x7cc] ;  /* 0x0007cc00010d7983 */ /* 0x000ee20000100800 */
[----:B------:R-:W-:Y:S02]  /*d6c0*/  ISETP.GT.AND P0, PT, R2, 0x15, PT ;  /* 0x000000150200780c */ /* 0x000fe40003f04270 */
[----:B------:R-:W-:Y:S01]  /*d6d0*/  PRMT R40, RZ, 0x7610, R40 ;  /* 0x00007610ff287816 */ /* 0x000fe20000000028 */
[----:B--2---:R-:W-:Y:S10]  /*d6e0*/  STL [R1+0x12cc], R41 ;  /* 0x0012cc2901007387 */ /* 0x004ff40000100800 */
[----:B---3--:R-:W-:-:S04]  /*d6f0*/  @P0 LOP3.LUT R13, R13, R12, RZ, 0x3c, !PT ;  /* 0x0000000c0d0d0212 */ /* 0x008fc800078e3cff */
[----:B------:R-:W-:-:S04]  /*d700*/  @P0 LOP3.LUT R12, R13, R12, RZ, 0x3c, !PT ;  /* 0x0000000c0d0c0212 */ /* 0x000fc800078e3cff */
[----:B------:R-:W-:-:S05]  /*d710*/  @P0 LOP3.LUT R13, R13, R12, RZ, 0x3c, !PT ;  /* 0x0000000c0d0d0212 */ /* 0x000fca00078e3cff */
[----:B------:R0:W2:Y:S04]  /*d720*/  @P0 LDG.E.U8 R40, desc[UR6][R12.64] ;  /* 0x000000060c280981 */ /* 0x0000a8000c1e1100 */
[----:B------:R-:W3:Y:S01]  /*d730*/  LDL R13, [R1+0x7c0] ;  /* 0x0007c000010d7983 */ /* 0x000ee20000100800 */
[----:B------:R-:W-:Y:S01]  /*d740*/  PRMT R16, RZ, 0x7610, R16 ;  /* 0x00007610ff107816 */ /* 0x000fe20000000010 */
[----:B0-----:R-:W-:Y:S02]  /*d750*/  @P0 IMAD.MOV.U32 R12, RZ, RZ, R55 ;  /* 0x000000ffff0c0224 */ /* 0x001fe400078e0037 */
[----:B--2---:R-:W-:Y:S01]  /*d760*/  STL [R1+0x12d0], R40 ;  /* 0x0012d02801007387 */ /* 0x004fe20000100800 */
[----:B------:R-:W-:Y:S02]  /*d770*/  ISETP.GT.AND P1, PT, R2, 0x16, PT ;  /* 0x000000160200780c */ /* 0x000fe40003f24270 */
[----:B------:R-:W-:Y:S01]  /*d780*/  PRMT R28, RZ, 0x7610, R28 ;  /* 0x00007610ff1c7816 */ /* 0x000fe2000000001c */
[----:B------:R-:W2:Y:S04]  /*d790*/  LDL R55, [R1+0x7a4] ;  /* 0x0007a40001377983 */ /* 0x000ea80000100800 */
[----:B---3--:R-:W3:Y:S04]  /*d7a0*/  @P0 LDG.E.U8 R16, desc[UR6][R12.64] ;  /* 0x000000060c100981 */ /* 0x008ee8000c1e1100 */
[----:B------:R-:W2:Y:S04]  /*d7b0*/  LDL R12, [R1+0x7b8] ;  /* 0x0007b800010c7983 */ /* 0x000ea80000100800 */
[----:B------:R-:W2:Y:S04]  /*d7c0*/  LDL R13, [R1+0x7bc] ;  /* 0x0007bc00010d7983 */ /* 0x000ea80000100800 */
[----:B---3--:R-:W-:Y:S01]  /*d7d0*/  STL [R1+0x12d4], R16 ;  /* 0x0012d41001007387 */ /* 0x008fe20000100800 */
        /* <DEDUP_REMOVED lines=28> */
[----:B---3--:R0:W3:Y:S04]  /*d9a0*/  @P2 LDG.E.U8 R21, desc[UR6][R12.64] ;  /* 0x000000060c152981 */ /* 0x0080e8000c1e1100 */
[----:B------:R-:W0:Y:S04]  /*d9b0*/  LDL R12, [R1+0x798] ;  /* 0x00079800010c7983 */ /* 0x000e280000100800 */
[----:B------:R-:W0:Y:S02]  /*d9c0*/  LDL R13, [R1+0x79c] ;  /* 0x00079c00010d7983 */ /* 0x000e240000100800 */
[----:B0-----:R-:W-:-:S04]  /*d9d0*/  @P0 LOP3.LUT R13, R13, R12, RZ, 0x3c, !PT ;  /* 0x0000000c0d0d0212 */ /* 0x001fc800078e3cff */
[----:B------:R-:W-:-:S04]  /*d9e0*/  @P0 LOP3.LUT R12, R13, R12, RZ, 0x3c, !PT ;  /* 0x0000000c0d0c0212 */ /* 0x000fc800078e3cff */
[----:B------:R-:W-:-:S05]  /*d9f0*/  @P0 LOP3.LUT R13, R13, R12, RZ, 0x3c, !PT ;  /* 0x0000000c0d0d0212 */ /* 0x000fca00078e3cff */
[----:B------:R-:W2:Y:S04]  /*da00*/  @P0 LDG.E.U8 R15, desc[UR6][R12.64] ;  /* 0x000000060c0f0981 */ /* 0x000ea8000c1e1100 */
[----:B---3--:R-:W-:Y:S04]  /*da10*/  STL [R1+0x12e4], R21 ;  /* 0x0012e41501007387 */ /* 0x008fe80000100800 */
        /* <DEDUP_REMOVED lines=8> */
[----:B------:R-:W3:Y:S04]  /*daa0*/  @P0 LDG.E.U8 R54, desc[UR6][R12.64] ;  /* 0x000000060c360981 */ /* 0x000ee8000c1e1100 */
[----:B------:R-:W2:Y:S04]  /*dab0*/  LDL R12, [R1+0x788] ;  /* 0x00078800010c7983 */ /* 0x000ea80000100800 */
[----:B------:R-:W2:Y:S01]  /*dac0*/  LDL R13, [R1+0x78c] ;  /* 0x00078c00010d7983 */ /* 0x000ea20000100800 */
[----:B------:R-:W-:Y:S02]  /*dad0*/  ISETP.GT.AND P1, PT, R2, 0x19, PT ;  /* 0x000000190200780c */ /* 0x000fe40003f24270 */
[----:B------:R-:W-:Y:S01]  /*dae0*/  PRMT R53, RZ, 0x7610, R53 ;  /* 0x00007610ff357816 */ /* 0x000fe20000000035 */
[----:B---3--:R0:W-:Y:S04]  /*daf0*/  STL [R1+0x134c], R54 ;  /* 0x00134c3601007387 */ /* 0x0081e80000100800 */
[----:B0-----:R-:W3:Y:S06]  /*db00*/  LDL R54, [R1+0x780] ;  /* 0x0007800001367983 */ /* 0x001eec0000100800 */
[----:B--2---:R-:W-:-:S04]  /*db10*/  @P1 LOP3.LUT R13, R13, R12, RZ, 0x3c, !PT ;  /* 0x0000000c0d0d1212 */ /* 0x004fc800078e3cff */
[----:B------:R-:W-:-:S04]  /*db20*/  @P1 LOP3.LUT R12, R13, R12, RZ, 0x3c, !PT ;  /* 0x0000000c0d0c1212 */ /* 0x000fc800078e3cff */
[----:B------:R-:W-:-:S05]  /*db30*/  @P1 LOP3.LUT R13, R13, R12, RZ, 0x3c, !PT ;  /* 0x0000000c0d0d1212 */ /* 0x000fca00078e3cff */
[----:B------:R0:W2:Y:S01]  /*db40*/  @P1 LDG.E.U8 R53, desc[UR6][R12.64] ;  /* 0x000000060c351981 */ /* 0x0000a2000c1e1100 */
[----:B------:R-:W-:Y:S01]  /*db50*/  PRMT R52, RZ, 0x7610, R52 ;  /* 0x00007610ff347816 */ /* 0x000fe20000000034 */
[----:B0-----:R-:W-:Y:S02]  /*db60*/  @P1 IMAD.MOV.U32 R12, RZ, RZ, R55 ;  /* 0x000000ffff0c1224 */ /* 0x001fe400078e0037 */
[----:B---3--:R-:W-:-:S05]  /*db70*/  @P1 IMAD.MOV.U32 R13, RZ, RZ, R54 ;  /* 0x000000ffff0d1224 */ /* 0x008fca00078e0036 */
[----:B------:R-:W3:Y:S04]  /*db80*/  @P1 LDG.E.U8 R52, desc[UR6][R12.64] ;  /* 0x000000060c341981 */ /* 0x000ee8000c1e1100 */
[----:B--2---:R0:W-:Y:S04]  /*db90*/  STL [R1+0x1350], R53 ;  /* 0x0013503501007387 */ /* 0x0041e80000100800 */
[----:B------:R-:W2:Y:S01]  /*dba0*/  LDL R13, [R1+0x778] ;  /* 0x00077800010d7983 */ /* 0x000ea20000100800 */
[----:B------:R-:W-:Y:S02]  /*dbb0*/  ISETP.GT.AND P2, PT, R2, 0x1a, PT ;  /* 0x0000001a0200780c */ /* 0x000fe40003f44270 */
[----:B------:R-:W-:Y:S01]  /*dbc0*/  PRMT R0, RZ, 0x7610, R0 ;  /* 0x00007610ff007816 */ /* 0x000fe20000000000 */
[----:B------:R-:W2:Y:S04]  /*dbd0*/  LDL R55, [R1+0x760] ;  /* 0x0007600001377983 */ /* 0x000ea80000100800 */
[----:B0-----:R-:W2:Y:S04]  /*dbe0*/  LDL R53, [R1+0x77c] ;  /* 0x00077c0001357983 */ /* 0x001ea80000100800 */
[----:B------:R-:W4:Y:S04]  /*dbf0*/  LDL R54, [R1+0x764] ;  /* 0x0007640001367983 */ /* 0x000f280000100800 */
[----:B---3--:R-:W-:Y:S01]  /*dc00*/  STL [R1+0x1354], R52 ;  /* 0x0013543401007387 */ /* 0x008fe20000100800 */
[----:B--2---:R-:W-:Y:S01]  /*dc10*/  @P2 IMAD.MOV.U32 R12, RZ, RZ, R53 ;  /* 0x000000ffff0c2224 */ /* 0x004fe200078e0035 */
[----:B------:R-:W-:-:S02]  /*dc20*/  PRMT R14, RZ, 0x7610, R14 ;  /* 0x00007610ff0e7816 */ /* 0x000fc4000000000e */
[----:B------:R-:W2:Y:S04]  /*dc30*/  LDL R53, [R1+0x758] ;  /* 0x0007580001357983 */ /* 0x000ea80000100800 */
[----:B------:R0:W3:Y:S04]  /*dc40*/  @P2 LDG.E.U8 R0, desc[UR6][R12.64] ;  /* 0x000000060c002981 */ /* 0x0000e8000c1e1100 */
[----:B------:R-:W0:Y:S04]  /*dc50*/  LDL R12, [R1+0x770] ;  /* 0x00077000010c7983 */ /* 0x000e280000100800 */
[----:B------:R-:W0:Y:S02]  /*dc60*/  LDL R13, [R1+0x774] ;  /* 0x00077400010d7983 */ /* 0x000e240000100800 */
[----:B0-----:R-:W-:-:S04]  /*dc70*/  @P2 LOP3.LUT R13, R13, R12, RZ, 0x3c, !PT ;  /* 0x0000000c0d0d2212 */ /* 0x001fc800078e3cff */
[----:B------:R-:W-:-:S04]  /*dc80*/  @P2 LOP3.LUT R12, R13, R12, RZ, 0x3c, !PT ;  /* 0x0000000c0d0c2212 */ /* 0x000fc800078e3cff */
[----:B------:R-:W-:-:S05]  /*dc90*/  @P2 LOP3.LUT R13, R13, R12, RZ, 0x3c, !PT ;  /* 0x0000000c0d0d2212 */ /* 0x000fca00078e3cff */
[----:B------:R-:W2:Y:S04]  /*dca0*/  @P2 LDG.E.U8 R14, desc[UR6][R12.64] ;  /* 0x000000060c0e2981 */ /* 0x000ea8000c1e1100 */
[----:B---3--:R0:W-:Y:S04]  /*dcb0*/  STL [R1+0x118], R0 ;  /* 0x0001180001007387 */ /* 0x0081e80000100800 */
[----:B0-----:R-:W3:Y:S04]  /*dcc0*/  LDL R0, [R1+0x75c] ;  /* 0x00075c0001007983 */ /* 0x001ee80000100800 */
[----:B--2---:R0:W-:Y:S04]  /*dcd0*/  STL [R1+0x114], R14 ;  /* 0x0001140e01007387 */ /* 0x0041e80000100800 */
[----:B0-----:R-:W2:Y:S04]  /*dce0*/  LDL.LU R14, [R1+0x1368] ;  /* 0x00136800010e7983 */ /* 0x001ea80000300800 */
[----:B------:R-:W2:Y:S04]  /*dcf0*/  LDL R12, [R1+0x768] ;  /* 0x00076800010c7983 */ /* 0x000ea80000100800 */
[----:B------:R-:W2:Y:S01]  /*dd00*/  LDL R13, [R1+0x76c] ;  /* 0x00076c00010d7983 */ /* 0x000ea20000100800 */
[----:B------:R-:W-:-:S02]  /*dd10*/  ISETP.GT.AND P0, PT, R2, 0x1b, PT ;  /* 0x0000001b0200780c */ /* 0x000fc40003f04270 */
[----:B------:R-:W-:Y:S02]  /*dd20*/  PRMT R3, RZ, 0x7610, R3 ;  /* 0x00007610ff037816 */ /* 0x000fe40000000003 */
[----:B------:R-:W-:-:S09]  /*dd30*/  PRMT R52, RZ, 0x7610, R52 ;  /* 0x00007610ff347816 */ /* 0x000fd20000000034 */
[----:B--2---:R-:W-:-:S04]  /*dd40*/  @P0 LOP3.LUT R13, R13, R12, RZ, 0x3c, !PT ;  /* 0x0000000c0d0d0212 */ /* 0x004fc800078e3cff */
[----:B------:R-:W-:-:S04]  /*dd50*/  @P0 LOP3.LUT R12, R13, R12, RZ, 0x3c, !PT ;  /* 0x0000000c0d0c0212 */ /* 0x000fc800078e3cff */
[----:B------:R-:W-:-:S05]  /*dd60*/  @P0 LOP3.LUT R13, R13, R12, RZ, 0x3c, !PT ;  /* 0x0000000c0d0d0212 */ /* 0x000fca00078e3cff */
[----:B------:R4:W2:Y:S02]  /*dd70*/  @P0 LDG.E.U8 R3, desc[UR6][R12.64] ;  /* 0x000000060c030981 */ /* 0x0008a4000c1e1100 */
[----:B----4-:R-:W-:Y:S02]  /*dd80*/  @P0 IMAD.MOV.U32 R12, RZ, RZ, R54 ;  /* 0x000000ffff0c0224 */ /* 0x010fe400078e0036 */
[----:B------:R-:W-:-:S05]  /*dd90*/  @P0 IMAD.MOV.U32 R13, RZ, RZ, R55 ;  /* 0x000000ffff0d0224 */ /* 0x000fca00078e0037 */
[----:B------:R3:W4:Y:S01]  /*dda0*/  @P0 LDG.E.U8 R52, desc[UR6][R12.64] ;  /* 0x000000060c340981 */ /* 0x000722000c1e1100 */
[----:B------:R-:W-:Y:S02]  /*ddb0*/  ISETP.GT.AND P1, PT, R2, 0x1c, PT ;  /* 0x0000001c0200780c */ /* 0x000fe40003f24270 */
[----:B------:R-:W-:-:S11]  /*ddc0*/  PRMT R17, RZ, 0x7610, R17 ;  /* 0x00007610ff117816 */ /* 0x000fd60000000011 */
[----:B---3--:R-:W-:Y:S02]  /*ddd0*/  @P1 IMAD.MOV.U32 R12, RZ, RZ, R0 ;  /* 0x000000ffff0c1224 */ /* 0x008fe400078e0000 */
[----:B------:R-:W-:-:S05]  /*dde0*/  @P1 IMAD.MOV.U32 R13, RZ, RZ, R53 ;  /* 0x000000ffff0d1224 */ /* 0x000fca00078e0035 */
[----:B------:R-:W3:Y:S04]  /*ddf0*/  @P1 LDG.E.U8 R17, desc[UR6][R12.64] ;  /* 0x000000060c111981 */ /* 0x000ee8000c1e1100 */
[----:B--2---:R0:W-:Y:S04]  /*de00*/  STL [R1+0x110], R3 ;  /* 0x0001100301007387 */ /* 0x0041e80000100800 */
[----:B0-----:R-:W2:Y:S04]  /*de10*/  LDL.LU R3, [R1+0x1364] ;  /* 0x0013640001037983 */ /* 0x001ea80000300800 */
[----:B------:R-:W2:Y:S04]  /*de20*/  LDL R55, [R1+0x74c] ;  /* 0x00074c0001377983 */ /* 0x000ea80000100800 */
[----:B------:R-:W2:Y:S04]  /*de30*/  LDL R54, [R1+0x740] ;  /* 0x0007400001367983 */ /* 0x000ea80000100800 */
[----:B----4-:R0:W-:Y:S04]  /*de40*/  STL [R1+0x10c], R52 ;  /* 0x00010c3401007387 */ /* 0x0101e80000100800 */
[----:B------:R-:W4:Y:S04]  /*de50*/  LDL R12, [R1+0x750] ;  /* 0x00075000010c7983 */ /* 0x000f280000100800 */
[----:B------:R-:W4:Y:S01]  /*de60*/  LDL R13, [R1+0x754] ;  /* 0x00075400010d7983 */ /* 0x000f220000100800 */
[----:B------:R-:W-:-:S03]  /*de70*/  PRMT R18, RZ, 0x7610, R18 ;  /* 0x00007610ff127816 */ /* 0x000fc60000000012 */
[----:B0-----:R-:W2:Y:S04]  /*de80*/  LDL R52, [R1+0x744] ;  /* 0x0007440001347983 */ /* 0x001ea80000100800 */
[----:B------:R-:W2:Y:S04]  /*de90*/  LDL R53, [R1+0x738] ;  /* 0x0007380001357983 */ /* 0x000ea80000100800 */
[----:B------:R-:W2:Y:S04]  /*dea0*/  LDL R0, [R1+0x73c] ;  /* 0x00073c0001007983 */ /* 0x000ea80000100800 */
[----:B---3--:R-:W-:Y:S01]  /*deb0*/  STL [R1+0x12e8], R17 ;  /* 0x0012e81101007387 */ /* 0x008fe20000100800 */
[----:B----4-:R-:W-:-:S04]  /*dec0*/  @P1 LOP3.LUT R13, R13, R12, RZ, 0x3c, !PT ;  /* 0x0000000c0d0d1212 */ /* 0x010fc800078e3cff */
[----:B------:R-:W-:-:S04]  /*ded0*/  @P1 LOP3.LUT R12, R13, R12, RZ, 0x3c, !PT ;  /* 0x0000000c0d0c1212 */ /* 0x000fc800078e3cff */
[----:B------:R-:W-:-:S05]  /*dee0*/  @P1 LOP3.LUT R13, R13, R12, RZ, 0x3c, !PT ;  /* 0x0000000c0d0d1212 */ /* 0x000fca00078e3cff */
[----:B------:R2:W3:Y:S04]  /*def0*/  @P1 LDG.E.U8 R18, desc[UR6][R12.64] ;  /* 0x000000060c121981 */ /* 0x0004e8000c1e1100 */
[----:B------:R-:W4:Y:S01]  /*df00*/  LDL R13, [R1+0x748] ;  /* 0x00074800010d7983 */ /* 0x000f220000100800 */
[----:B------:R-:W-:Y:S02]  /*df10*/  ISETP.GT.AND P2, PT, R2, 0x1d, PT ;  /* 0x0000001d0200780c */ /* 0x000fe40003f44270 */
[----:B------:R-:W-:Y:S02]  /*df20*/  PRMT R19, RZ, 0x7610, R19 ;  /* 0x00007610ff137816 */ /* 0x000fe40000000013 */
[----:B------:R-:W-:-:S09]  /*df30*/  PRMT R51, RZ, 0x7610, R51 ;  /* 0x00007610ff337816 */ /* 0x000fd20000000033 */
[----:B--2---:R-:W-:-:S05]  /*df40*/  @P2 IMAD.MOV.U32 R12, RZ, RZ, R55 ;  /* 0x000000ffff0c2224 */ /* 0x004fca00078e0037 */
[----:B----4-:R0:W2:Y:S02]  /*df50*/  @P2 LDG.E.U8 R19, desc[UR6][R12.64] ;  /* 0x000000060c132981 */ /* 0x0100a4000c1e1100 */
[----:B0-----:R-:W-:Y:S02]  /*df60*/  @P2 IMAD.MOV.U32 R12, RZ, RZ, R52 ;  /* 0x000000ffff0c2224 */ /* 0x001fe400078e0034 */
[----:B------:R-:W-:-:S05]  /*df70*/  @P2 IMAD.MOV.U32 R13, RZ, RZ, R54 ;  /* 0x000000ffff0d2224 */ /* 0x000fca00078e0036 */
[----:B------:R0:W4:Y:S01]  /*df80*/  @P2 LDG.E.U8 R51, desc[UR6][R12.64] ;  /* 0x000000060c332981 */ /* 0x000122000c1e1100 */
[----:B------:R-:W-:Y:S02]  /*df90*/  ISETP.GT.AND P0, PT, R2, 0x1e, PT ;  /* 0x0000001e0200780c */ /* 0x000fe40003f04270 */
[----:B------:R-:W-:Y:S01]  /*dfa0*/  PRMT R20, RZ, 0x7610, R20 ;  /* 0x00007610ff147816 */ /* 0x000fe20000000014 */
[----:B---3--:R-:W-:Y:S04]  /*dfb0*/  STL [R1+0x12ec], R18 ;  /* 0x0012ec1201007387 */ /* 0x008fe80000100800 */
[----:B------:R-:W3:Y:S06]  /*dfc0*/  LDL R55, [R1+0x734] ;  /* 0x0007340001377983 */ /* 0x000eec0000100800 */
[----:B0-----:R-:W-:-:S02]  /*dfd0*/  @P0 IMAD.MOV.U32 R12, RZ, RZ, R0 ;  /* 0x000000ffff0c0224 */ /* 0x001fc400078e0000 */
[----:B------:R-:W-:-:S05]  /*dfe0*/  @P0 IMAD.MOV.U32 R13, RZ, RZ, R53 ;  /* 0x000000ffff0d0224 */ /* 0x000fca00078e0035 */
[----:B------:R3:W3:Y:S04]  /*dff0*/  @P0 LDG.E.U8 R20, desc[UR6][R12.64] ;  /* 0x000000060c140981 */ /* 0x0006e8000c1e1100 */
[----:B--2---:R-:W-:Y:S04]  /*e000*/  STL [R1+0x12f0], R19 ;  /* 0x0012f01301007387 */ /* 0x004fe80000100800 */
[----:B------:R-:W2:Y:S04]  /*e010*/  LDL R54, [R1+0x728] ;  /* 0x0007280001367983 */ /* 0x000ea80000100800 */
[----:B------:R-:W2:Y:S04]  /*e020*/  LDL R52, [R1+0x72c] ;  /* 0x00072c0001347983 */ /* 0x000ea80000100800 */
[----:B----4-:R-:W-:Y:S04]  /*e030*/  STL [R1+0x12f4], R51 ;  /* 0x0012f43301007387 */ /* 0x010fe80000100800 */
[----:B------:R-:W4:Y:S01]  /*e040*/  LDL R13, [R1+0x730] ;  /* 0x00073000010d7983 */ /* 0x000f220000100800 */
[----:B------:R-:W-:Y:S01]  /*e050*/  PRMT R27, RZ, 0x7610, R27 ;  /* 0x00007610ff1b7816 */ /* 0x000fe2000000001b */
[----:B---3--:R-:W-:Y:S01]  /*e060*/  @P0 IMAD.MOV.U32 R12, RZ, RZ, R55 ;  /* 0x000000ffff0c0224 */ /* 0x008fe200078e0037 */
[----:B------:R-:W-:Y:S01]  /*e070*/  ISETP.GT.AND P1, PT, R2, 0x1f, PT ;  /* 0x0000001f0200780c */ /* 0x000fe20003f24270 */
[----:B------:R-:W3:Y:S04]  /*e080*/  LDL R53, [R1+0x720] ;  /* 0x0007200001357983 */ /* 0x000ee80000100800 */
[----:B------:R-:W2:Y:S04]  /*e090*/  LDL R0, [R1+0x724] ;  /* 0x0007240001007983 */ /* 0x000ea80000100800 */
[----:B----4-:R2:W4:Y:S01]  /*e0a0*/  @P0 LDG.E.U8 R27, desc[UR6][R12.64] ;  /* 0x000000060c1b0981 */ /* 0x010522000c1e1100 */
[----:B------:R-:W-:-:S03]  /*e0b0*/  PRMT R26, RZ, 0x7610, R26 ;  /* 0x00007610ff1a7816 */ /* 0x000fc6000000001a */
[----:B------:R-:W-:Y:S04]  /*e0c0*/  STL [R1+0x12f8], R20 ;  /* 0x0012f81401007387 */ /* 0x000fe80000100800 */
[----:B------:R-:W3:Y:S01]  /*e0d0*/  LDL R55, [R1+0x71c] ;  /* 0x00071c0001377983 */ /* 0x000ee20000100800 */
[----:B--2---:R-:W-:Y:S02]  /*e0e0*/  @P1 IMAD.MOV.U32 R12, RZ, RZ, R52 ;  /* 0x000000ffff0c1224 */ /* 0x004fe400078e0034 */
[----:B------:R-:W-:-:S05]  /*e0f0*/  @P1 IMAD.MOV.U32 R13, RZ, RZ, R54 ;  /* 0x000000ffff0d1224 */ /* 0x000fca00078e0036 */
[----:B------:R0:W2:Y:S04]  /*e100*/  @P1 LDG.E.U8 R26, desc[UR6][R12.64] ;  /* 0x000000060c1a1981 */ /* 0x0000a8000c1e1100 */
[----:B----4-:R1:W-:Y:S04]  /*e110*/  STL [R1+0x12fc], R27 ;  /* 0x0012fc1b01007387 */ /* 0x0103e80000100800 */
[----:B------:R-:W4:Y:S04]  /*e120*/  LDL R54, [R1+0x710] ;  /* 0x0007100001367983 */ /* 0x000f280000100800 */
[----:B------:R-:W4:Y:S04]  /*e130*/  LDL R52, [R1+0x714] ;  /* 0x0007140001347983 */ /* 0x000f280000100800 */
[----:B-1----:R-:W4:Y:S01]  /*e140*/  LDL R27, [R1+0x718] ;  /* 0x00071800011b7983 */ /* 0x002f220000100800 */
[----:B------:R-:W-:Y:S01]  /*e150*/  ISETP.GT.AND P2, PT, R2, 0x20, PT ;  /* 0x000000200200780c */ /* 0x000fe20003f44270 */
[----:B0-----:R-:W-:Y:S01]  /*e160*/  @P1 IMAD.MOV.U32 R12, RZ, RZ, R0 ;  /* 0x000000ffff0c1224 */ /* 0x001fe200078e0000 */
[----:B------:R-:W-:Y:S01]  /*e170*/  PRMT R25, RZ, 0x7610, R25 ;  /* 0x00007610ff197816 */ /* 0x000fe20000000019 */
[----:B---3--:R-:W-:Y:S01]  /*e180*/  @P1 IMAD.MOV.U32 R13, RZ, RZ, R53 ;  /* 0x000000ffff0d1224 */ /* 0x008fe200078e0035 */
[----:B------:R-:W-:-:S04]  /*e190*/  PRMT R7, RZ, 0x7610, R7 ;  /* 0x00007610ff077816 */ /* 0x000fc80000000007 */
[----:B------:R0:W3:Y:S04]  /*e1a0*/  @P1 LDG.E.U8 R25, desc[UR6][R12.64] ;  /* 0x000000060c191981 */ /* 0x0000e8000c1e1100 */
[----:B--2---:R1:W-:Y:S04]  /*e1b0*/  STL [R1+0x1300], R26 ;  /* 0x0013001a01007387 */ /* 0x0043e80000100800 */
[----:B------:R-:W2:Y:S01]  /*e1c0*/  LDL R53, [R1+0x708] ;  /* 0x0007080001357983 */ /* 0x000ea20000100800 */
[----:B0-----:R-:W-:-:S03]  /*e1d0*/  @P2 IMAD.MOV.U32 R12, RZ, RZ, R55 ;  /* 0x000000ffff0c2224 */ /* 0x001fc600078e0037 */
[----:B------:R-:W2:Y:S01]  /*e1e0*/  LDL R0, [R1+0x70c] ;  /* 0x00070c0001007983 */ /* 0x000ea20000100800 */
[----:B-1----:R-:W-:Y:S01]  /*e1f0*/  PRMT R26, RZ, 0x7610, R26 ;  /* 0x00007610ff1a7816 */ /* 0x002fe2000000001a */
[----:B----4-:R-:W-:-:S05]  /*e200*/  @P2 IMAD.MOV.U32 R13, RZ, RZ, R27 ;  /* 0x000000ffff0d2224 */ /* 0x010fca00078e001b */
[----:B------:R0:W4:Y:S02]  /*e210*/  @P2 LDG.E.U8 R7, desc[UR6][R12.64] ;  /* 0x000000060c072981 */ /* 0x000124000c1e1100 */
[----:B0-----:R-:W-:Y:S02]  /*e220*/  @P2 IMAD.MOV.U32 R12, RZ, RZ, R52 ;  /* 0x000000ffff0c2224 */ /* 0x001fe400078e0034 */
[----:B------:R-:W-:-:S05]  /*e230*/  @P2 IMAD.MOV.U32 R13, RZ, RZ, R54 ;  /* 0x000000ffff0d2224 */ /* 0x000fca00078e0036 */
[----:B------:R2:W4:Y:S01]  /*e240*/  @P2 LDG.E.U8 R26, desc[UR6][R12.64] ;  /* 0x000000060c1a2981 */ /* 0x000522000c1e1100 */
[----:B------:R-:W-:-:S03]  /*e250*/  ISETP.GT.AND P0, PT, R2, 0x21, PT ;  /* 0x000000210200780c */ /* 0x000fc60003f04270 */
[----:B---3--:R0:W-:Y:S04]  /*e260*/  STL [R1+0x1304], R25 ;  /* 0x0013041901007387 */ /* 0x0081e80000100800 */
[----:B------:R-:W3:Y:S04]  /*e270*/  LDL R55, [R1+0x6f8] ;  /* 0x0006f80001377983 */ /* 0x000ee80000100800 */
[----:B------:R-:W3:Y:S01]  /*e280*/  LDL R27, [R1+0x6fc] ;  /* 0x0006fc00011b7983 */ /* 0x000ee20000100800 */
[----:B0-----:R-:W-:Y:S01]  /*e290*/  PRMT R25, RZ, 0x7610, R25 ;  /* 0x00007610ff197816 */ /* 0x001fe20000000019 */
[----:B--2---:R-:W-:-:S02]  /*e2a0*/  @P0 IMAD.MOV.U32 R12, RZ, RZ, R0 ;  /* 0x000000ffff0c0224 */ /* 0x004fc400078e0000 */
[----:B------:R-:W-:-:S05]  /*e2b0*/  @P0 IMAD.MOV.U32 R13, RZ, RZ, R53 ;  /* 0x000000ffff0d0224 */ /* 0x000fca00078e0035 */
[----:B------:R-:W2:Y:S04]  /*e2c0*/  @P0 LDG.E.U8 R25, desc[UR6][R12.64] ;  /* 0x000000060c190981 */ /* 0x000ea8000c1e1100 */
[----:B----4-:R-:W-:Y:S04]  /*e2d0*/  STL [R1+0x1358], R7 ;  /* 0x0013580701007387 */ /* 0x010fe80000100800 */
[----:B------:R-:W4:Y:S04]  /*e2e0*/  LDL R54, [R1+0x6f0] ;  /* 0x0006f00001367983 */ /* 0x000f280000100800 */
[----:B------:R-:W3:Y:S04]  /*e2f0*/  LDL R52, [R1+0x6f4] ;  /* 0x0006f40001347983 */ /* 0x000ee80000100800 */
[----:B------:R0:W-:Y:S04]  /*e300*/  STL [R1+0x135c], R26 ;  /* 0x00135c1a01007387 */ /* 0x0001e80000100800 */
[----:B------:R-:W3:Y:S04]  /*e310*/  LDL R13, [R1+0x700] ;  /* 0x00070000010d7983 */ /* 0x000ee80000100800 */
[----:B------:R-:W3:Y:S04]  /*e320*/  LDL R53, [R1+0x6e8] ;  /* 0x0006e80001357983 */ /* 0x000ee80000100800 */
[----:B0-----:R-:W3:Y:S04]  /*e330*/  LDL R26, [R1+0x704] ;  /* 0x00070400011a7983 */ /* 0x001ee80000100800 */
[----:B------:R-:W4:Y:S01]  /*e340*/  LDL R0, [R1+0x6ec] ;  /* 0x0006ec0001007983 */ /* 0x000f220000100800 */
[----:B------:R-:W-:-:S02]  /*e350*/  ISETP.GT.AND P1, PT, R2, 0x22, PT ;  /* 0x000000220200780c */ /* 0x000fc40003f24270 */
[----:B------:R-:W-:Y:S02]  /*e360*/  PRMT R20, RZ, 0x7610, R20 ;  /* 0x00007610ff147816 */ /* 0x000fe40000000014 */
[----:B------:R-:W-:Y:S02]  /*e370*/  ISETP.GT.AND P2, PT, R2, 0x23, PT ;  /* 0x000000230200780c */ /* 0x000fe40003f44270 */
[----:B------:R-:W-:Y:S02]  /*e380*/  PRMT R51, RZ, 0x7610, R51 ;  /* 0x00007610ff337816 */ /* 0x000fe40000000033 */
[----:B------:R-:W-:Y:S02]  /*e390*/  PRMT R19, RZ, 0x7610, R19 ;  /* 0x00007610ff137816 */ /* 0x000fe40000000013 */
[----:B------:R-:W-:Y:S01]  /*e3a0*/  PRMT R18, RZ, 0x7610, R18 ;  /* 0x00007610ff127816 */ /* 0x000fe20000000012 */
[----:B--2---:R0:W-:Y:S01]  /*e3b0*/  STL [R1+0x1360], R25 ;  /* 0x0013601901007387 */ /* 0x0041e20000100800 */
[----:B---3--:R-:W-:-:S03]  /*e3c0*/  @P0 IMAD.MOV.U32 R12, RZ, RZ, R26 ;  /* 0x000000ffff0c0224 */ /* 0x008fc600078e001a */
[----:B------:R-:W2:Y:S04]  /*e3d0*/  LDL R26, [R1+0x6e4] ;  /* 0x0006e400011a7983 */ /* 0x000ea80000100800 */
[----:B------:R1:W3:Y:S02]  /*e3e0*/  @P0 LDG.E.U8 R20, desc[UR6][R12.64] ;  /* 0x000000060c140981 */ /* 0x0002e4000c1e1100 */
[----:B-1----:R-:W-:Y:S02]  /*e3f0*/  @P1 IMAD.MOV.U32 R12, RZ, RZ, R27 ;  /* 0x000000ffff0c1224 */ /* 0x002fe400078e001b */
[----:B------:R-:W-:Y:S01]  /*e400*/  @P1 IMAD.MOV.U32 R13, RZ, RZ, R55 ;  /* 0x000000ffff0d1224 */ /* 0x000fe200078e0037 */
[----:B------:R-:W3:Y:S04]  /*e410*/  LDL R27, [R1+0x6e0] ;  /* 0x0006e000011b7983 */ /* 0x000ee80000100800 */
[----:B------:R1:W3:Y:S02]  /*e420*/  @P1 LDG.E.U8 R51, desc[UR6][R12.64] ;  /* 0x000000060c331981 */ /* 0x0002e4000c1e1100 */
[----:B-1----:R-:W-:-:S02]  /*e430*/  @P1 IMAD.MOV.U32 R12, RZ, RZ, R52 ;  /* 0x000000ffff0c1224 */ /* 0x002fc400078e0034 */
[----:B----4-:R-:W-:-:S05]  /*e440*/  @P1 IMAD.MOV.U32 R13, RZ, RZ, R54 ;  /* 0x000000ffff0d1224 */ /* 0x010fca00078e0036 */
[----:B------:R1:W4:Y:S02]  /*e450*/  @P1 LDG.E.U8 R19, desc[UR6][R12.64] ;  /* 0x000000060c131981 */ /* 0x000324000c1e1100 */
[----:B-1----:R-:W-:Y:S02]  /*e460*/  @P2 IMAD.MOV.U32 R12, RZ, RZ, R0 ;  /* 0x000000ffff0c2224 */ /* 0x002fe400078e0000 */
[----:B------:R-:W-:-:S05]  /*e470*/  @P2 IMAD.MOV.U32 R13, RZ, RZ, R53 ;  /* 0x000000ffff0d2224 */ /* 0x000fca00078e0035 */
[----:B------:R2:W4:Y:S01]  /*e480*/  @P2 LDG.E.U8 R18, desc[UR6][R12.64] ;  /* 0x000000060c122981 */ /* 0x000522000c1e1100 */
[----:B------:R-:W-:Y:S01]  /*e490*/  PRMT R17, RZ, 0x7610, R17 ;  /* 0x00007610ff117816 */ /* 0x000fe20000000011 */
[----:B--2---:R-:W-:Y:S02]  /*e4a0*/  @P2 IMAD.MOV.U32 R12, RZ, RZ, R26 ;  /* 0x000000ffff0c2224 */ /* 0x004fe400078e001a */
[----:B---3--:R1:W-:Y:S04]  /*e4b0*/  STL [R1+0x1308], R51 ;  /* 0x0013083301007387 */ /* 0x0083e80000100800 */
[----:B------:R-:W2:Y:S04]  /*e4c0*/  LDL R52, [R1+0x6d8] ;  /* 0x0006d80001347983 */ /* 0x000ea80000100800 */
[----:B0-----:R-:W3:Y:S01]  /*e4d0*/  LDL R25, [R1+0x6dc] ;  /* 0x0006dc0001197983 */ /* 0x001ee20000100800 */
[----:B------:R-:W-:-:S05]  /*e4e0*/  @P2 IMAD.MOV.U32 R13, RZ, RZ, R27 ;  /* 0x000000ffff0d2224 */ /* 0x000fca00078e001b */
[----:B------:R2:W3:Y:S04]  /*e4f0*/  @P2 LDG.E.U8 R17, desc[UR6][R12.64] ;  /* 0x000000060c112981 */ /* 0x0004e8000c1e1100 */
[----:B----4-:R0:W-:Y:S04]  /*e500*/  STL [R1+0x130c], R19 ;  /* 0x00130c1301007387 */ /* 0x0101e80000100800 */
[----:B-1----:R-:W4:Y:S04]  /*e510*/  LDL R51, [R1+0x6d0] ;  /* 0x0006d00001337983 */ /* 0x002f280000100800 */
[----:B------:R-:W4:Y:S04]  /*e520*/  LDL R0, [R1+0x6d4] ;  /* 0x0006d40001007983 */ /* 0x000f280000100800 */
[----:B------:R-:W-:Y:S04]  /*e530*/  STL [R1+0x1310], R18 ;  /* 0x0013101201007387 */ /* 0x000fe80000100800 */
[----:B------:R-:W4:Y:S04]  /*e540*/  LDL R27, [R1+0x6c8] ;  /* 0x0006c800011b7983 */ /* 0x000f280000100800 */
[----:B------:R-:W4:Y:S01]  /*e550*/  LDL R26, [R1+0x6cc] ;  /* 0x0006cc00011a7983 */ /* 0x000f220000100800 */
[----:B------:R-:W-:-:S02]  /*e560*/  ISETP.GT.AND P0, PT, R2, 0x24, PT ;  /* 0x000000240200780c */ /* 0x000fc40003f04270 */
[----:B------:R-:W-:Y:S02]  /*e570*/  ISETP.GT.AND P1, PT, R2, 0x25, PT ;  /* 0x000000250200780c */ /* 0x000fe40003f24270 */
[----:B------:R-:W-:Y:S02]  /*e580*/  PRMT R50, RZ, 0x7610, R50 ;  /* 0x00007610ff327816 */ /* 0x000fe40000000032 */
[----:B------:R-:W-:Y:S02]  /*e590*/  PRMT R49, RZ, 0x7610, R49 ;  /* 0x00007610ff317816 */ /* 0x000fe40000000031 */
[----:B------:R-:W-:-:S05]  /*e5a0*/  PRMT R48, RZ, 0x7610, R48 ;  /* 0x00007610ff307816 */ /* 0x000fca0000000030 */
[----:B--2---:R-:W-:Y:S02]  /*e5b0*/  @P0 IMAD.MOV.U32 R13, RZ, RZ, R52 ;  /* 0x000000ffff0d0224 */ /* 0x004fe400078e0034 */
[----:B---3--:R-:W-:-:S05]  /*e5c0*/  @P0 IMAD.MOV.U32 R12, RZ, RZ, R25 ;  /* 0x000000ffff0c0224 */ /* 0x008fca00078e0019 */
[----:B------:R4:W2:Y:S02]  /*e5d0*/  @P0 LDG.E.U8 R50, desc[UR6][R12.64] ;  /* 0x000000060c320981 */ /* 0x0008a4000c1e1100 */
[----:B----4-:R-:W-:Y:S02]  /*e5e0*/  @P0 IMAD.MOV.U32 R13, RZ, RZ, R51 ;  /* 0x000000ffff0d0224 */ /* 0x010fe400078e0033 */
[----:B------:R-:W-:-:S05]  /*e5f0*/  @P0 IMAD.MOV.U32 R12, RZ, RZ, R0 ;  /* 0x000000ffff0c0224 */ /* 0x000fca00078e0000 */
[----:B------:R1:W3:Y:S04]  /*e600*/  @P0 LDG.E.U8 R49, desc[UR6][R12.64] ;  /* 0x000000060c310981 */ /* 0x0002e8000c1e1100 */
[----:B------:R-:W-:Y:S04]  /*e610*/  STL [R1+0x1314], R17 ;  /* 0x0013141101007387 */ /* 0x000fe80000100800 */
[----:B------:R-:W4:Y:S01]  /*e620*/  LDL R25, [R1+0x6c0] ;  /* 0x0006c00001197983 */ /* 0x000f220000100800 */
[----:B-1----:R-:W-:Y:S02]  /*e630*/  @P1 IMAD.MOV.U32 R13, RZ, RZ, R27 ;  /* 0x000000ffff0d1224 */ /* 0x002fe400078e001b */
[----:B------:R-:W-:Y:S01]  /*e640*/  @P1 IMAD.MOV.U32 R12, RZ, RZ, R26 ;  /* 0x000000ffff0c1224 */ /* 0x000fe200078e001a */
[----:B0-----:R-:W4:Y:S04]  /*e650*/  LDL R19, [R1+0x6c4] ;  /* 0x0006c40001137983 */ /* 0x001f280000100800 */
[----:B------:R4:W4:Y:S01]  /*e660*/  @P1 LDG.E.U8 R48, desc[UR6][R12.64] ;  /* 0x000000060c301981 */ /* 0x000922000c1e1100 */
[----:B------:R-:W-:-:S03]  /*e670*/  PRMT R11, RZ, 0x7610, R11 ;  /* 0x00007610ff0b7816 */ /* 0x000fc6000000000b */
[----:B--2---:R0:W-:Y:S04]  /*e680*/  STL [R1+0x1318], R50 ;  /* 0x0013183201007387 */ /* 0x0041e80000100800 */
[----:B------:R-:W2:Y:S04]  /*e690*/  LDL R0, [R1+0x6bc] ;  /* 0x0006bc0001007983 */ /* 0x000ea80000100800 */
[----:B0-----:R-:W2:Y:S04]  /*e6a0*/  LDL R50, [R1+0x6b8] ;  /* 0x0006b80001327983 */ /* 0x001ea80000100800 */
[----:B---3--:R0:W-:Y:S04]  /*e6b0*/  STL [R1+0x1320], R49 ;  /* 0x0013203101007387 */ /* 0x0081e80000100800 */
[----:B------:R-:W3:Y:S04]  /*e6c0*/  LDL R27, [R1+0x6b0] ;  /* 0x0006b000011b7983 */ /* 0x000ee80000100800 */
[----:B------:R-:W3:Y:S01]  /*e6d0*/  LDL R26, [R1+0x6b4] ;  /* 0x0006b400011a7983 */ /* 0x000ee20000100800 */
[----:B----4-:R-:W-:-:S02]  /*e6e0*/  @P1 IMAD.MOV.U32 R13, RZ, RZ, R25 ;  /* 0x000000ffff0d1224 */ /* 0x010fc400078e0019 */
[----:B------:R-:W-:Y:S01]  /*e6f0*/  @P1 IMAD.MOV.U32 R12, RZ, RZ, R19 ;  /* 0x000000ffff0c1224 */ /* 0x000fe200078e0013 */
[----:B------:R-:W-:Y:S04]  /*e700*/  STL [R1+0x1324], R48 ;  /* 0x0013243001007387 */ /* 0x000fe80000100800 */
[----:B------:R-:W4:Y:S04]  /*e710*/  LDL R25, [R1+0x6a8] ;  /* 0x0006a80001197983 */ /* 0x000f280000100800 */
[----:B------:R-:W4:Y:S04]  /*e720*/  LDL R19, [R1+0x6ac] ;  /* 0x0006ac0001137983 */ /* 0x000f280000100800 */
[----:B------:R2:W4:Y:S01]  /*e730*/  @P1 LDG.E.U8 R11, desc[UR6][R12.64] ;  /* 0x000000060c0b1981 */ /* 0x000522000c1e1100 */
[----:B------:R-:W-:-:S02]  /*e740*/  ISETP.GT.AND P2, PT, R2, 0x26, PT ;  /* 0x000000260200780c */ /* 0x000fc40003f44270 */
[----:B------:R-:W-:Y:S02]  /*e750*/  ISETP.GT.AND P0, PT, R2, 0x27, PT ;  /* 0x000000270200780c */ /* 0x000fe40003f04270 */
[----:B------:R-:W-:Y:S02]  /*e760*/  PRMT R24, RZ, 0x7610, R24 ;  /* 0x00007610ff187816 */ /* 0x000fe40000000018 */
[----:B------:R-:W-:Y:S02]  /*e770*/  PRMT R39, RZ, 0x7610, R39 ;  /* 0x00007610ff277816 */ /* 0x000fe40000000027 */
[----:B------:R-:W-:-:S05]  /*e780*/  PRMT R38, RZ, 0x7610, R38 ;  /* 0x00007610ff267816 */ /* 0x000fca0000000026 */
[----:B--2---:R-:W-:Y:S02]  /*e790*/  @P2 IMAD.MOV.U32 R12, RZ, RZ, R0 ;  /* 0x000000ffff0c2224 */ /* 0x004fe400078e0000 */
[----:B------:R-:W-:-:S05]  /*e7a0*/  @P2 IMAD.MOV.U32 R13, RZ, RZ, R50 ;  /* 0x000000ffff0d2224 */ /* 0x000fca00078e0032 */
[----:B------:R3:W2:Y:S02]  /*e7b0*/  @P2 LDG.E.U8 R24, desc[UR6][R12.64] ;  /* 0x000000060c182981 */ /* 0x0006a4000c1e1100 */
[----:B---3--:R-:W-:Y:S02]  /*e7c0*/  @P2 IMAD.MOV.U32 R13, RZ, RZ, R27 ;  /* 0x000000ffff0d2224 */ /* 0x008fe400078e001b */
[----:B------:R-:W-:-:S05]  /*e7d0*/  @P2 IMAD.MOV.U32 R12, RZ, RZ, R26 ;  /* 0x000000ffff0c2224 */ /* 0x000fca00078e001a */
[----:B------:R4:W3:Y:S02]  /*e7e0*/  @P2 LDG.E.U8 R39, desc[UR6][R12.64] ;  /* 0x000000060c272981 */ /* 0x0008e4000c1e1100 */
[----:B----4-:R-:W-:Y:S02]  /*e7f0*/  @P0 IMAD.MOV.U32 R13, RZ, RZ, R25 ;  /* 0x000000ffff0d0224 */ /* 0x010fe400078e0019 */
[----:B------:R-:W-:Y:S01]  /*e800*/  @P0 IMAD.MOV.U32 R12, RZ, RZ, R19 ;  /* 0x000000ffff0c0224 */ /* 0x000fe200078e0013 */
[----:B------:R-:W-:Y:S04]  /*e810*/  STL [R1+0x1328], R11 ;  /* 0x0013280b01007387 */ /* 0x000fe80000100800 */
[----:B------:R-:W4:Y:S04]  /*e820*/  LDL R0, [R1+0x6a4] ;  /* 0x0006a40001007983 */ /* 0x000f280000100800 */
[----:B------:R4:W4:Y:S04]  /*e830*/  @P0 LDG.E.U8 R38, desc[UR6][R12.64] ;  /* 0x000000060c260981 */ /* 0x000928000c1e1100 */
[----:B------:R-:W4:Y:S01]  /*e840*/  LDL R50, [R1+0x6a0] ;  /* 0x0006a00001327983 */ /* 0x000f220000100800 */
[----:B------:R-:W-:-:S03]  /*e850*/  PRMT R37, RZ, 0x7610, R37 ;  /* 0x00007610ff257816 */ /* 0x000fc60000000025 */
[----:B--2---:R-:W-:Y:S04]  /*e860*/  STL [R1+0x132c], R24 ;  /* 0x00132c1801007387 */ /* 0x004fe80000100800 */
[----:B------:R-:W2:Y:S04]  /*e870*/  LDL R27, [R1+0x698] ;  /* 0x00069800011b7983 */ /* 0x000ea80000100800 */
[----:B------:R-:W2:Y:S04]  /*e880*/  LDL R26, [R1+0x69c] ;  /* 0x00069c00011a7983 */ /* 0x000ea80000100800 */
[----:B---3--:R-:W-:Y:S04]  /*e890*/  STL [R1+0x1330], R39 ;  /* 0x0013302701007387 */ /* 0x008fe80000100800 */
[----:B------:R-:W3:Y:S04]  /*e8a0*/  LDL R25, [R1+0x690] ;  /* 0x0006900001197983 */ /* 0x000ee80000100800 */
[----:B------:R-:W3:Y:S01]  /*e8b0*/  LDL R19, [R1+0x694] ;  /* 0x0006940001137983 */ /* 0x000ee20000100800 */
[----:B----4-:R-:W-:-:S03]  /*e8c0*/  @P0 IMAD.MOV.U32 R12, RZ, RZ, R0 ;  /* 0x000000ffff0c0224 */ /* 0x010fc600078e0000 */
[----:B------:R-:W-:Y:S04]  /*e8d0*/  STL [R1+0x1334], R38 ;  /* 0x0013342601007387 */ /* 0x000fe80000100800 */
[----:B------:R-:W4:Y:S04]  /*e8e0*/  LDL R52, [R1+0x688] ;  /* 0x0006880001347983 */ /* 0x000f280000100800 */
[----:B------:R-:W4:Y:S01]  /*e8f0*/  LDL R0, [R1+0x68c] ;  /* 0x00068c0001007983 */ /* 0x000f220000100800 */
[----:B------:R-:W-:-:S03]  /*e900*/  @P0 IMAD.MOV.U32 R13, RZ, RZ, R50 ;  /* 0x000000ffff0d0224 */ /* 0x000fc600078e0032 */
[----:B------:R-:W4:Y:S04]  /*e910*/  LDL R51, [R1+0x680] ;  /* 0x0006800001337983 */ /* 0x000f280000100800 */
[----:B------:R-:W4:Y:S04]  /*e920*/  LDL R50, [R1+0x684] ;  /* 0x0006840001327983 */ /* 0x000f280000100800 */
[----:B------:R2:W4:Y:S01]  /*e930*/  @P0 LDG.E.U8 R37, desc[UR6][R12.64] ;  /* 0x000000060c250981 */ /* 0x000522000c1e1100 */
[C---:B------:R-:W-:Y:S02]  /*e940*/  ISETP.GT.AND P1, PT, R2.reuse, 0x28, PT ;  /* 0x000000280200780c */ /* 0x040fe40003f24270 */
[----:B------:R-:W-:-:S02]  /*e950*/  ISETP.GT.AND P2, PT, R2, 0x29, PT ;  /* 0x000000290200780c */ /* 0x000fc40003f44270 */
[----:B------:R-:W-:Y:S02]  /*e960*/  PRMT R18, RZ, 0x7610, R18 ;  /* 0x00007610ff127816 */ /* 0x000fe40000000012 */
[----:B------:R-:W-:Y:S02]  /*e970*/  PRMT R17, RZ, 0x7610, R17 ;  /* 0x00007610ff117816 */ /* 0x000fe40000000011 */
[----:B------:R-:W-:Y:S02]  /*e980*/  PRMT R7, RZ, 0x7610, R7 ;  /* 0x00007610ff077816 */ /* 0x000fe40000000007 */
[----:B0-----:R-:W-:-:S03]  /*e990*/  PRMT R49, RZ, 0x7610, R49 ;  /* 0x00007610ff317816 */ /* 0x001fc60000000031 */
[----:B--2---:R-:W-:Y:S02]  /*e9a0*/  @P1 IMAD.MOV.U32 R13, RZ, RZ, R27 ;  /* 0x000000ffff0d1224 */ /* 0x004fe400078e001b */
[----:B------:R-:W-:-:S05]  /*e9b0*/  @P1 IMAD.MOV.U32 R12, RZ, RZ, R26 ;  /* 0x000000ffff0c1224 */ /* 0x000fca00078e001a */
[----:B------:R3:W2:Y:S02]  /*e9c0*/  @P1 LDG.E.U8 R18, desc[UR6][R12.64] ;  /* 0x000000060c121981 */ /* 0x0006a4000c1e1100 */
[----:B---3--:R-:W-:Y:S02]  /*e9d0*/  @P1 IMAD.MOV.U32 R13, RZ, RZ, R25 ;  /* 0x000000ffff0d1224 */ /* 0x008fe400078e0019 */
[----:B------:R-:W-:-:S05]  /*e9e0*/  @P1 IMAD.MOV.U32 R12, RZ, RZ, R19 ;  /* 0x000000ffff0c1224 */ /* 0x000fca00078e0013 */
[----:B------:R4:W3:Y:S02]  /*e9f0*/  @P1 LDG.E.U8 R17, desc[UR6][R12.64] ;  /* 0x000000060c111981 */ /* 0x0008e4000c1e1100 */
[----:B----4-:R-:W-:Y:S02]  /*ea00*/  @P2 IMAD.MOV.U32 R13, RZ, RZ, R52 ;  /* 0x000000ffff0d2224 */ /* 0x010fe400078e0034 */
[----:B------:R-:W-:-:S05]  /*ea10*/  @P2 IMAD.MOV.U32 R12, RZ, RZ, R0 ;  /* 0x000000ffff0c2224 */ /* 0x000fca00078e0000 */
[----:B------:R0:W4:Y:S02]  /*ea20*/  @P2 LDG.E.U8 R7, desc[UR6][R12.64] ;  /* 0x000000060c072981 */ /* 0x000124000c1e1100 */
[----:B0-----:R-:W-:Y:S02]  /*ea30*/  @P2 IMAD.MOV.U32 R12, RZ, RZ, R50 ;  /* 0x000000ffff0c2224 */ /* 0x001fe400078e0032 */
[----:B------:R-:W-:Y:S01]  /*ea40*/  @P2 IMAD.MOV.U32 R13, RZ, RZ, R51 ;  /* 0x000000ffff0d2224 */ /* 0x000fe200078e0033 */
[----:B------:R-:W-:Y:S04]  /*ea50*/  STL [R1+0x1338], R37 ;  /* 0x0013382501007387 */ /* 0x000fe80000100800 */
[----:B------:R-:W2:Y:S04]  /*ea60*/  LDL R27, [R1+0x678] ;  /* 0x00067800011b7983 */ /* 0x000ea80000100800 */
[----:B------:R-:W3:Y:S04]  /*ea70*/  LDL R26, [R1+0x67c] ;  /* 0x00067c00011a7983 */ /* 0x000ee80000100800 */
[----:B------:R2:W3:Y:S04]  /*ea80*/  @P2 LDG.E.U8 R49, desc[UR6][R12.64] ;  /* 0x000000060c312981 */ /* 0x0004e8000c1e1100 */
[----:B------:R-:W3:Y:S04]  /*ea90*/  LDL R25, [R1+0x670] ;  /* 0x0006700001197983 */ /* 0x000ee80000100800 */
[----:B------:R-:W3:Y:S01]  /*eaa0*/  LDL R19, [R1+0x674] ;  /* 0x0006740001137983 */ /* 0x000ee20000100800 */
[----:B------:R-:W-:-:S03]  /*eab0*/  ISETP.GT.AND P0, PT, R2, 0x2a, PT ;  /* 0x0000002a0200780c */ /* 0x000fc60003f04270 */
[----:B------:R-:W3:Y:S01]  /*eac0*/  LDL R0, [R1+0x66c] ;  /* 0x00066c0001007983 */ /* 0x000ee20000100800 */
[----:B------:R-:W-:Y:S02]  /*ead0*/  PRMT R21, RZ, 0x7610, R21 ;  /* 0x00007610ff157816 */ /* 0x000fe40000000015 */
[----:B------:R-:W-:Y:S01]  /*eae0*/  PRMT R22, RZ, 0x7610, R22 ;  /* 0x00007610ff167816 */ /* 0x000fe20000000016 */
[----:B----4-:R0:W-:Y:S04]  /*eaf0*/  STL [R1+0xa0], R7 ;  /* 0x0000a00701007387 */ /* 0x0101e80000100800 */
[----:B------:R-:W4:Y:S04]  /*eb00*/  LDL R50, [R1+0x660] ;  /* 0x0006600001327983 */ /* 0x000f280000100800 */
[----:B0-----:R-:W4:Y:S01]  /*eb10*/  LDL R7, [R1+0x668] ;  /* 0x0006680001077983 */ /* 0x001f220000100800 */
[----:B--2---:R-:W-:-:S02]  /*eb20*/  @P0 IMAD.MOV.U32 R13, RZ, RZ, R27 ;  /* 0x000000ffff0d0224 */ /* 0x004fc400078e001b */
[----:B---3--:R-:W-:Y:S01]  /*eb30*/  @P0 IMAD.MOV.U32 R12, RZ, RZ, R26 ;  /* 0x000000ffff0c0224 */ /* 0x008fe200078e001a */
[----:B------:R0:W-:Y:S04]  /*eb40*/  STL [R1+0x9c], R49 ;  /* 0x00009c3101007387 */ /* 0x0001e80000100800 */
[----:B------:R1:W2:Y:S04]  /*eb50*/  @P0 LDG.E.U8 R21, desc[UR6][R12.64] ;  /* 0x000000060c150981 */ /* 0x0002a8000c1e1100 */
[----:B0-----:R-:W3:Y:S01]  /*eb60*/  LDL R49, [R1+0x664] ;  /* 0x0006640001317983 */ /* 0x001ee20000100800 */
[----:B-1----:R-:W-:-:S02]  /*eb70*/  @P0 IMAD.MOV.U32 R12, RZ, RZ, R19 ;  /* 0x000000ffff0c0224 */ /* 0x002fc400078e0013 */
[----:B------:R-:W-:-:S05]  /*eb80*/  @P0 IMAD.MOV.U32 R13, RZ, RZ, R25 ;  /* 0x000000ffff0d0224 */ /* 0x000fca00078e0019 */
[----:B------:R0:W3:Y:S01]  /*eb90*/  @P0 LDG.E.U8 R22, desc[UR6][R12.64] ;  /* 0x000000060c160981 */ /* 0x0000e2000c1e1100 */
[----:B------:R-:W-:Y:S02]  /*eba0*/  ISETP.GT.AND P1, PT, R2, 0x2b, PT ;  /* 0x0000002b0200780c */ /* 0x000fe40003f24270 */
[----:B------:R-:W-:Y:S02]  /*ebb0*/  PRMT R23, RZ, 0x7610, R23 ;  /* 0x00007610ff177816 */ /* 0x000fe40000000017 */
[----:B------:R-:W-:-:S09]  /*ebc0*/  PRMT R28, RZ, 0x7610, R28 ;  /* 0x00007610ff1c7816 */ /* 0x000fd2000000001c */
[----:B0-----:R-:W-:Y:S02]  /*ebd0*/  @P1 IMAD.MOV.U32 R12, RZ, RZ, R0 ;  /* 0x000000ffff0c1224 */ /* 0x001fe400078e0000 */
[----:B----4-:R-:W-:-:S05]  /*ebe0*/  @P1 IMAD.MOV.U32 R13, RZ, RZ, R7 ;  /* 0x000000ffff0d1224 */ /* 0x010fca00078e0007 */
[----:B------:R0:W4:Y:S02]  /*ebf0*/  @P1 LDG.E.U8 R23, desc[UR6][R12.64] ;  /* 0x000000060c171981 */ /* 0x000124000c1e1100 */
[----:B0-----:R-:W-:Y:S02]  /*ec00*/  @P1 IMAD.MOV.U32 R13, RZ, RZ, R50 ;  /* 0x000000ffff0d1224 */ /* 0x001fe400078e0032 */
[----:B--2---:R-:W-:Y:S04]  /*ec10*/  STL [R1+0x133c], R21 ;  /* 0x00133c1501007387 */ /* 0x004fe80000100800 */
[----:B------:R-:W2:Y:S01]  /*ec20*/  LDL R26, [R1+0x658] ;  /* 0x00065800011a7983 */ /* 0x000ea20000100800 */
[----:B---3--:R-:W-:-:S03]  /*ec30*/  @P1 IMAD.MOV.U32 R12, RZ, RZ, R49 ;  /* 0x000000ffff0c1224 */ /* 0x008fc600078e0031 */
[----:B------:R-:W3:Y:S04]  /*ec40*/  LDL R25, [R1+0x65c] ;  /* 0x00065c0001197983 */ /* 0x000ee80000100800 */
[----:B------:R2:W3:Y:S04]  /*ec50*/  @P1 LDG.E.U8 R28, desc[UR6][R12.64] ;  /* 0x000000060c1c1981 */ /* 0x0004e8000c1e1100 */
[----:B------:R-:W-:Y:S04]  /*ec60*/  STL [R1+0x1340], R22 ;  /* 0x0013401601007387 */ /* 0x000fe80000100800 */
[----:B------:R-:W3:Y:S04]  /*ec70*/  LDL R7, [R1+0x650] ;  /* 0x0006500001077983 */ /* 0x000ee80000100800 */
[----:B------:R-:W3:Y:S04]  /*ec80*/  LDL R0, [R1+0x654] ;  /* 0x0006540001007983 */ /* 0x000ee80000100800 */
[----:B------:R-:W3:Y:S01]  /*ec90*/  LDL R19, [R1+0x64c] ;  /* 0x00064c0001137983 */ /* 0x000ee20000100800 */
[----:B------:R-:W-:-:S03]  /*eca0*/  ISETP.GT.AND P2, PT, R2, 0x2c, PT ;  /* 0x0000002c0200780c */ /* 0x000fc60003f44270 */
[----:B------:R-:W3:Y:S01]  /*ecb0*/  LDL R27, [R1+0x648] ;  /* 0x00064800011b7983 */ /* 0x000ee20000100800 */
[----:B------:R-:W-:Y:S02]  /*ecc0*/  PRMT R10, RZ, 0x7610, R10 ;  /* 0x00007610ff0a7816 */ /* 0x000fe4000000000a */
[----:B------:R-:W-:Y:S02]  /*ecd0*/  ISETP.GT.AND P0, PT, R2, 0x2d, PT ;  /* 0x0000002d0200780c */ /* 0x000fe40003f04270 */
[----:B------:R-:W-:Y:S01]  /*ece0*/  PRMT R9, RZ, 0x7610, R9 ;  /* 0x00007610ff097816 */ /* 0x000fe20000000009 */
[----:B----4-:R0:W-:Y:S04]  /*ecf0*/  STL [R1+0x1344], R23 ;  /* 0x0013441701007387 */ /* 0x0101e80000100800 */
[----:B--2---:R-:W-:-:S02]  /*ed00*/  @P2 IMAD.MOV.U32 R13, RZ, RZ, R26 ;  /* 0x000000ffff0d2224 */ /* 0x004fc400078e001a */
[----:B---3--:R-:W-:Y:S01]  /*ed10*/  @P2 IMAD.MOV.U32 R12, RZ, RZ, R25 ;  /* 0x000000ffff0c2224 */ /* 0x008fe200078e0019 */
[----:B------:R1:W-:Y:S04]  /*ed20*/  STL [R1+0x1348], R28 ;  /* 0x0013481c01007387 */ /* 0x0003e80000100800 */
[----:B------:R-:W2:Y:S04]  /*ed30*/  LDL R26, [R1+0x618] ;  /* 0x00061800011a7983 */ /* 0x000ea80000100800 */
[----:B------:R-:W3:Y:S04]  /*ed40*/  LDL R25, [R1+0x61c] ;  /* 0x00061c0001197983 */ /* 0x000ee80000100800 */
[----:B------:R4:W3:Y:S01]  /*ed50*/  @P2 LDG.E.U8 R10, desc[UR6][R12.64] ;  /* 0x000000060c0a2981 */ /* 0x0008e2000c1e1100 */
[----:B------:R-:W-:-:S03]  /*ed60*/  ISETP.GT.AND P1, PT, R2, 0x30, PT ;  /* 0x000000300200780c */ /* 0x000fc60003f24270 */
[----:B0-----:R-:W3:Y:S01]  /*ed70*/  LDL R23, [R1+0x608] ;  /* 0x0006080001177983 */ /* 0x001ee20000100800 */
[----:B------:R-:W-:-:S03]  /*ed80*/  PRMT R8, RZ, 0x7610, R8 ;  /* 0x00007610ff087816 */ /* 0x000fc60000000008 */
[----:B-1----:R-:W3:Y:S01]  /*ed90*/  LDL R28, [R1+0x600] ;  /* 0x00060000011c7983 */ /* 0x002ee20000100800 */
[----:B----4-:R-:W-:Y:S02]  /*eda0*/  @P2 IMAD.MOV.U32 R12, RZ, RZ, R0 ;  /* 0x000000ffff0c2224 */ /* 0x010fe400078e0000 */
[----:B------:R-:W-:Y:S01]  /*edb0*/  @P2 IMAD.MOV.U32 R13, RZ, RZ, R7 ;  /* 0x000000ffff0d2224 */ /* 0x000fe200078e0007 */
[----:B------:R-:W4:Y:S04]  /*edc0*/  LDL R0, [R1+0x614] ;  /* 0x0006140001007983 */ /* 0x000f280000100800 */
[----:B------:R-:W4:Y:S04]  /*edd0*/  LDL R7, [R1+0x610] ;  /* 0x0006100001077983 */ /* 0x000f280000100800 */
[----:B------:R0:W4:Y:S01]  /*ede0*/  @P2 LDG.E.U8 R9, desc[UR6][R12.64] ;  /* 0x000000060c092981 */ /* 0x000122000c1e1100 */
[----:B------:R-:W-:-:S02]  /*edf0*/  PRMT R22, RZ, 0x7610, R22 ;  /* 0x00007610ff167816 */ /* 0x000fc40000000016 */
[----:B------:R-:W-:Y:S01]  /*ee00*/  PRMT R21, RZ, 0x7610, R21 ;  /* 0x00007610ff157816 */ /* 0x000fe20000000015 */
[----:B------:R-:W4:Y:S01]  /*ee10*/  LDL R50, [R1+0x630] ;  /* 0x0006300001327983 */ /* 0x000f220000100800 */
[----:B------:R-:W-:Y:S02]  /*ee20*/  ISETP.GT.AND P3, PT, R2, 0x38, PT ;  /* 0x000000380200780c */ /* 0x000fe40003f64270 */
[----:B------:R-:W-:Y:S01]  /*ee30*/  PRMT R37, RZ, 0x7610, R37 ;  /* 0x00007610ff257816 */ /* 0x000fe20000000025 */
[----:B------:R-:W4:Y:S01]  /*ee40*/  LDL R49, [R1+0x634] ;  /* 0x0006340001317983 */ /* 0x000f220000100800 */
[----:B0-----:R-:W-:-:S03]  /*ee50*/  @P0 IMAD.MOV.U32 R12, RZ, RZ, R19 ;  /* 0x000000ffff0c0224 */ /* 0x001fc600078e0013 */
[----:B------:R-:W4:Y:S01]  /*ee60*/  LDL R19, [R1+0x60c] ;  /* 0x00060c0001137983 */ /* 0x000f220000100800 */
[----:B------:R-:W-:-:S03]  /*ee70*/  @P0 IMAD.MOV.U32 R13, RZ, RZ, R27 ;  /* 0x000000ffff0d0224 */ /* 0x000fc600078e001b */
[----:B------:R-:W4:Y:S04]  /*ee80*/  LDL R27, [R1+0x604] ;  /* 0x00060400011b7983 */ /* 0x000f280000100800 */
[----:B------:R2:W4:Y:S01]  /*ee90*/  @P0 LDG.E.U8 R8, desc[UR6][R12.64] ;  /* 0x000000060c080981 */ /* 0x000522000c1e1100 */
[----:B------:R-:W-:Y:S02]  /*eea0*/  ISETP.GT.AND P2, PT, R2, 0x31, PT ;  /* 0x000000310200780c */ /* 0x000fe40003f44270 */
[----:B------:R-:W-:Y:S01]  /*eeb0*/  PRMT R38, RZ, 0x7610, R38 ;  /* 0x00007610ff267816 */ /* 0x000fe20000000026 */
[----:B------:R-:W4:Y:S01]  /*eec0*/  LDL R55, [R1+0x530] ;  /* 0x0005300001377983 */ /* 0x000f220000100800 */
[----:B--2---:R-:W-:-:S03]  /*eed0*/  @P1 IMAD.MOV.U32 R13, RZ, RZ, R26 ;  /* 0x000000ffff0d1224 */ /* 0x004fc600078e001a */
[----:B------:R-:W2:Y:S01]  /*eee0*/  LDL R26, [R1+0x598] ;  /* 0x00059800011a7983 */ /* 0x000ea20000100800 */
[----:B---3--:R-:W-:-:S03]  /*eef0*/  @P1 IMAD.MOV.U32 R12, RZ, RZ, R25 ;  /* 0x000000ffff0c1224 */ /* 0x008fc600078e0019 */
[----:B------:R-:W3:Y:S04]  /*ef00*/  LDL R25, [R1+0x59c] ;  /* 0x00059c0001197983 */ /* 0x000ee80000100800 */
[----:B------:R4:W3:Y:S02]  /*ef10*/  @P1 LDG.E.U8 R22, desc[UR6][R12.64] ;  /* 0x000000060c161981 */ /* 0x0008e4000c1e1100 */
[----:B----4-:R-:W-:Y:S02]  /*ef20*/  @P1 IMAD.MOV.U32 R12, RZ, RZ, R0 ;  /* 0x000000ffff0c1224 */ /* 0x010fe400078e0000 */
[----:B------:R-:W4:Y:S01]  /*ef30*/  LDL R0, [R1+0x594] ;  /* 0x0005940001007983 */ /* 0x000f220000100800 */
[----:B------:R-:W-:-:S03]  /*ef40*/  @P1 IMAD.MOV.U32 R13, RZ, RZ, R7 ;  /* 0x000000ffff0d1224 */ /* 0x000fc600078e0007 */
[----:B------:R-:W4:Y:S04]  /*ef50*/  LDL R7, [R1+0x590] ;  /* 0x0005900001077983 */ /* 0x000f280000100800 */
[----:B------:R0:W4:Y:S02]  /*ef60*/  @P1 LDG.E.U8 R21, desc[UR6][R12.64] ;  /* 0x000000060c151981 */ /* 0x000124000c1e1100 */
[----:B0-----:R-:W-:Y:S02]  /*ef70*/  @P2 IMAD.MOV.U32 R12, RZ, RZ, R19 ;  /* 0x000000ffff0c2224 */ /* 0x001fe400078e0013 */
[----:B------:R-:W4:Y:S01]  /*ef80*/  LDL R19, [R1+0x58c] ;  /* 0x00058c0001137983 */ /* 0x000f220000100800 */
[----:B------:R-:W-:-:S03]  /*ef90*/  @P2 IMAD.MOV.U32 R13, RZ, RZ, R23 ;  /* 0x000000ffff0d2224 */ /* 0x000fc600078e0017 */
[----:B------:R-:W4:Y:S04]  /*efa0*/  LDL R23, [R1+0x588] ;  /* 0x0005880001177983 */ /* 0x000f280000100800 */
[----:B------:R0:W4:Y:S01]  /*efb0*/  @P2 LDG.E.U8 R37, desc[UR6][R12.64] ;  /* 0x000000060c252981 */ /* 0x000122000c1e1100 */
[----:B------:R-:W-:Y:S01]  /*efc0*/  PRMT R39, RZ, 0x7610, R39 ;  /* 0x00007610ff277816 */ /* 0x000fe20000000027 */
[----:B0-----:R-:W-:Y:S02]  /*efd0*/  @P2 IMAD.MOV.U32 R12, RZ, RZ, R27 ;  /* 0x000000ffff0c2224 */ /* 0x001fe400078e001b */
[----:B------:R-:W-:Y:S01]  /*efe0*/  @P2 IMAD.MOV.U32 R13, RZ, RZ, R28 ;  /* 0x000000ffff0d2224 */ /* 0x000fe200078e001c */
[----:B------:R-:W-:Y:S01]  /*eff0*/  ISETP.GT.AND P4, PT, R2, 0x39, PT ;  /* 0x000000390200780c */ /* 0x000fe20003f84270 */
[----:B------:R-:W4:Y:S04]  /*f000*/  LDL R28, [R1+0x5f0] ;  /* 0x0005f000011c7983 */ /* 0x000f280000100800 */
[----:B------:R2:W4:Y:S01]  /*f010*/  @P2 LDG.E.U8 R38, desc[UR6][R12.64] ;  /* 0x000000060c262981 */ /* 0x000522000c1e1100 */
[----:B------:R-:W-:-:S02]  /*f020*/  PRMT R24, RZ, 0x7610, R24 ;  /* 0x00007610ff187816 */ /* 0x000fc40000000018 */
        /* <DEDUP_REMOVED lines=15> */
[----:B------:R-:W4:Y:S01]  /*f120*/  LDL R23, [R1+0x5f8] ;  /* 0x0005f80001177983 */ /* 0x000f220000100800 */
[----:B------:R-:W-:-:S03]  /*f130*/  PRMT R48, RZ, 0x7610, R48 ;  /* 0x00007610ff307816 */ /* 0x000fc60000000030 */
[----:B------:R2:W4:Y:S01]  /*f140*/  @P4 LDG.E.U8 R11, desc[UR6][R12.64] ;  /* 0x000000060c0b4981 */ /* 0x000522000c1e1100 */
[----:B------:R-:W-:Y:S02]  /*f150*/  ISETP.GT.AND P1, PT, R2, 0x32, PT ;  /* 0x000000320200780c */ /* 0x000fe40003f24270 */
[----:B------:R-:W-:Y:S01]  /*f160*/  PRMT R44, RZ, 0x7610, R44 ;  /* 0x00007610ff2c7816 */ /* 0x000fe2000000002c */
[----:B--2---:R-:W-:Y:S02]  /*f170*/  @P4 IMAD.MOV.U32 R13, RZ, RZ, R26 ;  /* 0x000000ffff0d4224 */ /* 0x004fe400078e001a */
        /* <DEDUP_REMOVED lines=11> */
[----:B------:R-:W-:Y:S01]  /*f230*/  ISETP.GT.AND P2, PT, R2, 0x33, PT ;  /* 0x000000330200780c */ /* 0x000fe20003f44270 */
[----:B------:R-:W-:Y:S01]  /*f240*/  @P1 IMAD.MOV.U32 R13, RZ, RZ, R23 ;  /* 0x000000ffff0d1224 */ /* 0x000fe200078e0017 */
[----:B------:R-:W-:Y:S01]  /*f250*/  PRMT R16, RZ, 0x7610, R16 ;  /* 0x00007610ff107816 */ /* 0x000fe20000000010 */
[----:B------:R-:W4:Y:S01]  /*f260*/  LDL R23, [R1+0x578] ;  /* 0x0005780001177983 */ /* 0x000f220000100800 */
[----:B------:R-:W-:-:S04]  /*f270*/  PRMT R40, RZ, 0x7610, R40 ;  /* 0x00007610ff287816 */ /* 0x000fc80000000028 */
[----:B------:R0:W4:Y:S01]  /*f280*/  @P1 LDG.E.U8 R16, desc[UR6][R12.64] ;  /* 0x000000060c101981 */ /* 0x000122000c1e1100 */
[----:B------:R-:W-:Y:S01]  /*f290*/  PRMT R41, RZ, 0x7610, R41 ;  /* 0x00007610ff297816 */ /* 0x000fe20000000029 */
[----:B0-----:R-:W-:Y:S02]  /*f2a0*/  @P1 IMAD.MOV.U32 R12, RZ, RZ, R27 ;  /* 0x000000ffff0c1224 */ /* 0x001fe400078e001b */
[----:B------:R-:W-:Y:S01]  /*f2b0*/  @P1 IMAD.MOV.U32 R13, RZ, RZ, R28 ;  /* 0x000000ffff0d1224 */ /* 0x000fe200078e001c */
[----:B------:R-:W4:Y:S04]  /*f2c0*/  LDL R27, [R1+0x574] ;  /* 0x00057400011b7983 */ /* 0x000f280000100800 */
[----:B------:R-:W4:Y:S04]  /*f2d0*/  LDL R28, [R1+0x570] ;  /* 0x00057000011c7983 */ /* 0x000f280000100800 */
[----:B------:R2:W4:Y:S01]  /*f2e0*/  @P1 LDG.E.U8 R40, desc[UR6][R12.64] ;  /* 0x000000060c281981 */ /* 0x000522000c1e1100 */
[----:B------:R-:W-:-:S02]  /*f2f0*/  ISETP.GT.AND P3, PT, R2, 0x3a, PT ;  /* 0x0000003a0200780c */ /* 0x000fc40003f64270 */
        /* <DEDUP_REMOVED lines=21> */
[----:B------:R-:W4:Y:S01]  /*f450*/  LDL R27, [R1+0x5dc] ;  /* 0x0005dc00011b7983 */ /* 0x000f220000100800 */
[----:B------:R-:W-:-:S03]  /*f460*/  @P3 IMAD.MOV.U32 R13, RZ, RZ, R28 ;  /* 0x000000ffff0d3224 */ /* 0x000fc600078e001c */
[----:B------:R-:W4:Y:S04]  /*f470*/  LDL R28, [R1+0x5d8] ;  /* 0x0005d800011c7983 */ /* 0x000f280000100800 */
[----:B------:R2:W4:Y:S01]  /*f480*/  @P3 LDG.E.U8 R30, desc[UR6][R12.64] ;  /* 0x000000060c1e3981 */ /* 0x000522000c1e1100 */
[----:B------:R-:W-:Y:S02]  /*f490*/  ISETP.GT.AND P0, PT, R2, 0x2e, PT ;  /* 0x0000002e0200780c */ /* 0x000fe40003f04270 */
[----:B------:R-:W-:Y:S01]  /*f4a0*/  PRMT R43, RZ, 0x7610, R43 ;  /* 0x00007610ff2b7816 */ /* 0x000fe2000000002b */
[----:B--2---:R-:W-:Y:S02]  /*f4b0*/  @P4 IMAD.MOV.U32 R13, RZ, RZ, R26 ;  /* 0x000000ffff0d4224 */ /* 0x004fe400078e001a */
[----:B------:R-:W2:Y:S01]  /*f4c0*/  LDL R26, [R1+0x5c8] ;  /* 0x0005c800011a7983 */ /* 0x000ea20000100800 */
[----:B---3--:R-:W-:-:S03]  /*f4d0*/  @P4 IMAD.MOV.U32 R12, RZ, RZ, R25 ;  /* 0x000000ffff0c4224 */ /* 0x008fc600078e0019 */
[----:B------:R-:W3:Y:S04]  /*f4e0*/  LDL R25, [R1+0x5cc] ;  /* 0x0005cc0001197983 */ /* 0x000ee80000100800 */
[----:B------:R4:W2:Y:S02]  /*f4f0*/  @P4 LDG.E.U8 R31, desc[UR6][R12.64] ;  /* 0x000000060c1f4981 */ /* 0x0008a4000c1e1100 */
[----:B----4-:R-:W-:Y:S02]  /*f500*/  @P4 IMAD.MOV.U32 R12, RZ, RZ, R0 ;  /* 0x000000ffff0c4224 */ /* 0x010fe400078e0000 */
[----:B------:R-:W4:Y:S01]  /*f510*/  LDL R0, [R1+0x5d4] ;  /* 0x0005d40001007983 */ /* 0x000f220000100800 */
[----:B------:R-:W-:-:S03]  /*f520*/  @P4 IMAD.MOV.U32 R13, RZ, RZ, R7 ;  /* 0x000000ffff0d4224 */ /* 0x000fc600078e0007 */
[----:B------:R-:W2:Y:S04]  /*f530*/  LDL R7, [R1+0x5d0] ;  /* 0x0005d00001077983 */ /* 0x000ea80000100800 */
[----:B------:R0:W3:Y:S02]  /*f540*/  @P4 LDG.E.U8 R43, desc[UR6][R12.64] ;  /* 0x000000060c2b4981 */ /* 0x0000e4000c1e1100 */
[----:B0-----:R-:W-:Y:S02]  /*f550*/  @P0 IMAD.MOV.U32 R12, RZ, RZ, R19 ;  /* 0x000000ffff0c0224 */ /* 0x001fe400078e0013 */
[----:B------:R-:W3:Y:S01]  /*f560*/  LDL R19, [R1+0x5c4] ;  /* 0x0005c40001137983 */ /* 0x000ee20000100800 */
[----:B------:R-:W-:Y:S01]  /*f570*/  ISETP.GT.AND P1, PT, R2, 0x34, PT ;  /* 0x000000340200780c */ /* 0x000fe20003f24270 */
[----:B------:R-:W-:Y:S01]  /*f580*/  @P0 IMAD.MOV.U32 R13, RZ, RZ, R23 ;  /* 0x000000ffff0d0224 */ /* 0x000fe200078e0017 */
[----:B------:R-:W-:Y:S01]  /*f590*/  PRMT R36, RZ, 0x7610, R36 ;  /* 0x00007610ff247816 */ /* 0x000fe20000000024 */
[----:B------:R-:W3:Y:S01]  /*f5a0*/  LDL R23, [R1+0x5c0] ;  /* 0x0005c00001177983 */ /* 0x000ee20000100800 */
[----:B------:R-:W-:-:S04]  /*f5b0*/  PRMT R45, RZ, 0x7610, R45 ;  /* 0x00007610ff2d7816 */ /* 0x000fc8000000002d */
[----:B------:R0:W3:Y:S01]  /*f5c0*/  @P0 LDG.E.U8 R36, desc[UR6][R12.64] ;  /* 0x000000060c240981 */ /* 0x0000e2000c1e1100 */
[----:B------:R-:W-:-:S04]  /*f5d0*/  ISETP.GT.AND P2, PT, R2, 0x35, PT ;  /* 0x000000350200780c */ /* 0x000fc80003f44270 */
[----:B0-----:R-:W-:Y:S02]  /*f5e0*/  @P1 IMAD.MOV.U32 R12, RZ, RZ, R27 ;  /* 0x000000ffff0c1224 */ /* 0x001fe400078e001b */
[----:B------:R-:W3:Y:S01]  /*f5f0*/  LDL R27, [R1+0x55c] ;  /* 0x00055c00011b7983 */ /* 0x000ee20000100800 */
[----:B------:R-:W-:-:S03]  /*f600*/  @P1 IMAD.MOV.U32 R13, RZ, RZ, R28 ;  /* 0x000000ffff0d1224 */ /* 0x000fc600078e001c */
[----:B------:R-:W3:Y:S04]  /*f610*/  LDL R28, [R1+0x558] ;  /* 0x00055800011c7983 */ /* 0x000ee80000100800 */
[----:B------:R4:W3:Y:S01]  /*f620*/  @P1 LDG.E.U8 R45, desc[UR6][R12.64] ;  /* 0x000000060c2d1981 */ /* 0x0008e2000c1e1100 */
[----:B------:R-:W-:Y:S02]  /*f630*/  PRMT R46, RZ, 0x7610, R46 ;  /* 0x00007610ff2e7816 */ /* 0x000fe4000000002e */
[----:B------:R-:W-:Y:S01]  /*f640*/  PRMT R47, RZ, 0x7610, R47 ;  /* 0x00007610ff2f7816 */ /* 0x000fe2000000002f */
[----:B----4-:R-:W-:Y:S02]  /*f650*/  @P1 IMAD.MOV.U32 R12, RZ, RZ, R0 ;  /* 0x000000ffff0c1224 */ /* 0x010fe400078e0000 */
[----:B------:R-:W4:Y:S01]  /*f660*/  LDL R0, [R1+0x554] ;  /* 0x0005540001007983 */ /* 0x000f220000100800 */
[----:B--2---:R-:W-:-:S03]  /*f670*/  @P1 IMAD.MOV.U32 R13, RZ, RZ, R7 ;  /* 0x000000ffff0d1224 */ /* 0x004fc600078e0007 */
[----:B------:R-:W2:Y:S04]  /*f680*/  LDL R7, [R1+0x550] ;  /* 0x0005500001077983 */ /* 0x000ea80000100800 */
[----:B------:R3:W2:Y:S02]  /*f690*/  @P1 LDG.E.U8 R46, desc[UR6][R12.64] ;  /* 0x000000060c2e1981 */ /* 0x0006a4000c1e1100 */
[----:B---3--:R-:W-:Y:S02]  /*f6a0*/  @P2 IMAD.MOV.U32 R12, RZ, RZ, R25 ;  /* 0x000000ffff0c2224 */ /* 0x008fe400078e0019 */
[----:B------:R-:W-:Y:S01]  /*f6b0*/  @P2 IMAD.MOV.U32 R13, RZ, RZ, R26 ;  /* 0x000000ffff0d2224 */ /* 0x000fe200078e001a */
[----:B------:R-:W3:Y:S04]  /*f6c0*/  LDL R25, [R1+0x54c] ;  /* 0x00054c0001197983 */ /* 0x000ee80000100800 */
[----:B------:R-:W3:Y:S04]  /*f6d0*/  LDL R26, [R1+0x548] ;  /* 0x00054800011a7983 */ /* 0x000ee80000100800 */
[----:B------:R0:W3:Y:S02]  /*f6e0*/  @P2 LDG.E.U8 R47, desc[UR6][R12.64] ;  /* 0x000000060c2f2981 */ /* 0x0000e4000c1e1100 */
[----:B0-----:R-:W-:-:S02]  /*f6f0*/  @P2 IMAD.MOV.U32 R12, RZ, RZ, R19 ;  /* 0x000000ffff0c2224 */ /* 0x001fc400078e0013 */
        /* <DEDUP_REMOVED lines=9> */
[----:B------:R-:W-:Y:S01]  /*f790*/  @P3 IMAD.MOV.U32 R13, RZ, RZ, R28 ;  /* 0x000000ffff0d3224 */ /* 0x000fe200078e001c */
[----:B------:R-:W-:Y:S01]  /*f7a0*/  PRMT R6, RZ, 0x7610, R6 ;  /* 0x00007610ff067816 */ /* 0x000fe20000000006 */
[----:B------:R-:W3:Y:S04]  /*f7b0*/  LDL R28, [R1+0x620] ;  /* 0x00062000011c7983 */ /* 0x000ee80000100800 */
[----:B------:R4:W3:Y:S04]  /*f7c0*/  @P3 LDG.E.U8 R5, desc[UR6][R12.64] ;  /* 0x000000060c053981 */ /* 0x0008e8000c1e1100 */
[----:B------:R-:W3:Y:S01]  /*f7d0*/  LDL R27, [R1+0x624] ;  /* 0x00062400011b7983 */ /* 0x000ee20000100800 */
[----:B------:R-:W-:Y:S01]  /*f7e0*/  PRMT R61, RZ, 0x7610, R61 ;  /* 0x00007610ff3d7816 */ /* 0x000fe2000000003d */
[----:B----4-:R-:W-:-:S02]  /*f7f0*/  @P3 IMAD.MOV.U32 R12, RZ, RZ, R0 ;  /* 0x000000ffff0c3224 */ /* 0x010fc400078e0000 */
[----:B------:R-:W4:Y:S01]  /*f800*/  LDL R0, [R1+0x62c] ;  /* 0x00062c0001007983 */ /* 0x000f220000100800 */
[----:B--2---:R-:W-:-:S03]  /*f810*/  @P3 IMAD.MOV.U32 R13, RZ, RZ, R7 ;  /* 0x000000ffff0d3224 */ /* 0x004fc600078e0007 */
[----:B------:R-:W2:Y:S04]  /*f820*/  LDL R7, [R1+0x628] ;  /* 0x0006280001077983 */ /* 0x000ea80000100800 */
[----:B------:R3:W2:Y:S02]  /*f830*/  @P3 LDG.E.U8 R6, desc[UR6][R12.64] ;  /* 0x000000060c063981 */ /* 0x0006a4000c1e1100 */
[----:B---3--:R-:W-:Y:S02]  /*f840*/  @P4 IMAD.MOV.U32 R12, RZ, RZ, R25 ;  /* 0x000000ffff0c4224 */ /* 0x008fe400078e0019 */
[----:B------:R-:W3:Y:S01]  /*f850*/  LDL R25, [R1+0x5bc] ;  /* 0x0005bc0001197983 */ /* 0x000ee20000100800 */
[----:B------:R-:W-:-:S03]  /*f860*/  @P4 IMAD.MOV.U32 R13, RZ, RZ, R26 ;  /* 0x000000ffff0d4224 */ /* 0x000fc600078e001a */
[----:B------:R-:W3:Y:S04]  /*f870*/  LDL R26, [R1+0x5b8] ;  /* 0x0005b800011a7983 */ /* 0x000ee80000100800 */
        /* <DEDUP_REMOVED lines=9> */
[----:B------:R-:W-:Y:S02]  /*f910*/  ISETP.GT.AND P2, PT, R2, 0x36, PT ;  /* 0x000000360200780c */ /* 0x000fe40003f44270 */
[----:B------:R-:W-:Y:S01]  /*f920*/  PRMT R59, RZ, 0x7610, R59 ;  /* 0x00007610ff3b7816 */ /* 0x000fe2000000003b */
[----:B0-----:R-:W-:Y:S02]  /*f930*/  @P0 IMAD.MOV.U32 R12, RZ, RZ, R49 ;  /* 0x000000ffff0c0224 */ /* 0x001fe400078e0031 */
[----:B------:R-:W-:-:S05]  /*f940*/  @P0 IMAD.MOV.U32 R13, RZ, RZ, R50 ;  /* 0x000000ffff0d0224 */ /* 0x000fca00078e0032 */
        /* <DEDUP_REMOVED lines=8> */
[----:B0-----:R-:W-:Y:S02]  /*f9d0*/  @P1 IMAD.MOV.U32 R12, RZ, RZ, R27 ;  /* 0x000000ffff0c1224 */ /* 0x001fe400078e001b */
[----:B------:R-:W-:Y:S01]  /*f9e0*/  @P1 IMAD.MOV.U32 R13, RZ, RZ, R28 ;  /* 0x000000ffff0d1224 */ /* 0x000fe200078e001c */
[----:B------:R-:W2:Y:S04]  /*f9f0*/  LDL R27, [R1+0x5a0] ;  /* 0x0005a000011b7983 */ /* 0x000ea80000100800 */
[----:B------:R3:W2:Y:S02]  /*fa00*/  @P1 LDG.E.U8 R58, desc[UR6][R12.64] ;  /* 0x000000060c3a1981 */ /* 0x0006a4000c1e1100 */
[----:B---3--:R-:W-:-:S02]  /*fa10*/  @P2 IMAD.MOV.U32 R12, RZ, RZ, R25 ;  /* 0x000000ffff0c2224 */ /* 0x008fc400078e0019 */
[----:B------:R-:W-:Y:S01]  /*fa20*/  @P2 IMAD.MOV.U32 R13, RZ, RZ, R26 ;  /* 0x000000ffff0d2224 */ /* 0x000fe200078e001a */
[----:B------:R-:W-:Y:S01]  /*fa30*/  ISETP.GT.AND P0, PT, R2, 0x37, PT ;  /* 0x000000370200780c */ /* 0x000fe20003f04270 */
[----:B------:R-:W3:Y:S04]  /*fa40*/  LDL R25, [R1+0x52c] ;  /* 0x00052c0001197983 */ /* 0x000ee80000100800 */
[----:B------:R0:W3:Y:S02]  /*fa50*/  @P2 LDG.E.U8 R57, desc[UR6][R12.64] ;  /* 0x000000060c392981 */ /* 0x0000e4000c1e1100 */
[----:B0-----:R-:W-:Y:S02]  /*fa60*/  @P2 IMAD.MOV.U32 R12, RZ, RZ, R19 ;  /* 0x000000ffff0c2224 */ /* 0x001fe400078e0013 */
[----:B------:R-:W3:Y:S01]  /*fa70*/  LDL R19, [R1+0x5a4] ;  /* 0x0005a40001137983 */ /* 0x000ee20000100800 */
[----:B------:R-:W-:Y:S01]  /*fa80*/  PRMT R56, RZ, 0x7610, R56 ;  /* 0x00007610ff387816 */ /* 0x000fe20000000038 */
[----:B------:R-:W-:Y:S01]  /*fa90*/  @P2 IMAD.MOV.U32 R13, RZ, RZ, R23 ;  /* 0x000000ffff0d2224 */ /* 0x000fe200078e0017 */
[----:B------:R-:W-:-:S04]  /*faa0*/  PRMT R35, RZ, 0x7610, R35 ;  /* 0x00007610ff237816 */ /* 0x000fc80000000023 */
[----:B------:R4:W3:Y:S01]  /*fab0*/  @P2 LDG.E.U8 R56, desc[UR6][R12.64] ;  /* 0x000000060c382981 */ /* 0x0008e2000c1e1100 */
[----:B------:R-:W-:Y:S01]  /*fac0*/  PRMT R34, RZ, 0x7610, R34 ;  /* 0x00007610ff227816 */ /* 0x000fe20000000022 */
[----:B----4-:R-:W-:Y:S02]  /*fad0*/  @P0 IMAD.MOV.U32 R12, RZ, RZ, R0 ;  /* 0x000000ffff0c0224 */ /* 0x010fe400078e0000 */
[----:B------:R-:W4:Y:S01]  /*fae0*/  LDL R0, [R1+0x534] ;  /* 0x0005340001007983 */ /* 0x000f220000100800 */
[----:B--2---:R-:W-:-:S03]  /*faf0*/  @P0 IMAD.MOV.U32 R13, RZ, RZ, R7 ;  /* 0x000000ffff0d0224 */ /* 0x004fc600078e0007 */
[----:B------:R-:W2:Y:S04]  /*fb00*/  LDL.LU R26, [R1+0x31c] ;  /* 0x00031c00011a7983 */ /* 0x000ea80000300800 */
[----:B------:R-:W2:Y:S04]  /*fb10*/  LDL.LU R7, [R1+0x318] ;  /* 0x0003180001077983 */ /* 0x000ea80000300800 */
[----:B------:R-:W2:Y:S04]  /*fb20*/  LDL.LU R52, [R1+0x310] ;  /* 0x0003100001347983 */ /* 0x000ea80000300800 */
[----:B------:R-:W2:Y:S04]  /*fb30*/  LDL.LU R53, [R1+0x30c] ;  /* 0x00030c0001357983 */ /* 0x000ea80000300800 */
[----:B------:R-:W2:Y:S04]  /*fb40*/  LDL.LU R54, [R1+0x2a8] ;  /* 0x0002a80001367983 */ /* 0x000ea80000300800 */
[----:B------:R-:W2:Y:S04]  /*fb50*/  LDL.LU R28, [R1+0x2a0] ;  /* 0x0002a000011c7983 */ /* 0x000ea80000300800 */
[----:B------:R0:W2:Y:S04]  /*fb60*/  @P0 LDG.E.U8 R35, desc[UR6][R12.64] ;  /* 0x000000060c230981 */ /* 0x0000a8000c1e1100 */
[----:B------:R-:W2:Y:S04]  /*fb70*/  LDL.LU R23, [R1+0x29c] ;  /* 0x00029c0001177983 */ /* 0x000ea80000300800 */
[----:B------:R-:W2:Y:S01]  /*fb80*/  LDL.LU R49, [R1+0x268] ;  /* 0x0002680001317983 */ /* 0x000ea20000300800 */
[----:B0-----:R-:W-:-:S03]  /*fb90*/  @P0 IMAD.MOV.U32 R13, RZ, RZ, R27 ;  /* 0x000000ffff0d0224 */ /* 0x001fc600078e001b */
[----:B------:R-:W2:Y:S01]  /*fba0*/  LDL.LU R50, [R1+0x264] ;  /* 0x0002640001327983 */ /* 0x000ea20000300800 */
[----:B---3--:R-:W-:-:S03]  /*fbb0*/  @P0 IMAD.MOV.U32 R12, RZ, RZ, R19 ;  /* 0x000000ffff0c0224 */ /* 0x008fc600078e0013 */
[----:B------:R-:W3:Y:S04]  /*fbc0*/  LDL.LU R19, [R1+0x260] ;  /* 0x0002600001137983 */ /* 0x000ee80000300800 */
[----:B------:R-:W2:Y:S04]  /*fbd0*/  LDL.LU R51, [R1+0x25c] ;  /* 0x00025c0001337983 */ /* 0x000ea80000300800 */
[----:B------:R-:W2:Y:S04]  /*fbe0*/  LDL.LU R27, [R1+0x128] ;  /* 0x00012800011b7983 */ /* 0x000ea80000300800 */
[----:B------:R0:W2:Y:S04]  /*fbf0*/  @P0 LDG.E.U8 R34, desc[UR6][R12.64] ;  /* 0x000000060c220981 */ /* 0x0000a8000c1e1100 */
[----:B------:R-:W0:Y:S04]  /*fc00*/  LDL R12, [R1+0x538] ;  /* 0x00053800010c7983 */ /* 0x000e280000100800 */
[----:B------:R-:W0:Y:S01]  /*fc10*/  LDL R13, [R1+0x53c] ;  /* 0x00053c00010d7983 */ /* 0x000e220000100800 */
[----:B------:R-:W-:-:S02]  /*fc20*/  ISETP.GT.AND P1, PT, R2, 0x3e, PT ;  /* 0x0000003e0200780c */ /* 0x000fc40003f24270 */
[----:B------:R-:W-:Y:S02]  /*fc30*/  PRMT R32, RZ, 0x7610, R32 ;  /* 0x00007610ff207816 */ /* 0x000fe40000000020 */
[----:B------:R-:W-:-:S09]  /*fc40*/  PRMT R15, RZ, 0x7610, R15 ;  /* 0x00007610ff0f7816 */ /* 0x000fd2000000000f */
[----:B0-----:R-:W-:-:S04]  /*fc50*/  @P1 LOP3.LUT R13, R13, R12, RZ, 0x3c, !PT ;  /* 0x0000000c0d0d1212 */ /* 0x001fc800078e3cff */
[----:B------:R-:W-:-:S04]  /*fc60*/  @P1 LOP3.LUT R12, R13, R12, RZ, 0x3c, !PT ;  /* 0x0000000c0d0c1212 */ /* 0x000fc800078e3cff */
[----:B------:R-:W-:-:S05]  /*fc70*/  @P1 LOP3.LUT R13, R13, R12, RZ, 0x3c, !PT ;  /* 0x0000000c0d0d1212 */ /* 0x000fca00078e3cff */
[----:B------:R4:W2:Y:S02]  /*fc80*/  @P1 LDG.E.U8 R32, desc[UR6][R12.64] ;  /* 0x000000060c201981 */ /* 0x0008a4000c1e1100 */
[----:B----4-:R-:W-:Y:S02]  /*fc90*/  @P1 IMAD.MOV.U32 R12, RZ, RZ, R0 ;  /* 0x000000ffff0c1224 */ /* 0x010fe400078e0000 */
[----:B------:R-:W-:-:S05]  /*fca0*/  @P1 IMAD.MOV.U32 R13, RZ, RZ, R55 ;  /* 0x000000ffff0d1224 */ /* 0x000fca00078e0037 */
[----:B------:R0:W4:Y:S04]  /*fcb0*/  @P1 LDG.E.U8 R15, desc[UR6][R12.64] ;  /* 0x000000060c0f1981 */ /* 0x000128000c1e1100 */
[----:B------:R-:W2:Y:S01]  /*fcc0*/  LDL R13, [R1+0x528] ;  /* 0x00052800010d7983 */ /* 0x000ea20000100800 */
[----:B------:R-:W-:Y:S02]  /*fcd0*/  ISETP.GT.AND P2, PT, R2, 0x3f, PT ;  /* 0x0000003f0200780c */ /* 0x000fe40003f44270 */
[----:B------:R-:W-:-:S11]  /*fce0*/  PRMT R14, RZ, 0x7610, R14 ;  /* 0x00007610ff0e7816 */ /* 0x000fd6000000000e */
[----:B0-----:R-:W-:-:S05]  /*fcf0*/  @P2 IMAD.MOV.U32 R12, RZ, RZ, R25 ;  /* 0x000000ffff0c2224 */ /* 0x001fca00078e0019 */
[----:B--2---:R0:W2:Y:S04]  /*fd00*/  @P2 LDG.E.U8 R14, desc[UR6][R12.64] ;  /* 0x000000060c0e2981 */ /* 0x0040a8000c1e1100 */
[----:B------:R-:W0:Y:S04]  /*fd10*/  LDL R12, [R1+0x520] ;  /* 0x00052000010c7983 */ /* 0x000e280000100800 */
[----:B------:R-:W0:Y:S01]  /*fd20*/  LDL R13, [R1+0x524] ;  /* 0x00052400010d7983 */ /* 0x000e220000100800 */
[----:B------:R-:W1:Y:S01]  /*fd30*/  S2R R0, SR_TID.X ;  /* 0x0000000000007919 */ /* 0x000e620000002100 */
[----:B------:R-:W3:Y:S01]  /*fd40*/  S2R R55, SR_TID.X ;  /* 0x0000000000377919 */ /* 0x000ee20000002100 */
[----:B------:R-:W-:-:S02]  /*fd50*/  PRMT R3, RZ, 0x7610, R3 ;  /* 0x00007610ff037816 */ /* 0x000fc40000000003 */
[----:B-1----:R-:W-:-:S04]  /*fd60*/  LOP3.LUT R0, R0, 0x1f, RZ, 0xc0, !PT ;  /* 0x0000001f00007812 */ /* 0x002fc800078ec0ff */
[----:B------:R-:W-:Y:S02]  /*fd70*/  LOP3.LUT R25, R0, 0x20, RZ, 0xfc, !PT ;  /* 0x0000002000197812 */ /* 0x000fe400078efcff */
[----:B---3--:R-:W-:Y:S02]  /*fd80*/  LOP3.LUT R0, R55, 0x1f, RZ, 0xc0, !PT ;  /* 0x0000001f37007812 */ /* 0x008fe400078ec0ff */
[-C--:B------:R-:W-:Y:S02]  /*fd90*/  ISETP.GE.AND P1, PT, R25, R2.reuse, PT ;  /* 0x000000021900720c */ /* 0x080fe40003f26270 */
[----:B------:R-:W3:Y:S01]  /*fda0*/  LDL.LU R25, [R1+0x1360] ;  /* 0x0013600001197983 */ /* 0x000ee20000300800 */
[----:B------:R-:W-:-:S03]  /*fdb0*/  ISETP.GE.AND P0, PT, R0, R2, PT ;  /* 0x000000020000720c */ /* 0x000fc60003f06270 */
[----:B------:R-:W2:Y:S01]  /*fdc0*/  LDL.LU R2, [R1+0x2a4] ;  /* 0x0002a40001027983 */ /* 0x000ea20000300800 */
[----:B0-----:R-:W-:-:S04]  /*fdd0*/  @P2 LOP3.LUT R13, R13, R12, RZ, 0x3c, !PT ;  /* 0x0000000c0d0d2212 */ /* 0x001fc800078e3cff */
[----:B------:R-:W-:-:S04]  /*fde0*/  @P2 LOP3.LUT R12, R13, R12, RZ, 0x3c, !PT ;  /* 0x0000000c0d0c2212 */ /* 0x000fc800078e3cff */
[----:B------:R-:W-:-:S05]  /*fdf0*/  @P2 LOP3.LUT R13, R13, R12, RZ, 0x3c, !PT ;  /* 0x0000000c0d0d2212 */ /* 0x000fca00078e3cff */
[----:B------:R-:W3:Y:S01]  /*fe00*/  @P2 LDG.E.U8 R3, desc[UR6][R12.64] ;  /* 0x000000060c032981 */ /* 0x000ee2000c1e1100 */
[----:B------:R-:W-:Y:S06]  /*fe10*/  BAR.SYNC.DEFER_BLOCKING 0x0 ;  /* 0x0000000000007b1d */ /* 0x000fec0000010000 */
[----:B------:R0:W-:Y:S04]  /*fe20*/  STS.U8 [R0+UR4], R26 ;  /* 0x0000001a00007988 */ /* 0x0001e80008000004 */
[----:B------:R1:W-:Y:S04]  /*fe30*/  STS.U8 [R0+UR4+0x20], R7 ;  /* 0x0000200700007988 */ /* 0x0003e80008000004 */
[----:B------:R4:W-:Y:S04]  /*fe40*/  STS.U8 [R0+UR4+0x40], R52 ;  /* 0x0000403400007988 */ /* 0x0009e80008000004 */
[----:B0-----:R-:W3:Y:S04]  /*fe50*/  LDL.LU R26, [R1+0x135c] ;  /* 0x00135c00011a7983 */ /* 0x001ee80000300800 */
[----:B-1----:R-:W3:Y:S04]  /*fe60*/  LDL.LU R7, [R1+0x1358] ;  /* 0x0013580001077983 */ /* 0x002ee80000300800 */
[----:B----4-:R-:W4:Y:S04]  /*fe70*/  LDL.LU R52, [R1+0x1354] ;  /* 0x0013540001347983 */ /* 0x010f280000300800 */
[----:B------:R0:W-:Y:S04]  /*fe80*/  STS.U8 [R0+UR4+0x60], R53 ;  /* 0x0000603500007988 */ /* 0x0001e80008000004 */
[----:B------:R1:W-:Y:S04]  /*fe90*/  STS.U8 [R0+UR4+0x220], R54 ;  /* 0x0002203600007988 */ /* 0x0003e80008000004 */
[----:B0-----:R-:W3:Y:S04]  /*fea0*/  LDL.LU R53, [R1+0x1350] ;  /* 0x0013500001357983 */ /* 0x001ee80000300800 */
[----:B-1----:R-:W3:Y:S04]  /*feb0*/  LDL.LU R54, [R1+0x134c] ;  /* 0x00134c0001367983 */ /* 0x002ee80000300800 */
[----:B--2---:R-:W-:Y:S04]  /*fec0*/  STS.U8 [R0+UR4+0x200], R2 ;  /* 0x0002000200007988 */ /* 0x004fe80008000004 */
[----:B------:R0:W-:Y:S04]  /*fed0*/  STS.U8 [R0+UR4+0x260], R28 ;  /* 0x0002601c00007988 */ /* 0x0001e80008000004 */
[----:B------:R1:W-:Y:S04]  /*fee0*/  STS.U8 [R0+UR4+0x240], R23 ;  /* 0x0002401700007988 */ /* 0x0003e80008000004 */
[----:B0-----:R-:W2:Y:S04]  /*fef0*/  LDL.LU R28, [R1+0xa0] ;  /* 0x0000a000011c7983 */ /* 0x001ea80000300800 */
[----:B-1----:R-:W2:Y:S04]  /*ff00*/  LDL.LU R23, [R1+0x9c] ;  /* 0x00009c0001177983 */ /* 0x002ea80000300800 */
[----:B------:R0:W-:Y:S04]  /*ff10*/  STS.U8 [R0+UR4+0x400], R49 ;  /* 0x0004003100007988 */ /* 0x0001e80008000004 */
[----:B------:R-:W-:Y:S04]  /*ff20*/  STS.U8 [R0+UR4+0x420], R50 ;  /* 0x0004203200007988 */ /* 0x000fe80008000004 */
[----:B------:R-:W-:Y:S04]  /*ff30*/  STS.U8 [R0+UR4+0x440], R19 ;  /* 0x0004401300007988 */ /* 0x000fe80008000004 */
[----:B------:R-:W-:Y:S04]  /*ff40*/  STS.U8 [R0+UR4+0x460], R51 ;  /* 0x0004603300007988 */ /* 0x000fe80008000004 */
[----:B------:R-:W-:Y:S04]  /*ff50*/  STS.U8 [R0+UR4+0x620], R27 ;  /* 0x0006201b00007988 */ /* 0x000fe80008000004 */
[----:B0-----:R-:W2:Y:S04]  /*ff60*/  LDL.LU R49, [R1+0x308] ;  /* 0x0003080001317983 */ /* 0x001ea80000300800 */
[----:B---3--:R0:W-:Y:S04]  /*ff70*/  STS.U8 [R0+UR4+0x600], R54 ;  /* 0x0006003600007988 */ /* 0x0081e80008000004 */
[----:B0-----:R-:W3:Y:S04]  /*ff80*/  LDL.LU R54, [R1+0x304] ;  /* 0x0003040001367983 */ /* 0x001ee80000300800 */
[----:B------:R-:W-:Y:S04]  /*ff90*/  STS.U8 [R0+UR4+0x660], R53 ;  /* 0x0006603500007988 */ /* 0x000fe80008000004 */
[----:B----4-:R-:W-:Y:S04]  /*ffa0*/  STS.U8 [R0+UR4+0x640], R52 ;  /* 0x0006403400007988 */ /* 0x010fe80008000004 */
[----:B------:R0:W-:Y:S04]  /*ffb0*/  STS.U8 [R0+UR4+0x800], R7 ;  /* 0x0008000700007988 */ /* 0x0001e80008000004 */
[----:B------:R-:W-:Y:S04]  /*ffc0*/  STS.U8 [R0+UR4+0x820], R26 ;  /* 0x0008201a00007988 */ /* 0x000fe80008000004 */
[----:B------:R-:W-:Y:S04]  /*ffd0*/  STS.U8 [R0+UR4+0x840], R25 ;  /* 0x0008401900007988 */ /* 0x000fe80008000004 */
[----:B0-----:R-:W4:Y:S04]  /*ffe0*/  LDL.LU R7, [R1+0x300] ;  /* 0x0003000001077983 */ /* 0x001f280000300800 */
[----:B------:R-:W4:Y:S04]  /*fff0*/  LDL.LU R52, [R1+0x2fc] ;  /* 0x0002fc0001347983 */ /* 0x000f280000300800 */
[----:B------:R-:W-:Y:S04]  /*10000*/  STS.U8 [R0+UR4+0x860], R20 ;  /* 0x0008601400007988 */ /* 0x000fe80008000004 */
[----:B------:R-:W4:Y:S04]  /*10010*/  LDL.LU R53, [R1+0x298] ;  /* 0x0002980001357983 */ /* 0x000f280000300800 */
[----:B------:R-:W-:Y:S04]  /*10020*/  STS.U8 [R0+UR4+0xa20], R18 ;  /* 0x000a201200007988 */ /* 0x000fe80008000004 */
[----:B------:R0:W-:Y:S04]  /*10030*/  STS.U8 [R0+UR4+0xa00], R17 ;  /* 0x000a001100007988 */ /* 0x0001e80008000004 */
[----:B------:R-:W4:Y:S04]  /*10040*/  LDL.LU R50, [R1+0x290] ;  /* 0x0002900001327983 */ /* 0x000f280000300800 */
[----:B0-----:R-:W4:Y:S04]  /*10050*/  LDL.LU R17, [R1+0x28c] ;  /* 0x00028c0001117983 */ /* 0x001f280000300800 */
[----:B------:R-:W4:Y:S04]  /*10060*/  LDL.LU R18, [R1+0x258] ;  /* 0x0002580001127983 */ /* 0x000f280000300800 */
[----:B------:R-:W4:Y:S04]  /*10070*/  LDL.LU R19, [R1+0x254] ;  /* 0x0002540001137983 */ /* 0x000f280000300800 */
[----:B------:R-:W4:Y:S04]  /*10080*/  LDL.LU R51, [R1+0x250] ;  /* 0x0002500001337983 */ /* 0x000f280000300800 */
[----:B------:R-:W4:Y:S04]  /*10090*/  LDL.LU R25, [R1+0x24c] ;  /* 0x00024c0001197983 */ /* 0x000f280000300800 */
[----:B------:R-:W4:Y:S01]  /*100a0*/  LDL.LU R26, [R1+0x118] ;  /* 0x00011800011a7983 */ /* 0x000f220000300800 */
[----:B------:R-:W-:-:S03]  /*100b0*/  LOP3.LUT R55, R55, 0x1f, RZ, 0xc0, !PT ;  /* 0x0000001f37377812 */ /* 0x000fc600078ec0ff */
[----:B------:R-:W4:Y:S04]  /*100c0*/  LDL.LU R27, [R1+0x114] ;  /* 0x00011400011b7983 */ /* 0x000f280000300800 */
[----:B------:R-:W4:Y:S04]  /*100d0*/  LDL.LU R20, [R1+0x110] ;  /* 0x0001100001147983 */ /* 0x000f280000300800 */
[----:B------:R-:W4:Y:S04]  /*100e0*/  LDL.LU R2, [R1+0x10c] ;  /* 0x00010c0001027983 */ /* 0x000f280000300800 */
[----:B--2---:R0:W-:Y:S04]  /*100f0*/  STS.U8 [R0+UR4+0xa60], R28 ;  /* 0x000a601c00007988 */ /* 0x0041e80008000004 */
[----:B------:R1:W-:Y:S01]  /*10100*/  STS.U8 [R0+UR4+0xa40], R23 ;  /* 0x000a401700007988 */ /* 0x0003e20008000004 */
[----:B------:R-:W-:-:S03]  /*10110*/  LOP3.LUT R55, R55, 0x8, RZ, 0x3c, !PT ;  /* 0x0000000837377812 */ /* 0x000fc600078e3cff */
[----:B------:R2:W-:Y:S04]  /*10120*/  STS.U8 [R0+UR4+0xc00], R22 ;  /* 0x000c001600007988 */ /* 0x0005e80008000004 */
[----:B0-----:R-:W4:Y:S04]  /*10130*/  LDL.LU R28, [R1+0x1348] ;  /* 0x00134800011c7983 */ /* 0x001f280000300800 */
[----:B-1----:R-:W4:Y:S04]  /*10140*/  LDL.LU R23, [R1+0x1344] ;  /* 0x0013440001177983 */ /* 0x002f280000300800 */
[----:B--2---:R-:W2:Y:S04]  /*10150*/  LDL.LU R22, [R1+0x1340] ;  /* 0x0013400001167983 */ /* 0x004ea80000300800 */
[----:B------:R0:W-:Y:S04]  /*10160*/  STS.U8 [R0+UR4+0xc20], R21 ;  /* 0x000c201500007988 */ /* 0x0001e80008000004 */
[----:B------:R1:W-:Y:S04]  /*10170*/  STS.U8 [R0+UR4+0xc40], R37 ;  /* 0x000c402500007988 */ /* 0x0003e80008000004 */
[----:B------:R1:W-:Y:S04]  /*10180*/  STS.U8 [R0+UR4+0xc60], R38 ;  /* 0x000c602600007988 */ /* 0x0003e80008000004 */
[----:B0-----:R-:W2:Y:S04]  /*10190*/  LDL.LU R21, [R1+0x133c] ;  /* 0x00133c0001157983 */ /* 0x001ea80000300800 */
[----:B-1----:R-:W2:Y:S04]  /*101a0*/  LDL.LU R37, [R1+0x1338] ;  /* 0x0013380001257983 */ /* 0x002ea80000300800 */
[----:B------:R-:W2:Y:S04]  /*101b0*/  LDL.LU R38, [R1+0x1334] ;  /* 0x0013340001267983 */ /* 0x000ea80000300800 */
        /* <DEDUP_REMOVED lines=8> */
[----:B0-----:R-:W2:Y:S04]  /*10240*/  LDL.LU R48, [R1+0x1324] ;  /* 0x0013240001307983 */ /* 0x001ea80000300800 */
[----:B-1----:R-:W2:Y:S04]  /*10250*/  LDL.LU R49, [R1+0x1320] ;  /* 0x0013200001317983 */ /* 0x002ea80000300800 */
[----:B---3--:R0:W-:Y:S04]  /*10260*/  STS.U8 [R55+UR4+0xa0], R54 ;  /* 0x0000a03637007988 */ /* 0x0081e80008000004 */
[----:B0-----:R-:W3:Y:S04]  /*10270*/  LDL.LU R54, [R1+0x131c] ;  /* 0x00131c0001367983 */ /* 0x001ee80000300800 */
[----:B----4-:R0:W-:Y:S04]  /*10280*/  STS.U8 [R55+UR4+0xc0], R7 ;  /* 0x0000c00737007988 */ /* 0x0101e80008000004 */
[----:B------:R1:W-:Y:S04]  /*10290*/  STS.U8 [R55+UR4+0xe0], R52 ;  /* 0x0000e03437007988 */ /* 0x0003e80008000004 */
[----:B0-----:R-:W4:Y:S04]  /*102a0*/  LDL.LU R7, [R1+0x2f8] ;  /* 0x0002f80001077983 */ /* 0x001f280000300800 */
[----:B------:R0:W-:Y:S04]  /*102b0*/  STS.U8 [R55+UR4+0x2a0], R53 ;  /* 0x0002a03537007988 */ /* 0x0001e80008000004 */
[----:B-1----:R-:W2:Y:S04]  /*102c0*/  LDL.LU R52, [R1+0x2f4] ;  /* 0x0002f40001347983 */ /* 0x002ea80000300800 */
[----:B0-----:R-:W2:Y:S04]  /*102d0*/  LDL.LU R53, [R1+0x2f0] ;  /* 0x0002f00001357983 */ /* 0x001ea80000300800 */
[----:B---3--:R0:W-:Y:S04]  /*102e0*/  STS.U8 [R55+UR4+0x280], R54 ;  /* 0x0002803637007988 */ /* 0x0081e80008000004 */
[----:B------:R1:W-:Y:S04]  /*102f0*/  STS.U8 [R55+UR4+0x2e0], R50 ;  /* 0x0002e03237007988 */ /* 0x0003e80008000004 */
[----:B------:R3:W-:Y:S04]  /*10300*/  STS.U8 [R55+UR4+0x2c0], R17 ;  /* 0x0002c01137007988 */ /* 0x0007e80008000004 */
[----:B0-----:R-:W2:Y:S04]  /*10310*/  LDL.LU R54, [R1+0x2ec] ;  /* 0x0002ec0001367983 */ /* 0x001ea80000300800 */
[----:B-1----:R-:W2:Y:S04]  /*10320*/  LDL.LU R50, [R1+0x1318] ;  /* 0x0013180001327983 */ /* 0x002ea80000300800 */
[----:B---3--:R-:W3:Y:S04]  /*10330*/  LDL.LU R17, [R1+0x1314] ;  /* 0x0013140001117983 */ /* 0x008ee80000300800 */
[----:B------:R0:W-:Y:S04]  /*10340*/  STS.U8 [R55+UR4+0x480], R18 ;  /* 0x0004801237007988 */ /* 0x0001e80008000004 */
[----:B------:R1:W-:Y:S04]  /*10350*/  STS.U8 [R55+UR4+0x4a0], R19 ;  /* 0x0004a01337007988 */ /* 0x0003e80008000004 */
[----:B------:R4:W-:Y:S04]  /*10360*/  STS.U8 [R55+UR4+0x4c0], R51 ;  /* 0x0004c03337007988 */ /* 0x0009e80008000004 */
[----:B0-----:R-:W2:Y:S04]  /*10370*/  LDL.LU R18, [R1+0x1310] ;  /* 0x0013100001127983 */ /* 0x001ea80000300800 */
[----:B-1----:R-:W2:Y:S04]  /*10380*/  LDL.LU R19, [R1+0x130c] ;  /* 0x00130c0001137983 */ /* 0x002ea80000300800 */
[----:B----4-:R-:W4:Y:S04]  /*10390*/  LDL.LU R51, [R1+0x1308] ;  /* 0x0013080001337983 */ /* 0x010f280000300800 */
[----:B------:R0:W-:Y:S04]  /*103a0*/  STS.U8 [R55+UR4+0x4e0], R25 ;  /* 0x0004e01937007988 */ /* 0x0001e80008000004 */
[----:B------:R1:W-:Y:S04]  /*103b0*/  STS.U8 [R55+UR4+0x6a0], R26 ;  /* 0x0006a01a37007988 */ /* 0x0003e80008000004 */
[----:B------:R1:W-:Y:S04]  /*103c0*/  STS.U8 [R55+UR4+0x680], R27 ;  /* 0x0006801b37007988 */ /* 0x0003e80008000004 */
[----:B0-----:R-:W3:Y:S04]  /*103d0*/  LDL.LU R25, [R1+0x1304] ;  /* 0x0013040001197983 */ /* 0x001ee80000300800 */
[----:B-1----:R-:W3:Y:S04]  /*103e0*/  LDL.LU R26, [R1+0x1300] ;  /* 0x00130000011a7983 */ /* 0x002ee80000300800 */
[----:B------:R0:W-:Y:S04]  /*103f0*/  STS.U8 [R55+UR4+0x6e0], R20 ;  /* 0x0006e01437007988 */ /* 0x0001e80008000004 */
[----:B------:R-:W3:Y:S04]  /*10400*/  LDL.LU R27, [R1+0x12fc] ;  /* 0x0012fc00011b7983 */ /* 0x000ee80000300800 */
[----:B------:R1:W-:Y:S04]  /*10410*/  STS.U8 [R55+UR4+0x6c0], R2 ;  /* 0x0006c00237007988 */ /* 0x0003e80008000004 */
[----:B0-----:R-:W3:Y:S01]  /*10420*/  LDL.LU R20, [R1+0x12f8] ;  /* 0x0012f80001147983 */ /* 0x001ee20000300800 */
[----:B-1----:R-:W-:-:S03]  /*10430*/  LOP3.LUT R2, R0, 0x10, RZ, 0x3c, !PT ;  /* 0x0000001000027812 */ /* 0x002fc600078e3cff */
[----:B----4-:R0:W-:Y:S04]  /*10440*/  STS.U8 [R55+UR4+0x880], R51 ;  /* 0x0008803337007988 */ /* 0x0101e80008000004 */
[----:B--2---:R1:W-:Y:S04]  /*10450*/  STS.U8 [R55+UR4+0x8a0], R19 ;  /* 0x0008a01337007988 */ /* 0x0043e80008000004 */
[----:B------:R2:W-:Y:S04]  /*10460*/  STS.U8 [R55+UR4+0x8c0], R18 ;  /* 0x0008c01237007988 */ /* 0x0005e80008000004 */
[----:B0-----:R-:W4:Y:S04]  /*10470*/  LDL.LU R51, [R1+0x12f4] ;  /* 0x0012f40001337983 */ /* 0x001f280000300800 */
[----:B-1----:R-:W4:Y:S04]  /*10480*/  LDL.LU R19, [R1+0x12f0] ;  /* 0x0012f00001137983 */ /* 0x002f280000300800 */
[----:B--2---:R-:W2:Y:S04]  /*10490*/  LDL.LU R18, [R1+0x12ec] ;  /* 0x0012ec0001127983 */ /* 0x004ea80000300800 */
        /* <DEDUP_REMOVED lines=28> */
[----:B------:R-:W2:Y:S04]  /*10660*/  LDL.LU R43, [R1+0x12b4] ;  /* 0x0012b400012b7983 */ /* 0x000ea80000300800 */
[----:B-1----:R-:W2:Y:S04]  /*10670*/  LDL.LU R7, [R1+0x12b0] ;  /* 0x0012b00001077983 */ /* 0x002ea80000300800 */
[----:B------:R-:W2:Y:S04]  /*10680*/  LDL.LU R52, [R1+0x12ac] ;  /* 0x0012ac0001347983 */ /* 0x000ea80000300800 */
[----:B------:R0:W-:Y:S04]  /*10690*/  STS.U8 [R2+UR4+0x140], R53 ;  /* 0x0001403502007988 */ /* 0x0001e80008000004 */
[----:B0-----:R-:W2:Y:S04]  /*106a0*/  LDL.LU R53, [R1+0x12a8] ;  /* 0x0012a80001357983 */ /* 0x001ea80000300800 */
[----:B------:R0:W-:Y:S04]  /*106b0*/  STS.U8 [R2+UR4+0x160], R54 ;  /* 0x0001603602007988 */ /* 0x0001e80008000004 */
[----:B0-----:R-:W3:Y:S04]  /*106c0*/  LDL.LU R54, [R1+0x12a4] ;  /* 0x0012a40001367983 */ /* 0x001ee80000300800 */
[----:B--2---:R0:W-:Y:S04]  /*106d0*/  STS.U8 [R2+UR4+0x320], R53 ;  /* 0x0003203502007988 */ /* 0x0041e80008000004 */
[----:B------:R1:W-:Y:S04]  /*106e0*/  STS.U8 [R2+UR4+0x300], R52 ;  /* 0x0003003402007988 */ /* 0x0003e80008000004 */
[----:B------:R2:W-:Y:S04]  /*106f0*/  STS.U8 [R2+UR4+0x360], R7 ;  /* 0x0003600702007988 */ /* 0x0005e80008000004 */
[----:B0-----:R-:W3:Y:S04]  /*10700*/  LDL.LU R53, [R1+0x12a0] ;  /* 0x0012a00001357983 */ /* 0x001ee80000300800 */
[----:B-1----:R-:W3:Y:S04]  /*10710*/  LDL.LU R52, [R1+0x129c] ;  /* 0x00129c0001347983 */ /* 0x002ee80000300800 */
[----:B--2---:R-:W2:Y:S04]  /*10720*/  LDL.LU R7, [R1+0x1298] ;  /* 0x0012980001077983 */ /* 0x004ea80000300800 */
[----:B------:R0:W-:Y:S04]  /*10730*/  STS.U8 [R2+UR4+0x340], R43 ;  /* 0x0003402b02007988 */ /* 0x0001e80008000004 */
[----:B------:R1:W-:Y:S04]  /*10740*/  STS.U8 [R2+UR4+0x500], R42 ;  /* 0x0005002a02007988 */ /* 0x0003e80008000004 */
[----:B------:R0:W-:Y:S04]  /*10750*/  STS.U8 [R2+UR4+0x520], R41 ;  /* 0x0005202902007988 */ /* 0x0001e80008000004 */
[----:B------:R0:W-:Y:S04]  /*10760*/  STS.U8 [R2+UR4+0x540], R40 ;  /* 0x0005402802007988 */ /* 0x0001e80008000004 */
[----:B------:R0:W-:Y:S04]  /*10770*/  STS.U8 [R2+UR4+0x560], R16 ;  /* 0x0005601002007988 */ /* 0x0001e80008000004 */
[----:B------:R0:W-:Y:S04]  /*10780*/  STS.U8 [R2+UR4+0x720], R17 ;  /* 0x0007201102007988 */ /* 0x0001e80008000004 */
[----:B------:R0:W-:Y:S04]  /*10790*/  STS.U8 [R2+UR4+0x700], R18 ;  /* 0x0007001202007988 */ /* 0x0001e80008000004 */
[----:B----4-:R4:W-:Y:S04]  /*107a0*/  STS.U8 [R2+UR4+0x760], R19 ;  /* 0x0007601302007988 */ /* 0x0109e80008000004 */
[----:B------:R0:W-:Y:S04]  /*107b0*/  STS.U8 [R2+UR4+0x740], R51 ;  /* 0x0007403302007988 */ /* 0x0001e80008000004 */
[----:B------:R0:W-:Y:S04]  /*107c0*/  STS.U8 [R2+UR4+0x900], R50 ;  /* 0x0009003202007988 */ /* 0x0001e80008000004 */
[----:B------:R1:W-:Y:S04]  /*107d0*/  STS.U8 [R2+UR4+0x920], R49 ;  /* 0x0009203102007988 */ /* 0x0003e80008000004 */
[----:B------:R1:W-:Y:S04]  /*107e0*/  STS.U8 [R2+UR4+0x940], R48 ;  /* 0x0009403002007988 */ /* 0x0003e80008000004 */
[----:B0-----:R-:W3:Y:S04]  /*107f0*/  LDL.LU R43, [R1+0x1294] ;  /* 0x00129400012b7983 */ /* 0x001ee80000300800 */
[----:B------:R0:W-:Y:S04]  /*10800*/  STS.U8 [R2+UR4+0x960], R11 ;  /* 0x0009600b02007988 */ /* 0x0001e80008000004 */
[----:B-1----:R-:W3:Y:S04]  /*10810*/  LDL.LU R42, [R1+0x1290] ;  /* 0x00129000012a7983 */ /* 0x002ee80000300800 */
[----:B------:R1:W-:Y:S04]  /*10820*/  STS.U8 [R2+UR4+0xb20], R10 ;  /* 0x000b200a02007988 */ /* 0x0003e80008000004 */
[----:B------:R-:W3:Y:S04]  /*10830*/  LDL.LU R41, [R1+0x128c] ;  /* 0x00128c0001297983 */ /* 0x000ee80000300800 */
[----:B------:R0:W-:Y:S04]  /*10840*/  STS.U8 [R2+UR4+0xb00], R9 ;  /* 0x000b000902007988 */ /* 0x0001e80008000004 */
[----:B------:R-:W3:Y:S04]  /*10850*/  LDL.LU R40, [R1+0x1288] ;  /* 0x0012880001287983 */ /* 0x000ee80000300800 */
[----:B------:R0:W-:Y:S04]  /*10860*/  STS.U8 [R2+UR4+0xb60], R8 ;  /* 0x000b600802007988 */ /* 0x0001e80008000004 */
[----:B------:R-:W3:Y:S04]  /*10870*/  LDL.LU R16, [R1+0x1284] ;  /* 0x0012840001107983 */ /* 0x000ee80000300800 */
[----:B------:R0:W-:Y:S01]  /*10880*/  STS.U8 [R2+UR4+0xb40], R44 ;  /* 0x000b402c02007988 */ /* 0x0001e20008000004 */
[----:B------:R-:W-:-:S03]  /*10890*/  LOP3.LUT R0, R0, 0x18, RZ, 0x3c, !PT ;  /* 0x0000001800007812 */ /* 0x000fc600078e3cff */
[----:B------:R-:W3:Y:S04]  /*108a0*/  LDL.LU R17, [R1+0x1280] ;  /* 0x0012800001117983 */ /* 0x000ee80000300800 */
[----:B------:R0:W-:Y:S04]  /*108b0*/  STS.U8 [R2+UR4+0xd00], R45 ;  /* 0x000d002d02007988 */ /* 0x0001e80008000004 */
[----:B------:R-:W3:Y:S04]  /*108c0*/  LDL.LU R18, [R1+0x127c] ;  /* 0x00127c0001127983 */ /* 0x000ee80000300800 */
[----:B------:R0:W-:Y:S04]  /*108d0*/  STS.U8 [R2+UR4+0xd20], R46 ;  /* 0x000d202e02007988 */ /* 0x0001e80008000004 */
[----:B----4-:R-:W4:Y:S04]  /*108e0*/  LDL.LU R19, [R1+0x1278] ;  /* 0x0012780001137983 */ /* 0x010f280000300800 */
[----:B------:R0:W-:Y:S04]  /*108f0*/  STS.U8 [R2+UR4+0xd40], R47 ;  /* 0x000d402f02007988 */ /* 0x0001e80008000004 */
[----:B------:R-:W4:Y:S04]  /*10900*/  LDL.LU R51, [R1+0x1274] ;  /* 0x0012740001337983 */ /* 0x000f280000300800 */
[----:B------:R0:W-:Y:S04]  /*10910*/  STS.U8 [R2+UR4+0xd60], R4 ;  /* 0x000d600402007988 */ /* 0x0001e80008000004 */
[----:B------:R-:W4:Y:S04]  /*10920*/  LDL.LU R50, [R1+0x1270] ;  /* 0x0012700001327983 */ /* 0x000f280000300800 */
[----:B------:R0:W-:Y:S04]  /*10930*/  STS.U8 [R2+UR4+0xf20], R5 ;  /* 0x000f200502007988 */ /* 0x0001e80008000004 */
[----:B------:R-:W4:Y:S04]  /*10940*/  LDL.LU R49, [R1+0x126c] ;  /* 0x00126c0001317983 */ /* 0x000f280000300800 */
[----:B------:R0:W-:Y:S04]  /*10950*/  STS.U8 [R2+UR4+0xf00], R6 ;  /* 0x000f000602007988 */ /* 0x0001e80008000004 */
[----:B------:R-:W4:Y:S04]  /*10960*/  LDL.LU R48, [R1+0x1268] ;  /* 0x0012680001307983 */ /* 0x000f280000300800 */
[----:B------:R-:W-:Y:S04]  /*10970*/  STS.U8 [R2+UR4+0xf60], R61 ;  /* 0x000f603d02007988 */ /* 0x000fe80008000004 */
[----:B0-----:R-:W4:Y:S04]  /*10980*/  LDL.LU R11, [R1+0x1264] ;  /* 0x00126400010b7983 */ /* 0x001f280000300800 */
[----:B------:R-:W-:Y:S04]  /*10990*/  STS.U8 [R2+UR4+0xf40], R33 ;  /* 0x000f402102007988 */ /* 0x000fe80008000004 */
[----:B-1----:R-:W4:Y:S04]  /*109a0*/  LDL.LU R10, [R1+0x1260] ;  /* 0x00126000010a7983 */ /* 0x002f280000300800 */
        /* <DEDUP_REMOVED lines=9> */
[----:B--2---:R0:W-:Y:S04]  /*10a40*/  STS.U8 [R0+UR4+0x180], R7 ;  /* 0x0001800700007988 */ /* 0x0041e80008000004 */
[----:B---3--:R1:W-:Y:S04]  /*10a50*/  STS.U8 [R0+UR4+0x1a0], R52 ;  /* 0x0001a03400007988 */ /* 0x0083e80008000004 */
[----:B------:R2:W-:Y:S04]  /*10a60*/  STS.U8 [R0+UR4+0x1c0], R53 ;  /* 0x0001c03500007988 */ /* 0x0005e80008000004 */
[----:B------:R3:W-:Y:S04]  /*10a70*/  STS.U8 [R0+UR4+0x1e0], R54 ;  /* 0x0001e03600007988 */ /* 0x0007e80008000004 */
[----:B------:R0:W-:Y:S04]  /*10a80*/  STS.U8 [R0+UR4+0x3a0], R55 ;  /* 0x0003a03700007988 */ /* 0x0001e80008000004 */
[----:B------:R0:W-:Y:S04]  /*10a90*/  STS.U8 [R0+UR4+0x380], R31 ;  /* 0x0003801f00007988 */ /* 0x0001e80008000004 */
[----:B------:R0:W-:Y:S04]  /*10aa0*/  STS.U8 [R0+UR4+0x3e0], R30 ;  /* 0x0003e01e00007988 */ /* 0x0001e80008000004 */
[----:B------:R0:W-:Y:S04]  /*10ab0*/  STS.U8 [R0+UR4+0x3c0], R29 ;  /* 0x0003c01d00007988 */ /* 0x0001e80008000004 */
[----:B------:R1:W-:Y:S04]  /*10ac0*/  STS.U8 [R0+UR4+0x580], R28 ;  /* 0x0005801c00007988 */ /* 0x0003e80008000004 */
[----:B------:R1:W-:Y:S04]  /*10ad0*/  STS.U8 [R0+UR4+0x5a0], R23 ;  /* 0x0005a01700007988 */ /* 0x0003e80008000004 */
[----:B0-----:R-:W4:Y:S04]  /*10ae0*/  LDL.LU R7, [R1+0x1238] ;  /* 0x0012380001077983 */ /* 0x001f280000300800 */
[----:B------:R0:W-:Y:S04]  /*10af0*/  STS.U8 [R0+UR4+0x5c0], R22 ;  /* 0x0005c01600007988 */ /* 0x0001e80008000004 */
[----:B-1----:R-:W4:Y:S04]  /*10b00*/  LDL.LU R52, [R1+0x1234] ;  /* 0x0012340001347983 */ /* 0x002f280000300800 */
[----:B------:R1:W-:Y:S04]  /*10b10*/  STS.U8 [R0+UR4+0x5e0], R21 ;  /* 0x0005e01500007988 */ /* 0x0003e80008000004 */
[----:B--2---:R-:W2:Y:S04]  /*10b20*/  LDL.LU R53, [R1+0x1230] ;  /* 0x0012300001357983 */ /* 0x004ea80000300800 */
[----:B------:R0:W-:Y:S04]  /*10b30*/  STS.U8 [R0+UR4+0x7a0], R20 ;  /* 0x0007a01400007988 */ /* 0x0001e80008000004 */
[----:B---3--:R-:W3:Y:S04]  /*10b40*/  LDL.LU R54, [R1+0x122c] ;  /* 0x00122c0001367983 */ /* 0x008ee80000300800 */
[----:B------:R0:W-:Y:S04]  /*10b50*/  STS.U8 [R0+UR4+0x780], R27 ;  /* 0x0007801b00007988 */ /* 0x0001e80008000004 */
[----:B------:R-:W2:Y:S04]  /*10b60*/  LDL.LU R55, [R1+0x1228] ;  /* 0x0012280001377983 */ /* 0x000ea80000300800 */
[----:B------:R0:W-:Y:S04]  /*10b70*/  STS.U8 [R0+UR4+0x7e0], R26 ;  /* 0x0007e01a00007988 */ /* 0x0001e80008000004 */
[----:B------:R-:W2:Y:S04]  /*10b80*/  LDL.LU R31, [R1+0x1224] ;  /* 0x00122400011f7983 */ /* 0x000ea80000300800 */
[----:B------:R0:W-:Y:S04]  /*10b90*/  STS.U8 [R0+UR4+0x7c0], R25 ;  /* 0x0007c01900007988 */ /* 0x0001e80008000004 */
[----:B------:R-:W2:Y:S04]  /*10ba0*/  LDL.LU R30, [R1+0x1220] ;  /* 0x00122000011e7983 */ /* 0x000ea80000300800 */
[----:B------:R0:W-:Y:S04]  /*10bb0*/  STS.U8 [R0+UR4+0x980], R24 ;  /* 0x0009801800007988 */ /* 0x0001e80008000004 */
[----:B------:R-:W2:Y:S04]  /*10bc0*/  LDL.LU R29, [R1+0x121c] ;  /* 0x00121c00011d7983 */ /* 0x000ea80000300800 */
[----:B------:R0:W-:Y:S04]  /*10bd0*/  STS.U8 [R0+UR4+0x9a0], R39 ;  /* 0x0009a02700007988 */ /* 0x0001e80008000004 */
[----:B------:R-:W3:Y:S04]  /*10be0*/  LDL.LU R28, [R1+0x1218] ;  /* 0x00121800011c7983 */ /* 0x000ee80000300800 */
[----:B------:R0:W-:Y:S04]  /*10bf0*/  STS.U8 [R0+UR4+0x9c0], R38 ;  /* 0x0009c02600007988 */ /* 0x0001e80008000004 */
[----:B------:R-:W3:Y:S04]  /*10c00*/  LDL.LU R23, [R1+0x1214] ;  /* 0x0012140001177983 */ /* 0x000ee80000300800 */
[----:B------:R1:W-:Y:S04]  /*10c10*/  STS.U8 [R0+UR4+0x9e0], R37 ;  /* 0x0009e02500007988 */ /* 0x0003e80008000004 */
[----:B0-----:R-:W3:Y:S04]  /*10c20*/  LDL.LU R22, [R1+0x1210] ;  /* 0x0012100001167983 */ /* 0x001ee80000300800 */
[----:B------:R0:W-:Y:S04]  /*10c30*/  STS.U8 [R0+UR4+0xba0], R36 ;  /* 0x000ba02400007988 */ /* 0x0001e80008000004 */
[----:B-1----:R-:W3:Y:S04]  /*10c40*/  LDL.LU R21, [R1+0x120c] ;  /* 0x00120c0001157983 */ /* 0x002ee80000300800 */
[----:B------:R-:W-:Y:S04]  /*10c50*/  STS.U8 [R0+UR4+0xb80], R60 ;  /* 0x000b803c00007988 */ /* 0x000fe80008000004 */
[----:B------:R-:W3:Y:S04]  /*10c60*/  LDL.LU R20, [R1+0x1208] ;  /* 0x0012080001147983 */ /* 0x000ee80000300800 */
        /* <DEDUP_REMOVED lines=11> */
[----:B------:R-:W3:Y:S04]  /*10d20*/  LDL R2, [R1+0x460] ;  /* 0x0004600001027983 */ /* 0x000ee80000100800 */
[----:B------:R-:W-:Y:S04]  /*10d30*/  STS.U8 [R0+UR4+0xfa0], R32 ;  /* 0x000fa02000007988 */ /* 0x000fe80008000004 */
[----:B------:R-:W3:Y:S04]  /*10d40*/  LDL.LU R38, [R1+0x11f0] ;  /* 0x0011f00001267983 */ /* 0x000ee80000300800 */
[----:B------:R-:W-:Y:S04]  /*10d50*/  STS.U8 [R0+UR4+0xf80], R15 ;  /* 0x000f800f00007988 */ /* 0x000fe80008000004 */
[----:B------:R-:W3:Y:S04]  /*10d60*/  LDL.LU R37, [R1+0x11ec] ;  /* 0x0011ec0001257983 */ /* 0x000ee80000300800 */
[----:B------:R-:W-:Y:S04]  /*10d70*/  STS.U8 [R0+UR4+0xfe0], R14 ;  /* 0x000fe00e00007988 */ /* 0x000fe80008000004 */
[----:B0-----:R-:W3:Y:S04]  /*10d80*/  LDL.LU R36, [R1+0x11e8] ;  /* 0x0011e80001247983 */ /* 0x001ee80000300800 */
[----:B------:R0:W-:Y:S04]  /*10d90*/  STS.U8 [R0+UR4+0xfc0], R3 ;  /* 0x000fc00300007988 */ /* 0x0001e80008000004 */
[----:B0-----:R-:W3:Y:S04]  /*10da0*/  LDL.LU R0, [R1+0x11e4] ;  /* 0x0011e40001007983 */ /* 0x001ee80000300800 */
[----:B------:R-:W3:Y:S01]  /*10db0*/  LDL R3, [R1+0x45c] ;  /* 0x00045c0001037983 */ /* 0x000ee20000100800 */
[----:B--2---:R-:W-:Y:S01]  /*10dc0*/  PRMT R29, RZ, 0x7610, R29 ;  /* 0x00007610ff1d7816 */ /* 0x004fe2000000001d */
[----:B------:R-:W-:Y:S06]  /*10dd0*/  BAR.SYNC.DEFER_BLOCKING 0x0 ;  /* 0x0000000000007b1d */ /* 0x000fec0000010000 */
[----:B---3--:R0:W2:Y:S04]  /*10de0*/  @!P0 LDG.E.U8 R29, desc[UR6][R2.64] ;  /* 0x00000006021d8981 */ /* 0x0080a8000c1e1100 */
[----:B------:R-:W0:Y:S04]  /*10df0*/  LDL R2, [R1+0x51c] ;  /* 0x00051c0001027983 */ /* 0x000e280000100800 */
[----:B------:R-:W0:Y:S01]  /*10e00*/  LDL R3, [R1+0x91c] ;  /* 0x00091c0001037983 */ /* 0x000e220000100800 */
[----:B------:R-:W-:-:S02]  /*10e10*/  PRMT R0, RZ, 0x7610, R0 ;  /* 0x00007610ff007816 */ /* 0x000fc40000000000 */
[----:B0-----:R-:W-:-:S04]  /*10e20*/  @!P0 LOP3.LUT R3, R3, R2, RZ, 0x3c, !PT ;  /* 0x0000000203038212 */ /* 0x001fc800078e3cff */
[----:B------:R-:W-:-:S04]  /*10e30*/  @!P0 LOP3.LUT R2, R3, R2, RZ, 0x3c, !PT ;  /* 0x0000000203028212 */ /* 0x000fc800078e3cff */
[----:B------:R-:W-:-:S05]  /*10e40*/  @!P0 LOP3.LUT R3, R3, R2, RZ, 0x3c, !PT ;  /* 0x0000000203038212 */ /* 0x000fca00078e3cff */
[----:B------:R-:W3:Y:S04]  /*10e50*/  @!P0 LDG.E.U8 R0, desc[UR6][R2.64] ;  /* 0x0000000602008981 */ /* 0x000ee8000c1e1100 */
[----:B--2---:R-:W-:Y:S04]  /*10e60*/  STL [R1+0x10a0], R29 ;  /* 0x0010a01d01007387 */ /* 0x004fe80000100800 */
[----:B---3--:R0:W-:Y:S04]  /*10e70*/  STL [R1+0x32c], R0 ;  /* 0x00032c0001007387 */ /* 0x0081e80000100800 */
[----:B0-----:R-:W2:Y:S04]  /*10e80*/  LDL.LU R0, [R1+0x11e0] ;  /* 0x0011e00001007983 */ /* 0x001ea80000300800 */
[----:B------:R-:W3:Y:S04]  /*10e90*/  LDL R2, [R1+0x518] ;  /* 0x0005180001027983 */ /* 0x000ee80000100800 */
[----:B------:R-:W3:Y:S01]  /*10ea0*/  LDL R3, [R1+0x920] ;  /* 0x0009200001037983 */ /* 0x000ee20000100800 */
[----:B------:R-:W-:-:S02]  /*10eb0*/  PRMT R36, RZ, 0x7610, R36 ;  /* 0x00007610ff247816 */ /* 0x000fc40000000024 */
[----:B---3--:R-:W-:-:S04]  /*10ec0*/  @!P1 LOP3.LUT R3, R3, R2, RZ, 0x3c, !PT ;  /* 0x0000000203039212 */ /* 0x008fc800078e3cff */
[----:B------:R-:W-:-:S04]  /*10ed0*/  @!P1 LOP3.LUT R2, R3, R2, RZ, 0x3c, !PT ;  /* 0x0000000203029212 */ /* 0x000fc800078e3cff */
[----:B------:R-:W-:-:S05]  /*10ee0*/  @!P1 LOP3.LUT R3, R3, R2, RZ, 0x3c, !PT ;  /* 0x0000000203039212 */ /* 0x000fca00078e3cff */
[----:B------:R-:W3:Y:S04]  /*10ef0*/  @!P1 LDG.E.U8 R36, desc[UR6][R2.64] ;  /* 0x0000000602249981 */ /* 0x000ee8000c1e1100 */
[----:B---3--:R0:W-:Y:S04]  /*10f00*/  STL [R1+0x328], R36 ;  /* 0x0003282401007387 */ /* 0x0081e80000100800 */
[----:B0-----:R-:W3:Y:S04]  /*10f10*/  LDL.LU R36, [R1+0x11dc] ;  /* 0x0011dc0001247983 */ /* 0x001ee80000300800 */
[----:B------:R-:W3:Y:S04]  /*10f20*/  LDL R2, [R1+0x918] ;  /* 0x0009180001027983 */ /* 0x000ee80000100800 */
[----:B------:R-:W3:Y:S01]  /*10f30*/  LDL R3, [R1+0xc08] ;  /* 0x000c080001037983 */ /* 0x000ee20000100800 */
[----:B--2---:R-:W-:-:S02]  /*10f40*/  PRMT R0, RZ, 0x7610, R0 ;  /* 0x00007610ff007816 */ /* 0x004fc40000000000 */
[----:B---3--:R-:W-:-:S04]  /*10f50*/  @!P0 LOP3.LUT R3, R3, R2, RZ, 0x3c, !PT ;  /* 0x0000000203038212 */ /* 0x008fc800078e3cff */
[----:B------:R-:W-:-:S04]  /*10f60*/  @!P0 LOP3.LUT R2, R3, R2, RZ, 0x3c, !PT ;  /* 0x0000000203028212 */ /* 0x000fc800078e3cff */
[----:B------:R-:W-:-:S05]  /*10f70*/  @!P0 LOP3.LUT R3, R3, R2, RZ, 0x3c, !PT ;  /* 0x0000000203038212 */ /* 0x000fca00078e3cff */
[----:B------:R-:W2:Y:S04]  /*10f80*/  @!P0 LDG.E.U8 R0, desc[UR6][R2.64] ;  /* 0x0000000602008981 */ /* 0x000ea8000c1e1100 */
[----:B--2---:R0:W-:Y:S04]  /*10f90*/  STL [R1+0x324], R0 ;  /* 0x0003240001007387 */ /* 0x0041e80000100800 */
        /* <DEDUP_REMOVED lines=435> */
[----:B----4-:R-:W-:-:S02]  /*12ad0*/  PRMT R50, RZ, 0x7610, R50 ;  /* 0x00007610ff327816 */ /* 0x010fc40000000032 */
[----:B---3--:R-:W-:-:S04]  /*12ae0*/  @!P1 LOP3.LUT R3, R3, R2, RZ, 0x3c, !PT ;  /* 0x0000000203039212 */ /* 0x008fc800078e3cff */
[----:B------:R-:W-:-:S04]  /*12af0*/  @!P1 LOP3.LUT R2, R3, R2, RZ, 0x3c, !PT ;  /* 0x0000000203029212 */ /* 0x000fc800078e3cff */
[----:B------:R-:W-:-:S05]  /*12b00*/  @!P1 LOP3.LUT R3, R3, R2, RZ, 0x3c, !PT ;  /* 0x0000000203039212 */ /* 0x000fca00078e3cff */
[----:B------:R0:W3:Y:S04]  /*12b10*/  @!P1 LDG.E.U8 R50, desc[UR6][R2.64] ;  /* 0x0000000602329981 */ /* 0x0000e8000c1e1100 */
[----:B------:R-:W0:Y:S04]  /*12b20*/  LDL R2, [R1+0xa88] ;  /* 0x000a880001027983 */ /* 0x000e280000100800 */
[----:B------:R-:W0:Y:S01]  /*12b30*/  LDL R3, [R1+0xa8c] ;  /* 0x000a8c0001037983 */ /* 0x000e220000100800 */
[----:B--2---:R-:W-:Y:S02]  /*12b40*/  PRMT R0, RZ, 0x7610, R0 ;  /* 0x00007610ff007816 */ /* 0x004fe40000000000 */
[----:B0-----:R-:W-:-:S04]  /*12b50*/  @!P0 LOP3.LUT R3, R3, R2, RZ, 0x3c, !PT ;  /* 0x0000000203038212 */ /* 0x001fc800078e3cff */
[----:B------:R-:W-:-:S04]  /*12b60*/  @!P0 LOP3.LUT R2, R3, R2, RZ, 0x3c, !PT ;  /* 0x0000000203028212 */ /* 0x000fc800078e3cff */
[----:B------:R-:W-:-:S05]  /*12b70*/  @!P0 LOP3.LUT R3, R3, R2, RZ, 0x3c, !PT ;  /* 0x0000000203038212 */ /* 0x000fca00078e3cff */
[----:B------:R-:W2:Y:S04]  /*12b80*/  @!P0 LDG.E.U8 R0, desc[UR6][R2.64] ;  /* 0x0000000602008981 */ /* 0x000ea8000c1e1100 */
[----:B---3--:R0:W-:Y:S04]  /*12b90*/  STL [R1+0x12c], R50 ;  /* 0x00012c3201007387 */ /* 0x0081e80000100800 */
[----:B0-----:R-:W3:Y:S04]  /*12ba0*/  LDL R50, [R1+0xa64] ;  /* 0x000a640001327983 */ /* 0x001ee80000100800 */
[----:B--2---:R0:W-:Y:S04]  /*12bb0*/  STL [R1+0x128], R0 ;  /* 0x0001280001007387 */ /* 0x0041e80000100800 */
[----:B0-----:R-:W2:Y:S04]  /*12bc0*/  LDL.LU R0, [R1+0x1114] ;  /* 0x0011140001007983 */ /* 0x001ea80000300800 */
[----:B------:R-:W4:Y:S04]  /*12bd0*/  LDL R2, [R1+0xa80] ;  /* 0x000a800001027983 */ /* 0x000f280000100800 */
[----:B------:R-:W4:Y:S01]  /*12be0*/  LDL R3, [R1+0xa84] ;  /* 0x000a840001037983 */ /* 0x000f220000100800 */
[----:B------:R-:W-:-:S02]  /*12bf0*/  PRMT R36, RZ, 0x7610, R36 ;  /* 0x00007610ff247816 */ /* 0x000fc40000000024 */
[----:B----4-:R-:W-:-:S04]  /*12c00*/  @!P1 LOP3.LUT R3, R3, R2, RZ, 0x3c, !PT ;  /* 0x0000000203039212 */ /* 0x010fc800078e3cff */
[----:B------:R-:W-:-:S04]  /*12c10*/  @!P1 LOP3.LUT R2, R3, R2, RZ, 0x3c, !PT ;  /* 0x0000000203029212 */ /* 0x000fc800078e3cff */
[----:B------:R-:W-:-:S05]  /*12c20*/  @!P1 LOP3.LUT R3, R3, R2, RZ, 0x3c, !PT ;  /* 0x0000000203039212 */ /* 0x000fca00078e3cff */
[----:B------:R-:W4:Y:S04]  /*12c30*/  @!P1 LDG.E.U8 R36, desc[UR6][R2.64] ;  /* 0x0000000602249981 */ /* 0x000f28000c1e1100 */
[----:B----4-:R0:W-:Y:S04]  /*12c40*/  STL [R1+0x124], R36 ;  /* 0x0001242401007387 */ /* 0x0101e80000100800 */
[----:B0-----:R-:W4:Y:S04]  /*12c50*/  LDL.LU R36, [R1+0x1110] ;  /* 0x0011100001247983 */ /* 0x001f280000300800 */
        /* <DEDUP_REMOVED lines=15> */
[----:B------:R-:W3:Y:S04]  /*12d50*/  @!P1 LDG.E.U8 R36, desc[UR6][R2.64] ;  /* 0x0000000602249981 */ /* 0x000ee8000c1e1100 */
[----:B---3--:R0:W-:Y:S04]  /*12d60*/  STL [R1+0x11c], R36 ;  /* 0x00011c2401007387 */ /* 0x0081e80000100800 */
[----:B0-----:R-:W3:Y:S04]  /*12d70*/  LDL.LU R36, [R1+0x1108] ;  /* 0x0011080001247983 */ /* 0x001ee80000300800 */
[----:B------:R-:W4:Y:S04]  /*12d80*/  LDL R2, [R1+0xa68] ;  /* 0x000a680001027983 */ /* 0x000f280000100800 */
[----:B------:R-:W4:Y:S01]  /*12d90*/  LDL R3, [R1+0xa6c] ;  /* 0x000a6c0001037983 */ /* 0x000f220000100800 */
[----:B--2---:R-:W-:-:S02]  /*12da0*/  PRMT R0, RZ, 0x7610, R0 ;  /* 0x00007610ff007816 */ /* 0x004fc40000000000 */
[----:B----4-:R-:W-:-:S04]  /*12db0*/  @!P0 LOP3.LUT R3, R3, R2, RZ, 0x3c, !PT ;  /* 0x0000000203038212 */ /* 0x010fc800078e3cff */
[----:B------:R-:W-:-:S04]  /*12dc0*/  @!P0 LOP3.LUT R2, R3, R2, RZ, 0x3c, !PT ;  /* 0x0000000203028212 */ /* 0x000fc800078e3cff */
[----:B------:R-:W-:-:S05]  /*12dd0*/  @!P0 LOP3.LUT R3, R3, R2, RZ, 0x3c, !PT ;  /* 0x0000000203038212 */ /* 0x000fca00078e3cff */
[----:B------:R-:W2:Y:S01]  /*12de0*/  @!P0 LDG.E.U8 R0, desc[UR6][R2.64] ;  /* 0x0000000602008981 */ /* 0x000ea2000c1e1100 */
[----:B---3--:R-:W-:-:S03]  /*12df0*/  PRMT R36, RZ, 0x7610, R36 ;  /* 0x00007610ff247816 */ /* 0x008fc60000000024 */
[----:B--2---:R0:W-:Y:S04]  /*12e00*/  STL [R1+0x118], R0 ;  /* 0x0001180001007387 */ /* 0x0041e80000100800 */
[----:B0-----:R-:W2:Y:S04]  /*12e10*/  LDL.LU R0, [R1+0x1104] ;  /* 0x0011040001007983 */ /* 0x001ea80000300800 */
[----:B------:R-:W3:Y:S01]  /*12e20*/  LDL R3, [R1+0xa60] ;  /* 0x000a600001037983 */ /* 0x000ee20000100800 */
[----:B------:R-:W-:-:S03]  /*12e30*/  @!P1 IMAD.MOV.U32 R2, RZ, RZ, R50 ;  /* 0x000000ffff029224 */ /* 0x000fc600078e0032 */
[----:B------:R-:W4:Y:S04]  /*12e40*/  LDL R50, [R1+0xa3c] ;  /* 0x000a3c0001327983 */ /* 0x000f280000100800 */
[----:B---3--:R-:W3:Y:S04]  /*12e50*/  @!P1 LDG.E.U8 R36, desc[UR6][R2.64] ;  /* 0x0000000602249981 */ /* 0x008ee8000c1e1100 */
        /* <DEDUP_REMOVED lines=18> */
[----:B------:R-:W4:Y:S04]  /*12f80*/  LDL R2, [R1+0xa48] ;  /* 0x000a480001027983 */ /* 0x000f280000100800 */
[----:B------:R-:W4:Y:S01]  /*12f90*/  LDL R3, [R1+0xa4c] ;  /* 0x000a4c0001037983 */ /* 0x000f220000100800 */
[----:B------:R-:W-:-:S03]  /*12fa0*/  PRMT R51, RZ, 0x7610, R51 ;  /* 0x00007610ff337816 */ /* 0x000fc60000000033 */
[----:B---3--:R0:W-:Y:S01]  /*12fb0*/  STL [R1+0x10c], R55 ;  /* 0x00010c3701007387 */ /* 0x0081e20000100800 */
[----:B--2---:R-:W-:-:S03]  /*12fc0*/  PRMT R0, RZ, 0x7610, R0 ;  /* 0x00007610ff007816 */ /* 0x004fc60000000000 */
[----:B0-----:R-:W2:Y:S01]  /*12fd0*/  LDL R55, [R1+0xa2c] ;  /* 0x000a2c0001377983 */ /* 0x001ea20000100800 */
[----:B----4-:R-:W-:-:S04]  /*12fe0*/  @!P0 LOP3.LUT R3, R3, R2, RZ, 0x3c, !PT ;  /* 0x0000000203038212 */ /* 0x010fc800078e3cff */
[----:B------:R-:W-:-:S04]  /*12ff0*/  @!P0 LOP3.LUT R2, R3, R2, RZ, 0x3c, !PT ;  /* 0x0000000203028212 */ /* 0x000fc800078e3cff */
[----:B------:R-:W-:-:S05]  /*13000*/  @!P0 LOP3.LUT R3, R3, R2, RZ, 0x3c, !PT ;  /* 0x0000000203038212 */ /* 0x000fca00078e3cff */
[----:B------:R0:W3:Y:S04]  /*13010*/  @!P0 LDG.E.U8 R51, desc[UR6][R2.64] ;  /* 0x0000000602338981 */ /* 0x0000e8000c1e1100 */
[----:B------:R-:W0:Y:S04]  /*13020*/  LDL R2, [R1+0xa40] ;  /* 0x000a400001027983 */ /* 0x000e280000100800 */
[----:B------:R-:W0:Y:S02]  /*13030*/  LDL R3, [R1+0xa44] ;  /* 0x000a440001037983 */ /* 0x000e240000100800 */
[----:B0-----:R-:W-:-:S04]  /*13040*/  @!P1 LOP3.LUT R3, R3, R2, RZ, 0x3c, !PT ;  /* 0x0000000203039212 */ /* 0x001fc800078e3cff */
[----:B------:R-:W-:-:S04]  /*13050*/  @!P1 LOP3.LUT R2, R3, R2, RZ, 0x3c, !PT ;  /* 0x0000000203029212 */ /* 0x000fc800078e3cff */
[----:B------:R-:W-:-:S05]  /*13060*/  @!P1 LOP3.LUT R3, R3, R2, RZ, 0x3c, !PT ;  /* 0x0000000203039212 */ /* 0x000fca00078e3cff */
[----:B------:R-:W4:Y:S04]  /*13070*/  @!P1 LDG.E.U8 R0, desc[UR6][R2.64] ;  /* 0x0000000602009981 */ /* 0x000f28000c1e1100 */
[----:B---3--:R0:W-:Y:S04]  /*13080*/  STL [R1+0x108], R51 ;  /* 0x0001083301007387 */ /* 0x0081e80000100800 */
[----:B0-----:R-:W3:Y:S04]  /*13090*/  LDL R51, [R1+0xa24] ;  /* 0x000a240001337983 */ /* 0x001ee80000100800 */
[----:B----4-:R0:W-:Y:S04]  /*130a0*/  STL [R1+0x104], R0 ;  /* 0x0001040001007387 */ /* 0x0101e80000100800 */
[----:B0-----:R-:W4:Y:S04]  /*130b0*/  LDL.LU R0, [R1+0x10f8] ;  /* 0x0010f80001007983 */ /* 0x001f280000300800 */
[----:B------:R-:W2:Y:S01]  /*130c0*/  LDL R3, [R1+0xa38] ;  /* 0x000a380001037983 */ /* 0x000ea20000100800 */
[----:B------:R-:W-:Y:S01]  /*130d0*/  PRMT R11, RZ, 0x7610, R11 ;  /* 0x00007610ff0b7816 */ /* 0x000fe2000000000b */
[----:B------:R-:W-:-:S02]  /*130e0*/  @!P0 IMAD.MOV.U32 R2, RZ, RZ, R50 ;  /* 0x000000ffff028224 */ /* 0x000fc400078e0032 */
[----:B------:R-:W3:Y:S04]  /*130f0*/  LDL R50, [R1+0xa10] ;  /* 0x000a100001327983 */ /* 0x000ee80000100800 */
[----:B--2---:R0:W2:Y:S04]  /*13100*/  @!P0 LDG.E.U8 R11, desc[UR6][R2.64] ;  /* 0x00000006020b8981 */ /* 0x0040a8000c1e1100 */
[----:B------:R-:W0:Y:S04]  /*13110*/  LDL R2, [R1+0xa30] ;  /* 0x000a300001027983 */ /* 0x000e280000100800 */
[----:B------:R-:W0:Y:S01]  /*13120*/  LDL R3, [R1+0xa34] ;  /* 0x000a340001037983 */ /* 0x000e220000100800 */
[----:B----4-:R-:W-:-:S02]  /*13130*/  PRMT R0, RZ, 0x7610, R0 ;  /* 0x00007610ff007816 */ /* 0x010fc40000000000 */
[----:B0-----:R-:W-:-:S04]  /*13140*/  @!P1 LOP3.LUT R3, R3, R2, RZ, 0x3c, !PT ;  /* 0x0000000203039212 */ /* 0x001fc800078e3cff */
[----:B------:R-:W-:-:S04]  /*13150*/  @!P1 LOP3.LUT R2, R3, R2, RZ, 0x3c, !PT ;  /* 0x0000000203029212 */ /* 0x000fc800078e3cff */
[----:B------:R-:W-:-:S05]  /*13160*/  @!P1 LOP3.LUT R3, R3, R2, RZ, 0x3c, !PT ;  /* 0x0000000203039212 */ /* 0x000fca00078e3cff */
[----:B------:R-:W4:Y:S04]  /*13170*/  @!P1 LDG.E.U8 R0, desc[UR6][R2.64] ;  /* 0x0000000602009981 */ /* 0x000f28000c1e1100 */
[----:B--2---:R0:W-:Y:S04]  /*13180*/  STL [R1+0x100], R11 ;  /* 0x0001000b01007387 */ /* 0x0041e80000100800 */
[----:B0-----:R-:W2:Y:S04]  /*13190*/  LDL R11, [R1+0xa14] ;  /* 0x000a1400010b7983 */ /* 0x001ea80000100800 */
[----:B----4-:R0:W-:Y:S04]  /*131a0*/  STL [R1+0xfc], R0 ;  /* 0x0000fc0001007387 */ /* 0x0101e80000100800 */
[----:B0-----:R-:W4:Y:S04]  /*131b0*/  LDL.LU R0, [R1+0x10f4] ;  /* 0x0010f40001007983 */ /* 0x001f280000300800 */
[----:B------:R-:W2:Y:S01]  /*131c0*/  LDL R3, [R1+0xa28] ;  /* 0x000a280001037983 */ /* 0x000ea20000100800 */
[----:B------:R-:W-:Y:S01]  /*131d0*/  PRMT R9, RZ, 0x7610, R9 ;  /* 0x00007610ff097816 */ /* 0x000fe20000000009 */
[----:B------:R-:W-:Y:S01]  /*131e0*/  @!P0 IMAD.MOV.U32 R2, RZ, RZ, R55 ;  /* 0x000000ffff028224 */ /* 0x000fe200078e0037 */
[----:B------:R-:W-:Y:S01]  /*131f0*/  PRMT R7, RZ, 0x7610, R7 ;  /* 0x00007610ff077816 */ /* 0x000fe20000000007 */
[----:B------:R-:W3:Y:S04]  /*13200*/  LDL R55, [R1+0xa00] ;  /* 0x000a000001377983 */ /* 0x000ee80000100800 */
[----:B--2---:R3:W2:Y:S04]  /*13210*/  @!P0 LDG.E.U8 R9, desc[UR6][R2.64] ;  /* 0x0000000602098981 */ /* 0x0046a8000c1e1100 */
[----:B------:R-:W4:Y:S01]  /*13220*/  LDL R3, [R1+0xa20] ;  /* 0x000a200001037983 */ /* 0x000f220000100800 */
[----:B---3--:R-:W-:-:S03]  /*13230*/  @!P1 IMAD.MOV.U32 R2, RZ, RZ, R51 ;  /* 0x000000ffff029224 */ /* 0x008fc600078e0033 */
[----:B--2---:R0:W-:Y:S01]  /*13240*/  STL [R1+0xf8], R9 ;  /* 0x0000f80901007387 */ /* 0x0041e20000100800 */
[----:B----4-:R-:W-:Y:S02]  /*13250*/  PRMT R0, RZ, 0x7610, R0 ;  /* 0x00007610ff007816 */ /* 0x010fe40000000000 */
[----:B------:R-:W-:Y:S01]  /*13260*/  PRMT R36, RZ, 0x7610, R36 ;  /* 0x00007610ff247816 */ /* 0x000fe20000000024 */
[----:B------:R-:W2:Y:S04]  /*13270*/  LDL R51, [R1+0x9f8] ;  /* 0x0009f80001337983 */ /* 0x000ea80000100800 */
[----:B------:R1:W3:Y:S04]  /*13280*/  @!P1 LDG.E.U8 R7, desc[UR6][R2.64] ;  /* 0x0000000602079981 */ /* 0x0002e8000c1e1100 */
[----:B0-----:R-:W4:Y:S04]  /*13290*/  LDL R9, [R1+0xa04] ;  /* 0x000a040001097983 */ /* 0x001f280000100800 */
[----:B------:R-:W1:Y:S04]  /*132a0*/  LDL R2, [R1+0xa18] ;  /* 0x000a180001027983 */ /* 0x000e680000100800 */
[----:B------:R-:W1:Y:S02]  /*132b0*/  LDL R3, [R1+0xa1c] ;  /* 0x000a1c0001037983 */ /* 0x000e640000100800 */
[----:B-1----:R-:W-:-:S04]  /*132c0*/  @!P0 LOP3.LUT R3, R3, R2, RZ, 0x3c, !PT ;  /* 0x0000000203038212 */ /* 0x002fc800078e3cff */
[----:B------:R-:W-:-:S04]  /*132d0*/  @!P0 LOP3.LUT R2, R3, R2, RZ, 0x3c, !PT ;  /* 0x0000000203028212 */ /* 0x000fc800078e3cff */
[----:B------:R-:W-:-:S05]  /*132e0*/  @!P0 LOP3.LUT R3, R3, R2, RZ, 0x3c, !PT ;  /* 0x0000000203038212 */ /* 0x000fca00078e3cff */
[----:B------:R0:W2:Y:S02]  /*132f0*/  @!P0 LDG.E.U8 R0, desc[UR6][R2.64] ;  /* 0x0000000602008981 */ /* 0x0000a4000c1e1100 */
[----:B0-----:R-:W-:Y:S02]  /*13300*/  @!P1 IMAD.MOV.U32 R2, RZ, RZ, R11 ;  /* 0x000000ffff029224 */ /* 0x001fe400078e000b */
[----:B------:R-:W-:-:S05]  /*13310*/  @!P1 IMAD.MOV.U32 R3, RZ, RZ, R50 ;  /* 0x000000ffff039224 */ /* 0x000fca00078e0032 */
[----:B------:R-:W4:Y:S04]  /*13320*/  @!P1 LDG.E.U8 R36, desc[UR6][R2.64] ;  /* 0x0000000602249981 */ /* 0x000f28000c1e1100 */
[----:B---3--:R0:W-:Y:S04]  /*13330*/  STL [R1+0xf4], R7 ;  /* 0x0000f40701007387 */ /* 0x0081e80000100800 */
[----:B0-----:R-:W3:Y:S04]  /*13340*/  LDL R7, [R1+0x9fc] ;  /* 0x0009fc0001077983 */ /* 0x001ee80000100800 */
[----:B--2---:R0:W-:Y:S04]  /*13350*/  STL [R1+0xf0], R0 ;  /* 0x0000f00001007387 */ /* 0x0041e80000100800 */
[----:B0-----:R-:W2:Y:S04]  /*13360*/  LDL.LU R0, [R1+0x10f0] ;  /* 0x0010f00001007983 */ /* 0x001ea80000300800 */
[----:B------:R-:W3:Y:S04]  /*13370*/  LDL R50, [R1+0x9f0] ;  /* 0x0009f00001327983 */ /* 0x000ee80000100800 */
[----:B------:R-:W3:Y:S04]  /*13380*/  LDL R11, [R1+0x9f4] ;  /* 0x0009f400010b7983 */ /* 0x000ee80000100800 */
[----:B----4-:R0:W-:Y:S04]  /*13390*/  STL [R1+0xec], R36 ;  /* 0x0000ec2401007387 */ /* 0x0101e80000100800 */
[----:B0-----:R-:W4:Y:S04]  /*133a0*/  LDL.LU R36, [R1+0x10ec] ;  /* 0x0010ec0001247983 */ /* 0x001f280000300800 */
[----:B------:R-:W3:Y:S04]  /*133b0*/  LDL R2, [R1+0xa08] ;  /* 0x000a080001027983 */ /* 0x000ee80000100800 */
[----:B------:R-:W3:Y:S01]  /*133c0*/  LDL R3, [R1+0xa0c] ;  /* 0x000a0c0001037983 */ /* 0x000ee20000100800 */
[----:B------:R-:W-:-:S02]  /*133d0*/  PRMT R54, RZ, 0x7610, R54 ;  /* 0x00007610ff367816 */ /* 0x000fc40000000036 */
[----:B------:R-:W-:Y:S02]  /*133e0*/  PRMT R6, RZ, 0x7610, R6 ;  /* 0x00007610ff067816 */ /* 0x000fe40000000006 */
[----:B--2---:R-:W-:Y:S02]  /*133f0*/  PRMT R0, RZ, 0x7610, R0 ;  /* 0x00007610ff007816 */ /* 0x004fe40000000000 */
[----:B---3--:R-:W-:-:S04]  /*13400*/  @!P0 LOP3.LUT R3, R3, R2, RZ, 0x3c, !PT ;  /* 0x0000000203038212 */ /* 0x008fc800078e3cff */
[----:B------:R-:W-:-:S04]  /*13410*/  @!P0 LOP3.LUT R2, R3, R2, RZ, 0x3c, !PT ;  /* 0x0000000203028212 */ /* 0x000fc800078e3cff */
[----:B------:R-:W-:-:S05]  /*13420*/  @!P0 LOP3.LUT R3, R3, R2, RZ, 0x3c, !PT ;  /* 0x0000000203038212 */ /* 0x000fca00078e3cff */
[----:B------:R0:W2:Y:S02]  /*13430*/  @!P0 LDG.E.U8 R0, desc[UR6][R2.64] ;  /* 0x0000000602008981 */ /* 0x0000a4000c1e1100 */
[----:B0-----:R-:W-:Y:S02]  /*13440*/  @!P1 IMAD.MOV.U32 R2, RZ, RZ, R9 ;  /* 0x000000ffff029224 */ /* 0x001fe400078e0009 */
[----:B------:R-:W-:-:S05]  /*13450*/  @!P1 IMAD.MOV.U32 R3, RZ, RZ, R55 ;  /* 0x000000ffff039224 */ /* 0x000fca00078e0037 */
[----:B------:R0:W3:Y:S02]  /*13460*/  @!P1 LDG.E.U8 R54, desc[UR6][R2.64] ;  /* 0x0000000602369981 */ /* 0x0000e4000c1e1100 */
[----:B0-----:R-:W-:Y:S02]  /*13470*/  @!P0 IMAD.MOV.U32 R2, RZ, RZ, R7 ;  /* 0x000000ffff028224 */ /* 0x001fe400078e0007 */
[----:B------:R-:W-:-:S05]  /*13480*/  @!P0 IMAD.MOV.U32 R3, RZ, RZ, R51 ;  /* 0x000000ffff038224 */ /* 0x000fca00078e0033 */
[----:B------:R0:W4:Y:S01]  /*13490*/  @!P0 LDG.E.U8 R6, desc[UR6][R2.64] ;  /* 0x0000000602068981 */ /* 0x000122000c1e1100 */
[----:B------:R-:W-:Y:S01]  /*134a0*/  PRMT R4, RZ, 0x7610, R4 ;  /* 0x00007610ff047816 */ /* 0x000fe20000000004 */
[----:B0-----:R-:W-:Y:S02]  /*134b0*/  @!P1 IMAD.MOV.U32 R2, RZ, RZ, R11 ;  /* 0x000000ffff029224 */ /* 0x001fe400078e000b */
[----:B------:R-:W-:-:S05]  /*134c0*/  @!P1 IMAD.MOV.U32 R3, RZ, RZ, R50 ;  /* 0x000000ffff039224 */ /* 0x000fca00078e0032 */
[----:B------:R-:W4:Y:S04]  /*134d0*/  @!P1 LDG.E.U8 R4, desc[UR6][R2.64] ;  /* 0x0000000602049981 */ /* 0x000f28000c1e1100 */
[----:B--2---:R0:W-:Y:S04]  /*134e0*/  STL [R1+0xe8], R0 ;  /* 0x0000e80001007387 */ /* 0x0041e80000100800 */
[----:B0-----:R-:W2:Y:S04]  /*134f0*/  LDL.LU R0, [R1+0x10e8] ;  /* 0x0010e80001007983 */ /* 0x001ea80000300800 */
[----:B------:R-:W2:Y:S04]  /*13500*/  LDL R9, [R1+0x9ec] ;  /* 0x0009ec0001097983 */ /* 0x000ea80000100800 */
[----:B------:R-:W2:Y:S04]  /*13510*/  LDL R55, [R1+0x9e0] ;  /* 0x0009e00001377983 */ /* 0x000ea80000100800 */
[----:B---3--:R0:W-:Y:S04]  /*13520*/  STL [R1+0xe4], R54 ;  /* 0x0000e43601007387 */ /* 0x0081e80000100800 */
[----:B------:R-:W3:Y:S04]  /*13530*/  LDL R7, [R1+0x9d8] ;  /* 0x0009d80001077983 */ /* 0x000ee80000100800 */
[----:B0-----:R-:W3:Y:S04]  /*13540*/  LDL R54, [R1+0x9e4] ;  /* 0x0009e40001367983 */ /* 0x001ee80000100800 */
[----:B----4-:R0:W-:Y:S04]  /*13550*/  STL [R1+0xe0], R6 ;  /* 0x0000e00601007387 */ /* 0x0101e80000100800 */
[----:B------:R-:W4:Y:S01]  /*13560*/  LDL R3, [R1+0x9e8] ;  /* 0x0009e80001037983 */ /* 0x000f220000100800 */
[----:B------:R-:W-:-:S03]  /*13570*/  PRMT R5, RZ, 0x7610, R5 ;  /* 0x00007610ff057816 */ /* 0x000fc60000000005 */
[----:B------:R-:W3:Y:S04]  /*13580*/  LDL R51, [R1+0x9d0] ;  /* 0x0009d00001337983 */ /* 0x000ee80000100800 */
[----:B0-----:R-:W3:Y:S04]  /*13590*/  LDL R6, [R1+0x9dc] ;  /* 0x0009dc0001067983 */ /* 0x001ee80000100800 */
[----:B------:R-:W3:Y:S04]  /*135a0*/  LDL R50, [R1+0x9d4] ;  /* 0x0009d40001327983 */ /* 0x000ee80000100800 */
[----:B------:R-:W3:Y:S04]  /*135b0*/  LDL R11, [R1+0x9c8] ;  /* 0x0009c800010b7983 */ /* 0x000ee80000100800 */
[----:B------:R0:W-:Y:S04]  /*135c0*/  STL [R1+0xdc], R4 ;  /* 0x0000dc0401007387 */ /* 0x0001e80000100800 */
[----:B0-----:R-:W3:Y:S01]  /*135d0*/  LDL R4, [R1+0x9cc] ;  /* 0x0009cc0001047983 */ /* 0x001ee20000100800 */
[----:B--2---:R-:W-:Y:S01]  /*135e0*/  @!P0 IMAD.MOV.U32 R2, RZ, RZ, R9 ;  /* 0x000000ffff028224 */ /* 0x004fe200078e0009 */
[----:B------:R-:W-:-:S02]  /*135f0*/  PRMT R53, RZ, 0x7610, R53 ;  /* 0x00007610ff357816 */ /* 0x000fc40000000035 */
[----:B------:R-:W2:Y:S04]  /*13600*/  LDL R9, [R1+0x9c0] ;  /* 0x0009c00001097983 */ /* 0x000ea80000100800 */
[----:B----4-:R3:W4:Y:S01]  /*13610*/  @!P0 LDG.E.U8 R5, desc[UR6][R2.64] ;  /* 0x0000000602058981 */ /* 0x010722000c1e1100 */
[----:B------:R-:W-:Y:S01]  /*13620*/  PRMT R52, RZ, 0x7610, R52 ;  /* 0x00007610ff347816 */ /* 0x000fe20000000034 */
[----:B---3--:R-:W-:Y:S02]  /*13630*/  @!P1 IMAD.MOV.U32 R2, RZ, RZ, R54 ;  /* 0x000000ffff029224 */ /* 0x008fe400078e0036 */
[----:B------:R-:W-:-:S05]  /*13640*/  @!P1 IMAD.MOV.U32 R3, RZ, RZ, R55 ;  /* 0x000000ffff039224 */ /* 0x000fca00078e0037 */
[----:B------:R0:W3:Y:S01]  /*13650*/  @!P1 LDG.E.U8 R53, desc[UR6][R2.64] ;  /* 0x0000000602359981 */ /* 0x0000e2000c1e1100 */
[----:B------:R-:W-:Y:S01]  /*13660*/  PRMT R30, RZ, 0x7610, R30 ;  /* 0x00007610ff1e7816 */ /* 0x000fe2000000001e */
[----:B0-----:R-:W-:Y:S02]  /*13670*/  @!P0 IMAD.MOV.U32 R2, RZ, RZ, R6 ;  /* 0x000000ffff028224 */ /* 0x001fe400078e0006 */
[----:B------:R-:W-:-:S05]  /*13680*/  @!P0 IMAD.MOV.U32 R3, RZ, RZ, R7 ;  /* 0x000000ffff038224 */ /* 0x000fca00078e0007 */
[----:B------:R0:W2:Y:S02]  /*13690*/  @!P0 LDG.E.U8 R52, desc[UR6][R2.64] ;  /* 0x0000000602348981 */ /* 0x0000a4000c1e1100 */
[----:B0-----:R-:W-:Y:S02]  /*136a0*/  @!P1 IMAD.MOV.U32 R2, RZ, RZ, R50 ;  /* 0x000000ffff029224 */ /* 0x001fe400078e0032 */
[----:B------:R-:W-:-:S05]  /*136b0*/  @!P1 IMAD.MOV.U32 R3, RZ, RZ, R51 ;  /* 0x000000ffff039224 */ /* 0x000fca00078e0033 */
[----:B------:R0:W3:Y:S02]  /*136c0*/  @!P1 LDG.E.U8 R30, desc[UR6][R2.64] ;  /* 0x00000006021e9981 */ /* 0x0000e4000c1e1100 */
[----:B0-----:R-:W-:Y:S02]  /*136d0*/  @!P0 IMAD.MOV.U32 R2, RZ, RZ, R4 ;  /* 0x000000ffff028224 */ /* 0x001fe400078e0004 */
[----:B------:R-:W-:Y:S01]  /*136e0*/  @!P0 IMAD.MOV.U32 R3, RZ, RZ, R11 ;  /* 0x000000ffff038224 */ /* 0x000fe200078e000b */
[----:B----4-:R0:W-:Y:S04]  /*136f0*/  STL [R1+0xd8], R5 ;  /* 0x0000d80501007387 */ /* 0x0101e80000100800 */
[----:B------:R-:W4:Y:S04]  /*13700*/  LDL R7, [R1+0x9b8] ;  /* 0x0009b80001077983 */ /* 0x000f280000100800 */
[----:B------:R-:W4:Y:S04]  /*13710*/  LDL R6, [R1+0x9bc] ;  /* 0x0009bc0001067983 */ /* 0x000f280000100800 */
[----:B0-----:R-:W4:Y:S04]  /*13720*/  LDL R5, [R1+0x9c4] ;  /* 0x0009c40001057983 */ /* 0x001f280000100800 */
[----:B------:R-:W4:Y:S04]  /*13730*/  LDL R11, [R1+0x9b0] ;  /* 0x0009b000010b7983 */ /* 0x000f280000100800 */
[----:B------:R-:W4:Y:S01]  /*13740*/  LDL R4, [R1+0x9b4] ;  /* 0x0009b40001047983 */ /* 0x000f220000100800 */
[----:B------:R-:W-:-:S02]  /*13750*/  PRMT R17, RZ, 0x7610, R17 ;  /* 0x00007610ff117816 */ /* 0x000fc40000000011 */
[----:B------:R-:W-:-:S04]  /*13760*/  PRMT R29, RZ, 0x7610, R29 ;  /* 0x00007610ff1d7816 */ /* 0x000fc8000000001d */
[----:B------:R2:W4:Y:S02]  /*13770*/  @!P0 LDG.E.U8 R17, desc[UR6][R2.64] ;  /* 0x0000000602118981 */ /* 0x000524000c1e1100 */
[----:B--2---:R-:W-:Y:S01]  /*13780*/  @!P1 IMAD.MOV.U32 R3, RZ, RZ, R9 ;  /* 0x000000ffff039224 */ /* 0x004fe200078e0009 */
[----:B------:R-:W-:Y:S02]  /*13790*/  PRMT R36, RZ, 0x7610, R36 ;  /* 0x00007610ff247816 */ /* 0x000fe40000000024 */
[----:B------:R-:W-:Y:S01]  /*137a0*/  PRMT R37, RZ, 0x7610, R37 ;  /* 0x00007610ff257816 */ /* 0x000fe20000000025 */
[----:B---3--:R0:W-:Y:S04]  /*137b0*/  STL [R1+0xcc], R30 ;  /* 0x0000cc1e01007387 */ /* 0x0081e80000100800 */
[----:B0-----:R-:W2:Y:S01]  /*137c0*/  LDL R30, [R1+0x9a8] ;  /* 0x0009a800011e7983 */ /* 0x001ea20000100800 */
[----:B----4-:R-:W-:-:S03]  /*137d0*/  @!P1 IMAD.MOV.U32 R2, RZ, RZ, R5 ;  /* 0x000000ffff029224 */ /* 0x010fc600078e0005 */
[----:B------:R-:W3:Y:S04]  /*137e0*/  LDL R5, [R1+0x9ac] ;  /* 0x0009ac0001057983 */ /* 0x000ee80000100800 */
[----:B------:R0:W4:Y:S02]  /*137f0*/  @!P1 LDG.E.U8 R29, desc[UR6][R2.64] ;  /* 0x00000006021d9981 */ /* 0x000124000c1e1100 */
[----:B0-----:R-:W-:Y:S02]  /*13800*/  @!P0 IMAD.MOV.U32 R2, RZ, RZ, R6 ;  /* 0x000000ffff028224 */ /* 0x001fe400078e0006 */
[----:B------:R-:W-:-:S05]  /*13810*/  @!P0 IMAD.MOV.U32 R3, RZ, RZ, R7 ;  /* 0x000000ffff038224 */ /* 0x000fca00078e0007 */
[----:B------:R0:W3:Y:S02]  /*13820*/  @!P0 LDG.E.U8 R36, desc[UR6][R2.64] ;  /* 0x0000000602248981 */ /* 0x0000e4000c1e1100 */
[----:B0-----:R-:W-:Y:S02]  /*13830*/  @!P1 IMAD.MOV.U32 R2, RZ, RZ, R4 ;  /* 0x000000ffff029224 */ /* 0x001fe400078e0004 */
[----:B------:R-:W-:-:S05]  /*13840*/  @!P1 IMAD.MOV.U32 R3, RZ, RZ, R11 ;  /* 0x000000ffff039224 */ /* 0x000fca00078e000b */
[----:B------:R2:W3:Y:S02]  /*13850*/  @!P1 LDG.E.U8 R37, desc[UR6][R2.64] ;  /* 0x0000000602259981 */ /* 0x0004e4000c1e1100 */
[----:B--2---:R-:W-:Y:S02]  /*13860*/  @!P0 IMAD.MOV.U32 R3, RZ, RZ, R30 ;  /* 0x000000ffff038224 */ /* 0x004fe400078e001e */
[----:B----4-:R-:W-:Y:S04]  /*13870*/  STL [R1+0x10a4], R29 ;  /* 0x0010a41d01007387 */ /* 0x010fe80000100800 */
[----:B------:R0:W-:Y:S04]  /*13880*/  STL [R1+0xc8], R17 ;  /* 0x0000c81101007387 */ /* 0x0001e80000100800 */
[----:B------:R-:W2:Y:S04]  /*13890*/  LDL R9, [R1+0x9a4] ;  /* 0x0009a40001097983 */ /* 0x000ea80000100800 */
[----:B------:R-:W4:Y:S04]  /*138a0*/  LDL R7, [R1+0x998] ;  /* 0x0009980001077983 */ /* 0x000f280000100800 */
[----:B0-----:R-:W4:Y:S04]  /*138b0*/  LDL R17, [R1+0x9a0] ;  /* 0x0009a00001117983 */ /* 0x001f280000100800 */
[----:B------:R-:W4:Y:S04]  /*138c0*/  LDL R6, [R1+0x99c] ;  /* 0x00099c0001067983 */ /* 0x000f280000100800 */
[----:B---3--:R-:W-:Y:S04]  /*138d0*/  STL [R1+0x10a8], R36 ;  /* 0x0010a82401007387 */ /* 0x008fe80000100800 */
[----:B------:R-:W-:Y:S04]  /*138e0*/  STL [R1+0xd4], R53 ;  /* 0x0000d43501007387 */ /* 0x000fe80000100800 */
[----:B------:R-:W3:Y:S04]  /*138f0*/  LDL R11, [R1+0x990] ;  /* 0x00099000010b7983 */ /* 0x000ee80000100800 */
[----:B------:R-:W3:Y:S01]  /*13900*/  LDL R4, [R1+0x994] ;  /* 0x0009940001047983 */ /* 0x000ee20000100800 */
[----:B------:R-:W-:-:S03]  /*13910*/  @!P0 IMAD.MOV.U32 R2, RZ, RZ, R5 ;  /* 0x000000ffff028224 */ /* 0x000fc600078e0005 */
[----:B------:R-:W-:Y:S04]  /*13920*/  STL [R1+0x10ac], R37 ;  /* 0x0010ac2501007387 */ /* 0x000fe80000100800 */
[----:B------:R-:W-:Y:S04]  /*13930*/  STL [R1+0xd0], R52 ;  /* 0x0000d03401007387 */ /* 0x000fe80000100800 */
[----:B------:R-:W3:Y:S04]  /*13940*/  LDL R30, [R1+0x988] ;  /* 0x00098800011e7983 */ /* 0x000ee80000100800 */
[----:B------:R-:W3:Y:S01]  /*13950*/  LDL R5, [R1+0x98c] ;  /* 0x00098c0001057983 */ /* 0x000ee20000100800 */
[----:B------:R-:W-:-:S02]  /*13960*/  PRMT R49, RZ, 0x7610, R49 ;  /* 0x00007610ff317816 */ /* 0x000fc40000000031 */
[----:B------:R-:W-:-:S04]  /*13970*/  PRMT R48, RZ, 0x7610, R48 ;  /* 0x00007610ff307816 */ /* 0x000fc80000000030 */
[----:B------:R2:W3:Y:S01]  /*13980*/  @!P0 LDG.E.U8 R49, desc[UR6][R2.64] ;  /* 0x0000000602318981 */ /* 0x0004e2000c1e1100 */
[----:B------:R-:W-:Y:S02]  /*13990*/  PRMT R47, RZ, 0x7610, R47 ;  /* 0x00007610ff2f7816 */ /* 0x000fe4000000002f */
[----:B------:R-:W-:Y:S02]  /*139a0*/  PRMT R46, RZ, 0x7610, R46 ;  /* 0x00007610ff2e7816 */ /* 0x000fe4000000002e */
[----:B------:R-:W-:Y:S01]  /*139b0*/  PRMT R38, RZ, 0x7610, R38 ;  /* 0x00007610ff267816 */ /* 0x000fe20000000026 */
[----:B--2---:R-:W-:Y:S02]  /*139c0*/  @!P1 IMAD.MOV.U32 R2, RZ, RZ, R9 ;  /* 0x000000ffff029224 */ /* 0x004fe400078e0009 */
[----:B------:R-:W2:Y:S01]  /*139d0*/  LDL R9, [R1+0x96c] ;  /* 0x00096c0001097983 */ /* 0x000ea20000100800 */
[----:B----4-:R-:W-:-:S03]  /*139e0*/  @!P1 IMAD.MOV.U32 R3, RZ, RZ, R17 ;  /* 0x000000ffff039224 */ /* 0x010fc600078e0011 */
[----:B------:R-:W4:Y:S04]  /*139f0*/  LDL R17, [R1+0x968] ;  /* 0x0009680001117983 */ /* 0x000f280000100800 */
[----:B------:R0:W4:Y:S02]  /*13a00*/  @!P1 LDG.E.U8 R48, desc[UR6][R2.64] ;  /* 0x0000000602309981 */ /* 0x000124000c1e1100 */
[----:B0-----:R-:W-:Y:S02]  /*13a10*/  @!P0 IMAD.MOV.U32 R2, RZ, RZ, R6 ;  /* 0x000000ffff028224 */ /* 0x001fe400078e0006 */
[----:B------:R-:W-:Y:S01]  /*13a20*/  @!P0 IMAD.MOV.U32 R3, RZ, RZ, R7 ;  /* 0x000000ffff038224 */ /* 0x000fe200078e0007 */
[----:B------:R-:W4:Y:S04]  /*13a30*/  LDL R6, [R1+0x964] ;  /* 0x0009640001067983 */ /* 0x000f280000100800 */
[----:B------:R3:W4:Y:S04]  /*13a40*/  @!P0 LDG.E.U8 R47, desc[UR6][R2.64] ;  /* 0x00000006022f8981 */ /* 0x000728000c1e1100 */
[----:B------:R-:W4:Y:S01]  /*13a50*/  LDL R7, [R1+0x960] ;  /* 0x0009600001077983 */ /* 0x000f220000100800 */
[----:B---3--:R-:W-:-:S02]  /*13a60*/  @!P1 IMAD.MOV.U32 R2, RZ, RZ, R4 ;  /* 0x000000ffff029224 */ /* 0x008fc400078e0004 */
[----:B------:R-:W-:Y:S01]  /*13a70*/  @!P1 IMAD.MOV.U32 R3, RZ, RZ, R11 ;  /* 0x000000ffff039224 */ /* 0x000fe200078e000b */
[----:B------:R-:W3:Y:S04]  /*13a80*/  LDL R4, [R1+0x95c] ;  /* 0x00095c0001047983 */ /* 0x000ee80000100800 */
[----:B------:R0:W3:Y:S04]  /*13a90*/  @!P1 LDG.E.U8 R46, desc[UR6][R2.64] ;  /* 0x00000006022e9981 */ /* 0x0000e8000c1e1100 */
[----:B------:R-:W3:Y:S01]  /*13aa0*/  LDL R11, [R1+0x958] ;  /* 0x00095800010b7983 */ /* 0x000ee20000100800 */
[----:B0-----:R-:W-:-:S02]  /*13ab0*/  @!P0 IMAD.MOV.U32 R2, RZ, RZ, R5 ;  /* 0x000000ffff028224 */ /* 0x001fc400078e0005 */
[----:B------:R-:W-:Y:S01]  /*13ac0*/  @!P0 IMAD.MOV.U32 R3, RZ, RZ, R30 ;  /* 0x000000ffff038224 */ /* 0x000fe200078e001e */
[----:B------:R-:W3:Y:S04]  /*13ad0*/  LDL R5, [R1+0x954] ;  /* 0x0009540001057983 */ /* 0x000ee80000100800 */
[----:B------:R2:W3:Y:S04]  /*13ae0*/  @!P0 LDG.E.U8 R38, desc[UR6][R2.64] ;  /* 0x0000000602268981 */ /* 0x0004e8000c1e1100 */
[----:B------:R-:W3:Y:S01]  /*13af0*/  LDL R30, [R1+0x950] ;  /* 0x00095000011e7983 */ /* 0x000ee20000100800 */
[----:B------:R-:W-:-:S02]  /*13b00*/  PRMT R45, RZ, 0x7610, R45 ;  /* 0x00007610ff2d7816 */ /* 0x000fc4000000002d */
[----:B------:R-:W-:Y:S02]  /*13b10*/  PRMT R44, RZ, 0x7610, R44 ;  /* 0x00007610ff2c7816 */ /* 0x000fe4000000002c */
[----:B------:R-:W-:Y:S01]  /*13b20*/  PRMT R43, RZ, 0x7610, R43 ;  /* 0x00007610ff2b7816 */ /* 0x000fe2000000002b */
[----:B--2---:R-:W-:Y:S02]  /*13b30*/  @!P0 IMAD.MOV.U32 R2, RZ, RZ, R9 ;  /* 0x000000ffff028224 */ /* 0x004fe400078e0009 */
[----:B----4-:R-:W-:-:S05]  /*13b40*/  @!P0 IMAD.MOV.U32 R3, RZ, RZ, R17 ;  /* 0x000000ffff038224 */ /* 0x010fca00078e0011 */
[----:B------:R0:W2:Y:S02]  /*13b50*/  @!P0 LDG.E.U8 R45, desc[UR6][R2.64] ;  /* 0x00000006022d8981 */ /* 0x0000a4000c1e1100 */
[----:B0-----:R-:W-:Y:S02]  /*13b60*/  @!P1 IMAD.MOV.U32 R2, RZ, RZ, R6 ;  /* 0x000000ffff029224 */ /* 0x001fe400078e0006 */
[----:B------:R-:W-:-:S05]  /*13b70*/  @!P1 IMAD.MOV.U32 R3, RZ, RZ, R7 ;  /* 0x000000ffff039224 */ /* 0x000fca00078e0007 */
[----:B------:R3:W4:Y:S02]  /*13b80*/  @!P1 LDG.E.U8 R44, desc[UR6][R2.64] ;  /* 0x00000006022c9981 */ /* 0x000724000c1e1100 */
[----:B---3--:R-:W-:Y:S02]  /*13b90*/  @!P0 IMAD.MOV.U32 R2, RZ, RZ, R4 ;  /* 0x000000ffff028224 */ /* 0x008fe400078e0004 */
[----:B------:R-:W-:-:S05]  /*13ba0*/  @!P0 IMAD.MOV.U32 R3, RZ, RZ, R11 ;  /* 0x000000ffff038224 */ /* 0x000fca00078e000b */
[----:B------:R0:W3:Y:S04]  /*13bb0*/  @!P0 LDG.E.U8 R43, desc[UR6][R2.64] ;  /* 0x00000006022b8981 */ /* 0x0000e8000c1e1100 */
[----:B------:R1:W-:Y:S04]  /*13bc0*/  STL [R1+0x10b0], R38 ;  /* 0x0010b02601007387 */ /* 0x0003e80000100800 */
[----:B------:R-:W2:Y:S04]  /*13bd0*/  LDL R17, [R1+0x930] ;  /* 0x0009300001117983 */ /* 0x000ea80000100800 */
[----:B------:R-:W3:Y:S04]  /*13be0*/  LDL R9, [R1+0xc10] ;  /* 0x000c100001097983 */ /* 0x000ee80000100800 */
[----:B------:R-:W4:Y:S04]  /*13bf0*/  LDL R7, [R1+0x92c] ;  /* 0x00092c0001077983 */ /* 0x000f280000100800 */
[----:B------:R-:W4:Y:S04]  /*13c00*/  LDL R6, [R1+0xc20] ;  /* 0x000c200001067983 */ /* 0x000f280000100800 */
[----:B------:R-:W-:Y:S04]  /*13c10*/  STL [R1+0xb8], R49 ;  /* 0x0000b83101007387 */ /* 0x000fe80000100800 */
[----:B------:R-:W4:Y:S04]  /*13c20*/  LDL R11, [R1+0x928] ;  /* 0x00092800010b7983 */ /* 0x000f280000100800 */
[----:B------:R-:W4:Y:S01]  /*13c30*/  LDL R4, [R1+0xc1c] ;  /* 0x000c1c0001047983 */ /* 0x000f220000100800 */
[----:B0-----:R-:W-:-:S02]  /*13c40*/  @!P1 IMAD.MOV.U32 R2, RZ, RZ, R5 ;  /* 0x000000ffff029224 */ /* 0x001fc400078e0005 */
[----:B------:R-:W-:Y:S01]  /*13c50*/  @!P1 IMAD.MOV.U32 R3, RZ, RZ, R30 ;  /* 0x000000ffff039224 */ /* 0x000fe200078e001e */
[----:B------:R-:W-:Y:S04]  /*13c60*/  STL [R1+0xb4], R48 ;  /* 0x0000b43001007387 */ /* 0x000fe80000100800 */
[----:B------:R-:W4:Y:S04]  /*13c70*/  LDL R30, [R1+0x924] ;  /* 0x00092400011e7983 */ /* 0x000f280000100800 */
[----:B------:R-:W4:Y:S01]  /*13c80*/  LDL R5, [R1+0xc2c] ;  /* 0x000c2c0001057983 */ /* 0x000f220000100800 */
[----:B------:R-:W-:-:S02]  /*13c90*/  PRMT R42, RZ, 0x7610, R42 ;  /* 0x00007610ff2a7816 */ /* 0x000fc4000000002a */
[----:B------:R-:W-:Y:S01]  /*13ca0*/  PRMT R41, RZ, 0x7610, R41 ;  /* 0x00007610ff297816 */ /* 0x000fe20000000029 */
[----:B------:R-:W-:Y:S04]  /*13cb0*/  STL [R1+0xb0], R47 ;  /* 0x0000b02f01007387 */ /* 0x000fe80000100800 */
[----:B------:R2:W4:Y:S01]  /*13cc0*/  @!P1 LDG.E.U8 R42, desc[UR6][R2.64] ;  /* 0x00000006022a9981 */ /* 0x000522000c1e1100 */
[----:B------:R-:W-:Y:S02]  /*13cd0*/  PRMT R40, RZ, 0x7610, R40 ;  /* 0x00007610ff287816 */ /* 0x000fe40000000028 */
[----:B-1----:R-:W-:Y:S01]  /*13ce0*/  PRMT R38, RZ, 0x7610, R38 ;  /* 0x00007610ff267816 */ /* 0x002fe20000000026 */
[----:B--2---:R-:W-:Y:S02]  /*13cf0*/  @!P0 IMAD.MOV.U32 R3, RZ, RZ, R17 ;  /* 0x000000ffff038224 */ /* 0x004fe400078e0011 */
[----:B------:R-:W2:Y:S01]  /*13d00*/  LDL R17, [R1+0x504] ;  /* 0x0005040001117983 */ /* 0x000ea20000100800 */
[----:B---3--:R-:W-:-:S03]  /*13d10*/  @!P0 IMAD.MOV.U32 R2, RZ, RZ, R9 ;  /* 0x000000ffff028224 */ /* 0x008fc600078e0009 */
[----:B------:R-:W3:Y:S04]  /*13d20*/  LDL R9, [R1+0xc3c] ;  /* 0x000c3c0001097983 */ /* 0x000ee80000100800 */
[----:B------:R4:W3:Y:S04]  /*13d30*/  @!P0 LDG.E.U8 R41, desc[UR6][R2.64] ;  /* 0x0000000602298981 */ /* 0x0008e8000c1e1100 */
[----:B------:R-:W-:Y:S01]  /*13d40*/  STL [R1+0xa4], R46 ;  /* 0x0000a42e01007387 */ /* 0x000fe20000100800 */
[----:B----4-:R-:W-:Y:S02]  /*13d50*/  @!P1 IMAD.MOV.U32 R2, RZ, RZ, R6 ;  /* 0x000000ffff029224 */ /* 0x010fe400078e0006 */
[----:B------:R-:W-:Y:S01]  /*13d60*/  @!P1 IMAD.MOV.U32 R3, RZ, RZ, R7 ;  /* 0x000000ffff039224 */ /* 0x000fe200078e0007 */
[----:B------:R-:W4:Y:S04]  /*13d70*/  LDL R6, [R1+0xc30] ;  /* 0x000c300001067983 */ /* 0x000f280000100800 */
[----:B------:R-:W4:Y:S04]  /*13d80*/  LDL R7, [R1+0xc24] ;  /* 0x000c240001077983 */ /* 0x000f280000100800 */
[----:B------:R0:W4:Y:S02]  /*13d90*/  @!P1 LDG.E.U8 R40, desc[UR6][R2.64] ;  /* 0x0000000602289981 */ /* 0x000124000c1e1100 */
[----:B0-----:R-:W-:-:S02]  /*13da0*/  @!P0 IMAD.MOV.U32 R2, RZ, RZ, R4 ;  /* 0x000000ffff028224 */ /* 0x001fc400078e0004 */
[----:B------:R-:W-:Y:S01]  /*13db0*/  @!P0 IMAD.MOV.U32 R3, RZ, RZ, R11 ;  /* 0x000000ffff038224 */ /* 0x000fe200078e000b */
[----:B------:R-:W4:Y:S04]  /*13dc0*/  LDL R4, [R1+0x500] ;  /* 0x0005000001047983 */ /* 0x000f280000100800 */
[----:B------:R-:W4:Y:S04]  /*13dd0*/  LDL R11, [R1+0x4fc] ;  /* 0x0004fc00010b7983 */ /* 0x000f280000100800 */
[----:B------:R0:W4:Y:S04]  /*13de0*/  @!P0 LDG.E.U8 R38, desc[UR6][R2.64] ;  /* 0x0000000602268981 */ /* 0x000128000c1e1100 */
[----:B------:R-:W-:Y:S01]  /*13df0*/  STL [R1+0x94], R45 ;  /* 0x0000942d01007387 */ /* 0x000fe20000100800 */
[----:B0-----:R-:W-:-:S02]  /*13e00*/  @!P1 IMAD.MOV.U32 R2, RZ, RZ, R5 ;  /* 0x000000ffff029224 */ /* 0x001fc400078e0005 */
[----:B------:R-:W-:Y:S01]  /*13e10*/  @!P1 IMAD.MOV.U32 R3, RZ, RZ, R30 ;  /* 0x000000ffff039224 */ /* 0x000fe200078e001e */
[----:B------:R-:W4:Y:S04]  /*13e20*/  LDL R5, [R1+0x4f8] ;  /* 0x0004f80001057983 */ /* 0x000f280000100800 */
[----:B------:R-:W4:Y:S01]  /*13e30*/  LDL R30, [R1+0x4f4] ;  /* 0x0004f400011e7983 */ /* 0x000f220000100800 */
[----:B------:R-:W-:Y:S02]  /*13e40*/  PRMT R37, RZ, 0x7610, R37 ;  /* 0x00007610ff257816 */ /* 0x000fe40000000025 */
[----:B------:R-:W-:-:S04]  /*13e50*/  PRMT R36, RZ, 0x7610, R36 ;  /* 0x00007610ff247816 */ /* 0x000fc80000000024 */
[----:B------:R2:W4:Y:S01]  /*13e60*/  @!P1 LDG.E.U8 R37, desc[UR6][R2.64] ;  /* 0x0000000602259981 */ /* 0x000522000c1e1100 */
[----:B------:R-:W-:Y:S02]  /*13e70*/  PRMT R12, RZ, 0x7610, R12 ;  /* 0x00007610ff0c7816 */ /* 0x000fe4000000000c */
[----:B------:R-:W-:Y:S02]  /*13e80*/  PRMT R31, RZ, 0x7610, R31 ;  /* 0x00007610ff1f7816 */ /* 0x000fe4000000001f */
[----:B------:R-:W-:Y:S01]  /*13e90*/  PRMT R19, RZ, 0x7610, R19 ;  /* 0x00007610ff137816 */ /* 0x000fe20000000013 */
[----:B------:R-:W-:Y:S01]  /*13ea0*/  STL [R1+0x88], R44 ;  /* 0x0000882c01007387 */ /* 0x000fe20000100800 */
[----:B--2---:R-:W-:-:S03]  /*13eb0*/  @!P0 IMAD.MOV.U32 R3, RZ, RZ, R17 ;  /* 0x000000ffff038224 */ /* 0x004fc600078e0011 */
[----:B------:R-:W2:Y:S01]  /*13ec0*/  LDL R17, [R1+0x4cc] ;  /* 0x0004cc0001117983 */ /* 0x000ea20000100800 */
[----:B---3--:R-:W-:-:S03]  /*13ed0*/  @!P0 IMAD.MOV.U32 R2, RZ, RZ, R9 ;  /* 0x000000ffff028224 */ /* 0x008fc600078e0009 */
[----:B------:R-:W3:Y:S04]  /*13ee0*/  LDL R9, [R1+0x4d0] ;  /* 0x0004d00001097983 */ /* 0x000ee80000100800 */
[----:B------:R4:W2:Y:S02]  /*13ef0*/  @!P0 LDG.E.U8 R36, desc[UR6][R2.64] ;  /* 0x0000000602248981 */ /* 0x0008a4000c1e1100 */
[----:B----4-:R-:W-:Y:S02]  /*13f00*/  @!P1 IMAD.MOV.U32 R2, RZ, RZ, R6 ;  /* 0x000000ffff029224 */ /* 0x010fe400078e0006 */
[----:B------:R-:W-:-:S05]  /*13f10*/  @!P1 IMAD.MOV.U32 R3, RZ, RZ, R7 ;  /* 0x000000ffff039224 */ /* 0x000fca00078e0007 */
[----:B------:R0:W4:Y:S02]  /*13f20*/  @!P1 LDG.E.U8 R12, desc[UR6][R2.64] ;  /* 0x00000006020c9981 */ /* 0x000124000c1e1100 */
[----:B0-----:R-:W-:Y:S02]  /*13f30*/  @!P0 IMAD.MOV.U32 R2, RZ, RZ, R4 ;  /* 0x000000ffff028224 */ /* 0x001fe400078e0004 */
[----:B------:R-:W-:-:S05]  /*13f40*/  @!P0 IMAD.MOV.U32 R3, RZ, RZ, R11 ;  /* 0x000000ffff038224 */ /* 0x000fca00078e000b */
[----:B------:R0:W4:Y:S02]  /*13f50*/  @!P0 LDG.E.U8 R31, desc[UR6][R2.64] ;  /* 0x00000006021f8981 */ /* 0x000124000c1e1100 */
[----:B0-----:R-:W-:Y:S02]  /*13f60*/  @!P1 IMAD.MOV.U32 R2, RZ, RZ, R5 ;  /* 0x000000ffff029224 */ /* 0x001fe400078e0005 */
[----:B------:R-:W-:Y:S01]  /*13f70*/  @!P1 IMAD.MOV.U32 R3, RZ, RZ, R30 ;  /* 0x000000ffff039224 */ /* 0x000fe200078e001e */
[----:B------:R-:W-:Y:S04]  /*13f80*/  STL [R1+0x84], R43 ;  /* 0x0000842b01007387 */ /* 0x000fe80000100800 */
[----:B------:R3:W4:Y:S04]  /*13f90*/  @!P1 LDG.E.U8 R19, desc[UR6][R2.64] ;  /* 0x0000000602139981 */ /* 0x000728000c1e1100 */
[----:B------:R-:W4:Y:S04]  /*13fa0*/  LDL R7, [R1+0x4c4] ;  /* 0x0004c40001077983 */ /* 0x000f280000100800 */
[----:B------:R-:W4:Y:S04]  /*13fb0*/  LDL R6, [R1+0x4c8] ;  /* 0x0004c80001067983 */ /* 0x000f280000100800 */
[----:B------:R-:W-:Y:S01]  /*13fc0*/  STL [R1+0x80], R42 ;  /* 0x0000802a01007387 */ /* 0x000fe20000100800 */
[----:B------:R-:W-:-:S02]  /*13fd0*/  PRMT R18, RZ, 0x7610, R18 ;  /* 0x00007610ff127816 */ /* 0x000fc40000000012 */
[----:B------:R-:W-:Y:S01]  /*13fe0*/  PRMT R13, RZ, 0x7610, R13 ;  /* 0x00007610ff0d7816 */ /* 0x000fe2000000000d */
[----:B------:R-:W-:Y:S01]  /*13ff0*/  LDS.U8 R30, [R0+UR4+0x8] ;  /* 0x00000804001e7984 */ /* 0x000fe20008000000 */
[----:B------:R-:W-:Y:S02]  /*14000*/  PRMT R10, RZ, 0x7610, R10 ;  /* 0x00007610ff0a7816 */ /* 0x000fe4000000000a */
[----:B------:R-:W-:Y:S01]  /*14010*/  PRMT R29, RZ, 0x7610, R29 ;  /* 0x00007610ff1d7816 */ /* 0x000fe2000000001d */
[----:B------:R-:W-:Y:S01]  /*14020*/  LDS.U8 R43, [R0+UR4+0x400] ;  /* 0x00040004002b7984 */ /* 0x000fe20008000000 */
[----:B------:R-:W-:Y:S02]  /*14030*/  PRMT R8, RZ, 0x7610, R8 ;  /* 0x00007610ff087816 */ /* 0x000fe40000000008 */
[----:B------:R-:W-:Y:S01]  /*14040*/  PRMT R16, RZ, 0x7610, R16 ;  /* 0x00007610ff107816 */ /* 0x000fe20000000010 */
[----:B------:R-:W-:Y:S01]  /*14050*/  LDS.U8 R42, [R0+UR4+0x440] ;  /* 0x00044004002a7984 */ /* 0x000fe20008000000 */
[----:B---3--:R-:W-:-:S02]  /*14060*/  @!P0 IMAD.MOV.U32 R2, RZ, RZ, R9 ;  /* 0x000000ffff028224 */ /* 0x008fc400078e0009 */
[----:B--2---:R-:W-:-:S05]  /*14070*/  @!P0 IMAD.MOV.U32 R3, RZ, RZ, R17 ;  /* 0x000000ffff038224 */ /* 0x004fca00078e0011 */
[----:B------:R0:W2:Y:S04]  /*14080*/  @!P0 LDG.E.U8 R18, desc[UR6][R2.64] ;  /* 0x0000000602128981 */ /* 0x0000a8000c1e1100 */
[----:B----4-:R1:W-:Y:S04]  /*14090*/  STL [R1+0x58], R12 ;  /* 0x0000580c01007387 */ /* 0x0103e80000100800 */
[----:B------:R-:W3:Y:S04]  /*140a0*/  LDL R11, [R1+0x4c0] ;  /* 0x0004c000010b7983 */ /* 0x000ee80000100800 */
[----:B------:R-:W4:Y:S04]  /*140b0*/  LDL R4, [R1+0x4b8] ;  /* 0x0004b80001047983 */ /* 0x000f280000100800 */
[----:B-1----:R-:W4:Y:S04]  /*140c0*/  LDL R12, [R1+0x4bc] ;  /* 0x0004bc00010c7983 */ /* 0x002f280000100800 */
[----:B------:R-:W-:Y:S04]  /*140d0*/  STL [R1+0x7c], R41 ;  /* 0x00007c2901007387 */ /* 0x000fe80000100800 */
[----:B------:R-:W4:Y:S04]  /*140e0*/  LDL R5, [R1+0x4b4] ;  /* 0x0004b40001057983 */ /* 0x000f280000100800 */
[----:B------:R-:W-:Y:S01]  /*140f0*/  STL [R1+0x78], R40 ;  /* 0x0000782801007387 */ /* 0x000fe20000100800 */
[----:B------:R-:W-:-:S02]  /*14100*/  PRMT R32, RZ, 0x7610, R32 ;  /* 0x00007610ff207816 */ /* 0x000fc40000000020 */
[----:B------:R-:W-:Y:S01]  /*14110*/  PRMT R15, RZ, 0x7610, R15 ;  /* 0x00007610ff0f7816 */ /* 0x000fe2000000000f */
[----:B------:R-:W-:Y:S01]  /*14120*/  LDS.U8 R41, [R0+UR4+0x408] ;  /* 0x0004080400297984 */ /* 0x000fe20008000000 */
[----:B------:R-:W-:Y:S02]  /*14130*/  PRMT R39, RZ, 0x7610, R39 ;  /* 0x00007610ff277816 */ /* 0x000fe40000000027 */
[----:B------:R-:W-:Y:S01]  /*14140*/  PRMT R24, RZ, 0x7610, R24 ;  /* 0x00007610ff187816 */ /* 0x000fe20000000018 */
[----:B------:R-:W-:Y:S04]  /*14150*/  LDS.U8 R40, [R0+UR4+0x448] ;  /* 0x0004480400287984 */ /* 0x000fe80008000000 */
[----:B------:R1:W-:Y:S04]  /*14160*/  STL [R1+0x50], R19 ;  /* 0x0000501301007387 */ /* 0x0003e80000100800 */
[----:B------:R-:W4:Y:S04]  /*14170*/  LDL R9, [R1+0x490] ;  /* 0x0004900001097983 */ /* 0x000f280000100800 */
[----:B-1----:R-:W4:Y:S01]  /*14180*/  LDL R19, [R1+0x48c] ;  /* 0x00048c0001137983 */ /* 0x002f220000100800 */
[----:B0-----:R-:W-:-:S02]  /*14190*/  @!P1 IMAD.MOV.U32 R2, RZ, RZ, R6 ;  /* 0x000000ffff029224 */ /* 0x001fc400078e0006 */
[----:B------:R-:W-:-:S05]  /*141a0*/  @!P1 IMAD.MOV.U32 R3, RZ, RZ, R7 ;  /* 0x000000ffff039224 */ /* 0x000fca00078e0007 */
[----:B------:R3:W4:Y:S04]  /*141b0*/  @!P1 LDG.E.U8 R13, desc[UR6][R2.64] ;  /* 0x00000006020d9981 */ /* 0x000728000c1e1100 */
[----:B------:R-:W-:Y:S04]  /*141c0*/  STL [R1+0x74], R38 ;  /* 0x0000742601007387 */ /* 0x000fe80000100800 */
[----:B------:R-:W4:Y:S04]  /*141d0*/  LDL R17, [R1+0x488] ;  /* 0x0004880001117983 */ /* 0x000f280000100800 */
[----:B--2---:R0:W-:Y:S01]  /*141e0*/  STL [R1+0x4c], R18 ;  /* 0x00004c1201007387 */ /* 0x0041e20000100800 */
[----:B---3--:R-:W-:-:S02]  /*141f0*/  @!P0 IMAD.MOV.U32 R2, RZ, RZ, R11 ;  /* 0x000000ffff028224 */ /* 0x008fc400078e000b */
[----:B----4-:R-:W-:-:S05]  /*14200*/  @!P0 IMAD.MOV.U32 R3, RZ, RZ, R12 ;  /* 0x000000ffff038224 */ /* 0x010fca00078e000c */
[----:B------:R1:W2:Y:S02]  /*14210*/  @!P0 LDG.E.U8 R10, desc[UR6][R2.64] ;  /* 0x00000006020a8981 */ /* 0x0002a4000c1e1100 */
[----:B-1----:R-:W-:Y:S02]  /*14220*/  @!P1 IMAD.MOV.U32 R2, RZ, RZ, R4 ;  /* 0x000000ffff029224 */ /* 0x002fe400078e0004 */
[----:B------:R-:W-:-:S05]  /*14230*/  @!P1 IMAD.MOV.U32 R3, RZ, RZ, R5 ;  /* 0x000000ffff039224 */ /* 0x000fca00078e0005 */
[----:B------:R1:W3:Y:S02]  /*14240*/  @!P1 LDG.E.U8 R29, desc[UR6][R2.64] ;  /* 0x00000006021d9981 */ /* 0x0002e4000c1e1100 */
[----:B-1----:R-:W-:Y:S02]  /*14250*/  @!P0 IMAD.MOV.U32 R2, RZ, RZ, R9 ;  /* 0x000000ffff028224 */ /* 0x002fe400078e0009 */
[----:B------:R-:W-:-:S05]  /*14260*/  @!P0 IMAD.MOV.U32 R3, RZ, RZ, R19 ;  /* 0x000000ffff038224 */ /* 0x000fca00078e0013 */
[----:B------:R1:W4:Y:S04]  /*14270*/  @!P0 LDG.E.U8 R8, desc[UR6][R2.64] ;  /* 0x0000000602088981 */ /* 0x000328000c1e1100 */
[----:B------:R-:W-:Y:S04]  /*14280*/  STL [R1+0x70], R37 ;  /* 0x0000702501007387 */ /* 0x000fe80000100800 */
[----:B0-----:R-:W3:Y:S04]  /*14290*/  LDL R18, [R1+0x484] ;  /* 0x0004840001127983 */ /* 0x001ee80000100800 */
[----:B------:R-:W3:Y:S04]  /*142a0*/  LDL R7, [R1+0x47c] ;  /* 0x00047c0001077983 */ /* 0x000ee80000100800 */
[----:B------:R-:W3:Y:S04]  /*142b0*/  LDL R6, [R1+0x480] ;  /* 0x0004800001067983 */ /* 0x000ee80000100800 */
[----:B------:R-:W-:Y:S04]  /*142c0*/  STL [R1+0x5c], R36 ;  /* 0x00005c2401007387 */ /* 0x000fe80000100800 */
[----:B------:R0:W-:Y:S04]  /*142d0*/  STL [R1+0x48], R13 ;  /* 0x0000480d01007387 */ /* 0x0001e80000100800 */
[----:B------:R-:W3:Y:S04]  /*142e0*/  LDL R12, [R1+0x478] ;  /* 0x00047800010c7983 */ /* 0x000ee80000100800 */
[----:B------:R-:W3:Y:S04]  /*142f0*/  LDL R5, [R1+0x980] ;  /* 0x0009800001057983 */ /* 0x000ee80000100800 */
[----:B0-----:R-:W3:Y:S04]  /*14300*/  LDL R13, [R1+0x474] ;  /* 0x00047400010d7983 */ /* 0x001ee80000100800 */
[----:B------:R-:W3:Y:S04]  /*14310*/  LDL R4, [R1+0x984] ;  /* 0x0009840001047983 */ /* 0x000ee80000100800 */
[----:B------:R-:W3:Y:S01]  /*14320*/  LDL R11, [R1+0x978] ;  /* 0x00097800010b7983 */ /* 0x000ee20000100800 */
[----:B-1----:R-:W-:-:S03]  /*14330*/  @!P1 IMAD.MOV.U32 R2, RZ, RZ, R17 ;  /* 0x000000ffff029224 */ /* 0x002fc600078e0011 */
[----:B--2---:R0:W-:Y:S04]  /*14340*/  STL [R1+0x44], R10 ;  /* 0x0000440a01007387 */ /* 0x0041e80000100800 */
[----:B0-----:R-:W2:Y:S04]  /*14350*/  LDL R10, [R1+0x97c] ;  /* 0x00097c00010a7983 */ /* 0x001ea80000100800 */
[----:B------:R-:W-:Y:S04]  /*14360*/  STL [R1+0x54], R31 ;  /* 0x0000541f01007387 */ /* 0x000fe80000100800 */
[----:B------:R-:W2:Y:S01]  /*14370*/  LDL R9, [R1+0x970] ;  /* 0x0009700001097983 */ /* 0x000ea20000100800 */
[----:B------:R-:W-:-:S02]  /*14380*/  PRMT R25, RZ, 0x7610, R25 ;  /* 0x00007610ff197816 */ /* 0x000fc40000000019 */
[----:B------:R-:W-:Y:S01]  /*14390*/  PRMT R26, RZ, 0x7610, R26 ;  /* 0x00007610ff1a7816 */ /* 0x000fe2000000001a */
[----:B------:R-:W-:Y:S04]  /*143a0*/  LDS.U8 R31, [R0+UR4+0x48] ;  /* 0x00004804001f7984 */ /* 0x000fe80008000000 */
[----:B----4-:R0:W-:Y:S04]  /*143b0*/  STL [R1+0x3c], R8 ;  /* 0x00003c0801007387 */ /* 0x0101e80000100800 */
[----:B------:R-:W4:Y:S01]  /*143c0*/  LDL R19, [R1+0x948] ;  /* 0x0009480001137983 */ /* 0x000f220000100800 */
[----:B---3--:R-:W-:-:S03]  /*143d0*/  @!P1 IMAD.MOV.U32 R3, RZ, RZ, R18 ;  /* 0x000000ffff039224 */ /* 0x008fc600078e0012 */
[----:B------:R-:W3:Y:S04]  /*143e0*/  LDL R17, [R1+0x938] ;  /* 0x0009380001117983 */ /* 0x000ee80000100800 */
[----:B0-----:R-:W3:Y:S04]  /*143f0*/  LDL R8, [R1+0x974] ;  /* 0x0009740001087983 */ /* 0x001ee80000100800 */
[----:B------:R-:W4:Y:S04]  /*14400*/  LDL R18, [R1+0x94c] ;  /* 0x00094c0001127983 */ /* 0x000f280000100800 */
[----:B------:R0:W4:Y:S02]  /*14410*/  @!P1 LDG.E.U8 R16, desc[UR6][R2.64] ;  /* 0x0000000602109981 */ /* 0x000124000c1e1100 */
[----:B0-----:R-:W-:-:S02]  /*14420*/  @!P0 IMAD.MOV.U32 R2, RZ, RZ, R6 ;  /* 0x000000ffff028224 */ /* 0x001fc400078e0006 */
[----:B------:R-:W-:Y:S01]  /*14430*/  @!P0 IMAD.MOV.U32 R3, RZ, RZ, R7 ;  /* 0x000000ffff038224 */ /* 0x000fe200078e0007 */
[----:B------:R-:W4:Y:S04]  /*14440*/  LDL R6, [R1+0x944] ;  /* 0x0009440001067983 */ /* 0x000f280000100800 */
[----:B------:R0:W4:Y:S04]  /*14450*/  @!P0 LDG.E.U8 R32, desc[UR6][R2.64] ;  /* 0x0000000602208981 */ /* 0x000128000c1e1100 */
[----:B------:R-:W4:Y:S01]  /*14460*/  LDL R7, [R1+0x940] ;  /* 0x0009400001077983 */ /* 0x000f220000100800 */
[----:B0-----:R-:W-:-:S02]  /*14470*/  @!P1 IMAD.MOV.U32 R2, RZ, RZ, R12 ;  /* 0x000000ffff029224 */ /* 0x001fc400078e000c */
[----:B------:R-:W-:-:S05]  /*14480*/  @!P1 IMAD.MOV.U32 R3, RZ, RZ, R13 ;  /* 0x000000ffff039224 */ /* 0x000fca00078e000d */
[----:B------:R0:W4:Y:S02]  /*14490*/  @!P1 LDG.E.U8 R15, desc[UR6][R2.64] ;  /* 0x00000006020f9981 */ /* 0x000124000c1e1100 */
[----:B0-----:R-:W-:Y:S02]  /*144a0*/  @!P1 IMAD.MOV.U32 R2, RZ, RZ, R4 ;  /* 0x000000ffff029224 */ /* 0x001fe400078e0004 */
[----:B------:R-:W-:-:S05]  /*144b0*/  @!P1 IMAD.MOV.U32 R3, RZ, RZ, R5 ;  /* 0x000000ffff039224 */ /* 0x000fca00078e0005 */
[----:B------:R0:W4:Y:S02]  /*144c0*/  @!P1 LDG.E.U8 R39, desc[UR6][R2.64] ;  /* 0x0000000602279981 */ /* 0x000124000c1e1100 */
[----:B0-----:R-:W-:Y:S02]  /*144d0*/  @!P0 IMAD.MOV.U32 R3, RZ, RZ, R11 ;  /* 0x000000ffff038224 */ /* 0x001fe400078e000b */
[----:B--2---:R-:W-:-:S05]  /*144e0*/  @!P0 IMAD.MOV.U32 R2, RZ, RZ, R10 ;  /* 0x000000ffff028224 */ /* 0x004fca00078e000a */
[----:B------:R0:W2:Y:S02]  /*144f0*/  @!P0 LDG.E.U8 R24, desc[UR6][R2.64] ;  /* 0x0000000602188981 */ /* 0x0000a4000c1e1100 */
[----:B0-----:R-:W-:Y:S02]  /*14500*/  @!P1 IMAD.MOV.U32 R3, RZ, RZ, R9 ;  /* 0x000000ffff039224 */ /* 0x001fe400078e0009 */
[----:B---3--:R-:W-:-:S05]  /*14510*/  @!P1 IMAD.MOV.U32 R2, RZ, RZ, R8 ;  /* 0x000000ffff029224 */ /* 0x008fca00078e0008 */
[----:B------:R4:W3:Y:S02]  /*14520*/  @!P1 LDG.E.U8 R25, desc[UR6][R2.64] ;  /* 0x0000000602199981 */ /* 0x0008e4000c1e1100 */
[----:B----4-:R-:W-:Y:S02]  /*14530*/  @!P0 IMAD.MOV.U32 R2, RZ, RZ, R18 ;  /* 0x000000ffff028224 */ /* 0x010fe400078e0012 */
[----:B------:R-:W-:-:S05]  /*14540*/  @!P0 IMAD.MOV.U32 R3, RZ, RZ, R19 ;  /* 0x000000ffff038224 */ /* 0x000fca00078e0013 */
[----:B------:R0:W4:Y:S04]  /*14550*/  @!P0 LDG.E.U8 R26, desc[UR6][R2.64] ;  /* 0x00000006021a8981 */ /* 0x000128000c1e1100 */
[----:B------:R1:W-:Y:S04]  /*14560*/  STL [R1+0x38], R16 ;  /* 0x0000381001007387 */ /* 0x0003e80000100800 */
[----:B------:R-:W4:Y:S04]  /*14570*/  LDL R5, [R1+0x934] ;  /* 0x0009340001057983 */ /* 0x000f280000100800 */
[----:B------:R-:W4:Y:S04]  /*14580*/  LDL R4, [R1+0xc14] ;  /* 0x000c140001047983 */ /* 0x000f280000100800 */
[----:B-1----:R-:W4:Y:S04]  /*14590*/  LDL R16, [R1+0x93c] ;  /* 0x00093c0001107983 */ /* 0x002f280000100800 */
[----:B------:R-:W-:Y:S04]  /*145a0*/  STL [R1+0x10b4], R39 ;  /* 0x0010b42701007387 */ /* 0x000fe80000100800 */
[----:B------:R-:W4:Y:S04]  /*145b0*/  LDL R13, [R1+0x50c] ;  /* 0x00050c00010d7983 */ /* 0x000f280000100800 */
[----:B------:R-:W-:Y:S04]  /*145c0*/  STL [R1+0x40], R29 ;  /* 0x0000401d01007387 */ /* 0x000fe80000100800 */
[----:B------:R-:W4:Y:S04]  /*145d0*/  LDL R12, [R1+0xc28] ;  /* 0x000c2800010c7983 */ /* 0x000f280000100800 */
[----:B------:R-:W4:Y:S04]  /*145e0*/  LDL R11, [R1+0xc0c] ;  /* 0x000c0c00010b7983 */ /* 0x000f280000100800 */
[----:B------:R-:W4:Y:S01]  /*145f0*/  LDL R10, [R1+0xc38] ;  /* 0x000c3800010a7983 */ /* 0x000f220000100800 */
[----:B0-----:R-:W-:-:S02]  /*14600*/  @!P1 IMAD.MOV.U32 R2, RZ, RZ, R6 ;  /* 0x000000ffff029224 */ /* 0x001fc400078e0006 */
[----:B------:R-:W-:Y:S01]  /*14610*/  @!P1 IMAD.MOV.U32 R3, RZ, RZ, R7 ;  /* 0x000000ffff039224 */ /* 0x000fe200078e0007 */
[----:B------:R-:W-:Y:S02]  /*14620*/  PRMT R27, RZ, 0x7610, R27 ;  /* 0x00007610ff1b7816 */ /* 0x000fe4000000001b */
[----:B------:R-:W-:-:S04]  /*14630*/  PRMT R20, RZ, 0x7610, R20 ;  /* 0x00007610ff147816 */ /* 0x000fc80000000014 */
[----:B------:R0:W4:Y:S02]  /*14640*/  @!P1 LDG.E.U8 R27, desc[UR6][R2.64] ;  /* 0x00000006021b9981 */ /* 0x000124000c1e1100 */
[----:B0-----:R-:W-:Y:S01]  /*14650*/  @!P0 IMAD.MOV.U32 R3, RZ, RZ, R17 ;  /* 0x000000ffff038224 */ /* 0x001fe200078e0011 */
[----:B------:R-:W-:Y:S02]  /*14660*/  PRMT R21, RZ, 0x7610, R21 ;  /* 0x00007610ff157816 */ /* 0x000fe40000000015 */
[----:B------:R-:W-:Y:S01]  /*14670*/  PRMT R22, RZ, 0x7610, R22 ;  /* 0x00007610ff167816 */ /* 0x000fe20000000016 */
[----:B--2---:R-:W-:Y:S04]  /*14680*/  STL [R1+0x10b8], R24 ;  /* 0x0010b81801007387 */ /* 0x004fe80000100800 */
[----:B------:R-:W2:Y:S04]  /*14690*/  LDL R9, [R1+0x508] ;  /* 0x0005080001097983 */ /* 0x000ea80000100800 */
[----:B------:R-:W2:Y:S04]  /*146a0*/  LDL R8, [R1+0xc34] ;  /* 0x000c340001087983 */ /* 0x000ea80000100800 */
[----:B---3--:R0:W-:Y:S04]  /*146b0*/  STL [R1+0x10bc], R25 ;  /* 0x0010bc1901007387 */ /* 0x0081e80000100800 */
[----:B----4-:R-:W-:Y:S04]  /*146c0*/  STL [R1+0x10c0], R26 ;  /* 0x0010c01a01007387 */ /* 0x010fe80000100800 */
[----:B------:R-:W3:Y:S04]  /*146d0*/  LDL R7, [R1+0xc18] ;  /* 0x000c180001077983 */ /* 0x000ee80000100800 */
[----:B------:R-:W4:Y:S01]  /*146e0*/  LDL R6, [R1+0xc40] ;  /* 0x000c400001067983 */ /* 0x000f220000100800 */
[----:B------:R-:W-:-:S05]  /*146f0*/  @!P0 IMAD.MOV.U32 R2, RZ, RZ, R16 ;  /* 0x000000ffff028224 */ /* 0x000fca00078e0010 */
[----:B------:R1:W4:Y:S02]  /*14700*/  @!P0 LDG.E.U8 R20, desc[UR6][R2.64] ;  /* 0x0000000602148981 */ /* 0x000324000c1e1100 */
[----:B-1----:R-:W-:Y:S02]  /*14710*/  @!P1 IMAD.MOV.U32 R2, RZ, RZ, R4 ;  /* 0x000000ffff029224 */ /* 0x002fe400078e0004 */
[----:B------:R-:W-:-:S05]  /*14720*/  @!P1 IMAD.MOV.U32 R3, RZ, RZ, R5 ;  /* 0x000000ffff039224 */ /* 0x000fca00078e0005 */
[----:B------:R1:W4:Y:S02]  /*14730*/  @!P1 LDG.E.U8 R21, desc[UR6][R2.64] ;  /* 0x0000000602159981 */ /* 0x000324000c1e1100 */
[----:B-1----:R-:W-:Y:S02]  /*14740*/  @!P0 IMAD.MOV.U32 R3, RZ, RZ, R13 ;  /* 0x000000ffff038224 */ /* 0x002fe400078e000d */
[----:B------:R-:W-:-:S05]  /*14750*/  @!P0 IMAD.MOV.U32 R2, RZ, RZ, R12 ;  /* 0x000000ffff028224 */ /* 0x000fca00078e000c */
[----:B------:R1:W4:Y:S01]  /*14760*/  @!P0 LDG.E.U8 R22, desc[UR6][R2.64] ;  /* 0x0000000602168981 */ /* 0x000322000c1e1100 */
[----:B------:R-:W-:Y:S01]  /*14770*/  PRMT R23, RZ, 0x7610, R23 ;  /* 0x00007610ff177816 */ /* 0x000fe20000000017 */
[----:B-1----:R-:W-:Y:S02]  /*14780*/  @!P1 IMAD.MOV.U32 R2, RZ, RZ, R10 ;  /* 0x000000ffff029224 */ /* 0x002fe400078e000a */
[----:B------:R-:W-:-:S05]  /*14790*/  @!P1 IMAD.MOV.U32 R3, RZ, RZ, R11 ;  /* 0x000000ffff039224 */ /* 0x000fca00078e000b */
[----:B------:R2:W4:Y:S01]  /*147a0*/  @!P1 LDG.E.U8 R23, desc[UR6][R2.64] ;  /* 0x0000000602179981 */ /* 0x000522000c1e1100 */
[----:B------:R-:W-:Y:S02]  /*147b0*/  PRMT R28, RZ, 0x7610, R28 ;  /* 0x00007610ff1c7816 */ /* 0x000fe4000000001c */
[----:B------:R-:W-:Y:S01]  /*147c0*/  PRMT R61, RZ, 0x7610, R61 ;  /* 0x00007610ff3d7816 */ /* 0x000fe2000000003d */
[----:B------:R-:W-:Y:S01]  /*147d0*/  STL [R1+0x10c4], R27 ;  /* 0x0010c41b01007387 */ /* 0x000fe20000100800 */
[----:B--2---:R-:W-:Y:S02]  /*147e0*/  @!P0 IMAD.MOV.U32 R3, RZ, RZ, R9 ;  /* 0x000000ffff038224 */ /* 0x004fe400078e0009 */
[----:B------:R-:W-:-:S05]  /*147f0*/  @!P0 IMAD.MOV.U32 R2, RZ, RZ, R8 ;  /* 0x000000ffff028224 */ /* 0x000fca00078e0008 */
[----:B------:R3:W2:Y:S02]  /*14800*/  @!P0 LDG.E.U8 R28, desc[UR6][R2.64] ;  /* 0x00000006021c8981 */ /* 0x0006a4000c1e1100 */
[----:B---3--:R-:W-:Y:S02]  /*14810*/  @!P1 IMAD.MOV.U32 R3, RZ, RZ, R7 ;  /* 0x000000ffff039224 */ /* 0x008fe400078e0007 */
[----:B----4-:R-:W-:-:S05]  /*14820*/  @!P1 IMAD.MOV.U32 R2, RZ, RZ, R6 ;  /* 0x000000ffff029224 */ /* 0x010fca00078e0006 */
[----:B------:R-:W3:Y:S04]  /*14830*/  @!P1 LDG.E.U8 R61, desc[UR6][R2.64] ;  /* 0x00000006023d9981 */ /* 0x000ee8000c1e1100 */
[----:B------:R-:W-:Y:S04]  /*14840*/  STL [R1+0x10c8], R20 ;  /* 0x0010c81401007387 */ /* 0x000fe80000100800 */
[----:B------:R-:W4:Y:S04]  /*14850*/  LDL R5, [R1+0x4ec] ;  /* 0x0004ec0001057983 */ /* 0x000f280000100800 */
[----:B------:R-:W4:Y:S04]  /*14860*/  LDL R4, [R1+0x4f0] ;  /* 0x0004f00001047983 */ /* 0x000f280000100800 */
[----:B------:R-:W-:Y:S04]  /*14870*/  STL [R1+0x10cc], R21 ;  /* 0x0010cc1501007387 */ /* 0x000fe80000100800 */
[----:B------:R1:W-:Y:S04]  /*14880*/  STL [R1+0x10d0], R22 ;  /* 0x0010d01601007387 */ /* 0x0003e80000100800 */
[----:B0-----:R-:W4:Y:S04]  /*14890*/  LDL R25, [R1+0x4e4] ;  /* 0x0004e40001197983 */ /* 0x001f280000100800 */
[----:B------:R-:W4:Y:S04]  /*148a0*/  LDL R24, [R1+0x4e8] ;  /* 0x0004e80001187983 */ /* 0x000f280000100800 */
[----:B------:R0:W-:Y:S04]  /*148b0*/  STL [R1+0x10d4], R23 ;  /* 0x0010d41701007387 */ /* 0x0001e80000100800 */
[----:B-1----:R-:W4:Y:S04]  /*148c0*/  LDL R22, [R1+0x4e0] ;  /* 0x0004e00001167983 */ /* 0x002f280000100800 */
[----:B------:R-:W4:Y:S04]  /*148d0*/  LDL R21, [R1+0x4d4] ;  /* 0x0004d40001157983 */ /* 0x000f280000100800 */
[----:B0-----:R-:W4:Y:S04]  /*148e0*/  LDL R23, [R1+0x4dc] ;  /* 0x0004dc0001177983 */ /* 0x001f280000100800 */
[----:B------:R-:W4:Y:S04]  /*148f0*/  LDL R20, [R1+0x4d8] ;  /* 0x0004d80001147983 */ /* 0x000f280000100800 */
[----:B------:R-:W4:Y:S04]  /*14900*/  LDL R19, [R1+0x4ac] ;  /* 0x0004ac0001137983 */ /* 0x000f280000100800 */
[----:B------:R-:W4:Y:S01]  /*14910*/  LDL R18, [R1+0x4b0] ;  /* 0x0004b00001127983 */ /* 0x000f220000100800 */
[----:B------:R-:W-:-:S02]  /*14920*/  PRMT R60, RZ, 0x7610, R60 ;  /* 0x00007610ff3c7816 */ /* 0x000fc4000000003c */
[----:B------:R-:W-:Y:S01]  /*14930*/  PRMT R59, RZ, 0x7610, R59 ;  /* 0x00007610ff3b7816 */ /* 0x000fe2000000003b */
[----:B--2---:R-:W-:Y:S04]  /*14940*/  STL [R1+0x10d8], R28 ;  /* 0x0010d81c01007387 */ /* 0x004fe80000100800 */
[----:B------:R-:W2:Y:S04]  /*14950*/  LDL R17, [R1+0x4a4] ;  /* 0x0004a40001117983 */ /* 0x000ea80000100800 */
[----:B------:R-:W2:Y:S04]  /*14960*/  LDL R16, [R1+0x4a8] ;  /* 0x0004a80001107983 */ /* 0x000ea80000100800 */
[----:B------:R-:W2:Y:S04]  /*14970*/  LDL R13, [R1+0x49c] ;  /* 0x00049c00010d7983 */ /* 0x000ea80000100800 */
[----:B------:R-:W2:Y:S04]  /*14980*/  LDL R12, [R1+0x4a0] ;  /* 0x0004a000010c7983 */ /* 0x000ea80000100800 */
[----:B------:R-:W2:Y:S04]  /*14990*/  LDL R11, [R1+0x494] ;  /* 0x00049400010b7983 */ /* 0x000ea80000100800 */
[----:B------:R-:W2:Y:S04]  /*149a0*/  LDL R10, [R1+0x498] ;  /* 0x00049800010a7983 */ /* 0x000ea80000100800 */
[----:B---3--:R-:W-:Y:S04]  /*149b0*/  STL [R1+0x10dc], R61 ;  /* 0x0010dc3d01007387 */ /* 0x008fe80000100800 */
[----:B------:R-:W3:Y:S04]  /*149c0*/  LDL R9, [R1+0x46c] ;  /* 0x00046c0001097983 */ /* 0x000ee80000100800 */
[----:B------:R-:W3:Y:S04]  /*149d0*/  LDL R8, [R1+0x470] ;  /* 0x0004700001087983 */ /* 0x000ee80000100800 */
[----:B------:R-:W3:Y:S04]  /*149e0*/  LDL R7, [R1+0x464] ;  /* 0x0004640001077983 */ /* 0x000ee80000100800 */
[----:B------:R-:W3:Y:S01]  /*149f0*/  LDL R6, [R1+0x468] ;  /* 0x0004680001067983 */ /* 0x000ee20000100800 */
[----:B----4-:R-:W-:-:S03]  /*14a00*/  @!P0 IMAD.MOV.U32 R3, RZ, RZ, R5 ;  /* 0x000000ffff038224 */ /* 0x010fc600078e0005 */
[----:B------:R-:W4:Y:S01]  /*14a10*/  LDL R5, [R1+0x454] ;  /* 0x0004540001057983 */ /* 0x000f220000100800 */
[----:B------:R-:W-:-:S03]  /*14a20*/  @!P0 IMAD.MOV.U32 R2, RZ, RZ, R4 ;  /* 0x000000ffff028224 */ /* 0x000fc600078e0004 */
[----:B------:R-:W4:Y:S04]  /*14a30*/  LDL R4, [R1+0x458] ;  /* 0x0004580001047983 */ /* 0x000f280000100800 */
[----:B------:R0:W4:Y:S02]  /*14a40*/  @!P0 LDG.E.U8 R60, desc[UR6][R2.64] ;  /* 0x00000006023c8981 */ /* 0x000124000c1e1100 */
[----:B0-----:R-:W-:Y:S02]  /*14a50*/  @!P1 IMAD.MOV.U32 R3, RZ, RZ, R25 ;  /* 0x000000ffff039224 */ /* 0x001fe400078e0019 */
[----:B------:R-:W-:-:S05]  /*14a60*/  @!P1 IMAD.MOV.U32 R2, RZ, RZ, R24 ;  /* 0x000000ffff029224 */ /* 0x000fca00078e0018 */
[----:B------:R0:W4:Y:S01]  /*14a70*/  @!P1 LDG.E.U8 R59, desc[UR6][R2.64] ;  /* 0x00000006023b9981 */ /* 0x000122000c1e1100 */
[----:B------:R-:W-:Y:S02]  /*14a80*/  PRMT R58, RZ, 0x7610, R58 ;  /* 0x00007610ff3a7816 */ /* 0x000fe4000000003a */
[----:B------:R-:W-:Y:S01]  /*14a90*/  PRMT R57, RZ, 0x7610, R57 ;  /* 0x00007610ff397816 */ /* 0x000fe20000000039 */
[----:B0-----:R-:W-:Y:S02]  /*14aa0*/  @!P0 IMAD.MOV.U32 R2, RZ, RZ, R22 ;  /* 0x000000ffff028224 */ /* 0x001fe400078e0016 */
[----:B------:R-:W-:-:S05]  /*14ab0*/  @!P0 IMAD.MOV.U32 R3, RZ, RZ, R23 ;  /* 0x000000ffff038224 */ /* 0x000fca00078e0017 */
[----:B------:R0:W4:Y:S01]  /*14ac0*/  @!P0 LDG.E.U8 R58, desc[UR6][R2.64] ;  /* 0x00000006023a8981 */ /* 0x000122000c1e1100 */
        /* <DEDUP_REMOVED lines=8> */
[----:B------:R-:W-:Y:S02]  /*14b50*/  PRMT R34, RZ, 0x7610, R34 ;  /* 0x00007610ff227816 */ /* 0x000fe40000000022 */
[----:B------:R-:W-:Y:S02]  /*14b60*/  PRMT R33, RZ, 0x7610, R33 ;  /* 0x00007610ff217816 */ /* 0x000fe40000000021 */
[----:B------:R-:W-:Y:S01]  /*14b70*/  PRMT R14, RZ, 0x7610, R14 ;  /* 0x00007610ff0e7816 */ /* 0x000fe2000000000e */
[----:B--2---:R-:W-:Y:S02]  /*14b80*/  @!P1 IMAD.MOV.U32 R3, RZ, RZ, R17 ;  /* 0x000000ffff039224 */ /* 0x004fe400078e0011 */
[----:B------:R-:W-:-:S05]  /*14b90*/  @!P1 IMAD.MOV.U32 R2, RZ, RZ, R16 ;  /* 0x000000ffff029224 */ /* 0x000fca00078e0010 */
[----:B------:R0:W2:Y:S02]  /*14ba0*/  @!P1 LDG.E.U8 R35, desc[UR6][R2.64] ;  /* 0x0000000602239981 */ /* 0x0000a4000c1e1100 */
[----:B0-----:R-:W-:Y:S02]  /*14bb0*/  @!P0 IMAD.MOV.U32 R2, RZ, RZ, R12 ;  /* 0x000000ffff028224 */ /* 0x001fe400078e000c */
[----:B------:R-:W-:-:S05]  /*14bc0*/  @!P0 IMAD.MOV.U32 R3, RZ, RZ, R13 ;  /* 0x000000ffff038224 */ /* 0x000fca00078e000d */
[----:B------:R0:W2:Y:S02]  /*14bd0*/  @!P0 LDG.E.U8 R34, desc[UR6][R2.64] ;  /* 0x0000000602228981 */ /* 0x0000a4000c1e1100 */
[----:B0-----:R-:W-:Y:S02]  /*14be0*/  @!P1 IMAD.MOV.U32 R2, RZ, RZ, R10 ;  /* 0x000000ffff029224 */ /* 0x001fe400078e000a */
[----:B------:R-:W-:-:S05]  /*14bf0*/  @!P1 IMAD.MOV.U32 R3, RZ, RZ, R11 ;  /* 0x000000ffff039224 */ /* 0x000fca00078e000b */
[----:B------:R0:W2:Y:S02]  /*14c00*/  @!P1 LDG.E.U8 R33, desc[UR6][R2.64] ;  /* 0x0000000602219981 */ /* 0x0000a4000c1e1100 */
[----:B0-----:R-:W-:Y:S01]  /*14c10*/  PRMT R2, RZ, 0x7610, R2 ;  /* 0x00007610ff027816 */ /* 0x001fe20000000002 */
[----:B---3--:R-:W-:Y:S02]  /*14c20*/  @!P0 IMAD.MOV.U32 R13, RZ, RZ, R9 ;  /* 0x000000ffff0d8224 */ /* 0x008fe400078e0009 */
[----:B------:R-:W-:-:S05]  /*14c30*/  @!P0 IMAD.MOV.U32 R12, RZ, RZ, R8 ;  /* 0x000000ffff0c8224 */ /* 0x000fca00078e0008 */
[----:B------:R0:W3:Y:S02]  /*14c40*/  @!P0 LDG.E.U8 R14, desc[UR6][R12.64] ;  /* 0x000000060c0e8981 */ /* 0x0000e4000c1e1100 */
[----:B0-----:R-:W-:Y:S02]  /*14c50*/  @!P1 IMAD.MOV.U32 R12, RZ, RZ, R6 ;  /* 0x000000ffff0c9224 */ /* 0x001fe400078e0006 */
[----:B------:R-:W-:Y:S01]  /*14c60*/  @!P1 IMAD.MOV.U32 R13, RZ, RZ, R7 ;  /* 0x000000ffff0d9224 */ /* 0x000fe200078e0007 */
[----:B------:R-:W-:Y:S04]  /*14c70*/  LDS.U8 R6, [R0+UR4+0x800] ;  /* 0x0008000400067984 */ /* 0x000fe80008000000 */
[----:B------:R4:W2:Y:S02]  /*14c80*/  @!P1 LDG.E.U8 R2, desc[UR6][R12.64] ;  /* 0x000000060c029981 */ /* 0x0008a4000c1e1100 */
[----:B----4-:R-:W-:-:S02]  /*14c90*/  @!P1 IMAD.MOV.U32 R13, RZ, RZ, R5 ;  /* 0x000000ffff0d9224 */ /* 0x010fc400078e0005 */
[----:B------:R-:W0:Y:S01]  /*14ca0*/  LDS.U8 R5, [R0+UR4+0x88] ;  /* 0x0000880400057984 */ /* 0x000e220008000000 */
[----:B------:R-:W-:-:S03]  /*14cb0*/  @!P1 IMAD.MOV.U32 R12, RZ, RZ, R4 ;  /* 0x000000ffff0c9224 */ /* 0x000fc600078e0004 */
[----:B------:R-:W-:Y:S04]  /*14cc0*/  STL [R1+0x10e0], R60 ;  /* 0x0010e03c01007387 */ /* 0x000fe80000100800 */
[----:B------:R-:W1:Y:S04]  /*14cd0*/  LDS.U8 R4, [R0+UR4+0xc8] ;  /* 0x0000c80400047984 */ /* 0x000e680008000000 */
[----:B------:R-:W-:Y:S04]  /*14ce0*/  STL [R1+0x10e4], R59 ;  /* 0x0010e43b01007387 */ /* 0x000fe80000100800 */
[----:B0-----:R-:W-:Y:S04]  /*14cf0*/  STL [R1+0x344], R5 ;  /* 0x0003440501007387 */ /* 0x001fe80000100800 */
[----:B------:R-:W0:Y:S04]  /*14d00*/  LDS.U8 R5, [R0+UR4+0x80] ;  /* 0x0000800400057984 */ /* 0x000e280008000000 */
[----:B-1----:R-:W-:Y:S04]  /*14d10*/  STL [R1+0x340], R4 ;  /* 0x0003400401007387 */ /* 0x002fe80000100800 */
[----:B------:R-:W1:Y:S04]  /*14d20*/  LDS.U8 R4, [R0+UR4+0xc0] ;  /* 0x0000c00400047984 */ /* 0x000e680008000000 */
        /* <DEDUP_REMOVED lines=12> */
[----:B------:R-:W-:Y:S04]  /*14df0*/  STL [R1+0x3cc], R6 ;  /* 0x0003cc0601007387 */ /* 0x000fe80000100800 */
[----:B------:R-:W4:Y:S04]  /*14e00*/  LDS.U8 R6, [R0+UR4+0x8c8] ;  /* 0x0008c80400067984 */ /* 0x000f280008000000 */
[----:B0-----:R-:W-:Y:S04]  /*14e10*/  STL [R1+0x3c8], R5 ;  /* 0x0003c80501007387 */ /* 0x001fe80000100800 */
[----:B------:R-:W0:Y:S04]  /*14e20*/  LDS.U8 R5, [R0+UR4+0x808] ;  /* 0x0008080400057984 */ /* 0x000e280008000000 */
[----:B-1----:R-:W-:Y:S04]  /*14e30*/  STL [R1+0xc50], R4 ;  /* 0x000c500401007387 */ /* 0x002fe80000100800 */
[----:B------:R-:W1:Y:S04]  /*14e40*/  LDS.U8 R4, [R0+UR4+0x848] ;  /* 0x0008480400047984 */ /* 0x000e680008000000 */
[----:B----4-:R-:W-:Y:S04]  /*14e50*/  STL [R1+0xc4c], R6 ;  /* 0x000c4c0601007387 */ /* 0x010fe80000100800 */
        /* <DEDUP_REMOVED lines=15> */
[----:B-1----:R1:W-:Y:S04]  /*14f50*/  STL [R1+0xc5c], R4 ;  /* 0x000c5c0401007387 */ /* 0x0023e80000100800 */
[----:B----4-:R-:W-:Y:S04]  /*14f60*/  STL [R1+0x3e4], R6 ;  /* 0x0003e40601007387 */ /* 0x010fe80000100800 */
[----:B------:R-:W4:Y:S04]  /*14f70*/  LDS.U8 R6, [R0+UR4+0xc80] ;  /* 0x000c800400067984 */ /* 0x000f280008000000 */
[----:B0-----:R-:W-:Y:S04]  /*14f80*/  STL [R1+0x3e0], R5 ;  /* 0x0003e00501007387 */ /* 0x001fe80000100800 */
[----:B------:R-:W0:Y:S01]  /*14f90*/  LDS.U8 R5, [R0+UR4+0xcc0] ;  /* 0x000cc00400057984 */ /* 0x000e220008000000 */
[----:B------:R-:W-:-:S02]  /*14fa0*/  PRMT R3, RZ, 0x7610, R3 ;  /* 0x00007610ff037816 */ /* 0x000fc40000000003 */
[----:B-1----:R-:W-:Y:S01]  /*14fb0*/  LOP3.LUT R4, R0, 0x10, RZ, 0x3c, !PT ;  /* 0x0000001000047812 */ /* 0x002fe200078e3cff */
[----:B------:R-:W-:Y:S04]  /*14fc0*/  STL [R1+0xcd8], R0 ;  /* 0x000cd80001007387 */ /* 0x000fe80000100800 */
[----:B------:R1:W2:Y:S04]  /*14fd0*/  @!P1 LDG.E.U8 R3, desc[UR6][R12.64] ;  /* 0x000000060c039981 */ /* 0x0002a8000c1e1100 */
[----:B----4-:R-:W-:Y:S04]  /*14fe0*/  STL [R1+0xc68], R6 ;  /* 0x000c680601007387 */ /* 0x010fe80000100800 */
[----:B------:R-:W-:Y:S04]  /*14ff0*/  LDS.U8 R6, [R4+UR4+0x4c0] ;  /* 0x0004c00404067984 */ /* 0x000fe80008000000 */
[----:B-1----:R-:W-:Y:S04]  /*15000*/  LDS.U8 R13, [R0+UR4] ;  /* 0x00000004000d7984 */ /* 0x002fe80008000000 */
[----:B------:R-:W-:Y:S04]  /*15010*/  LDS.U8 R12, [R0+UR4+0x40] ;  /* 0x00004004000c7984 */ /* 0x000fe80008000000 */
[----:B------:R-:W-:Y:S01]  /*15020*/  LDS.U8 R0, [R4+UR4+0xc8] ;  /* 0x0000c80404007984 */ /* 0x000fe20008000000 */
[----:B------:R-:W1:Y:S03]  /*15030*/  S2R R7, SR_TID.X ;  /* 0x0000000000077919 */ /* 0x000e660000002100 */
[----:B------:R-:W-:Y:S04]  /*15040*/  LDS.U8 R55, [R4+UR4] ;  /* 0x0000000404377984 */ /* 0x000fe80008000000 */
[----:B0-----:R-:W-:Y:S04]  /*15050*/  STL [R1+0xc64], R5 ;  /* 0x000c640501007387 */ /* 0x001fe80000100800 */
[----:B------:R-:W0:Y:S04]  /*15060*/  LDS.U8 R5, [R4+UR4+0x88] ;  /* 0x0000880404057984 */ /* 0x000e280008000000 */
[----:B------:R-:W-:Y:S04]  /*15070*/  LDS.U8 R54, [R4+UR4+0x40] ;  /* 0x0000400404367984 */ /* 0x000fe80008000000 */
[----:B------:R-:W-:Y:S04]  /*15080*/  LDS.U8 R53, [R4+UR4+0x8] ;  /* 0x0000080404357984 */ /* 0x000fe80008000000 */
[----:B------:R-:W-:Y:S04]  /*15090*/  LDS.U8 R52, [R4+UR4+0x48] ;  /* 0x0000480404347984 */ /* 0x000fe80008000000 */
[----:B------:R-:W-:Y:S04]  /*150a0*/  LDS.U8 R19, [R4+UR4+0x400] ;  /* 0x0004000404137984 */ /* 0x000fe80008000000 */
[----:B------:R-:W-:Y:S04]  /*150b0*/  LDS.U8 R18, [R4+UR4+0x440] ;  /* 0x0004400404127984 */ /* 0x000fe80008000000 */
[----:B------:R-:W-:Y:S04]  /*150c0*/  LDS.U8 R17, [R4+UR4+0x408] ;  /* 0x0004080404117984 */ /* 0x000fe80008000000 */
[----:B------:R-:W-:Y:S04]  /*150d0*/  LDS.U8 R16, [R4+UR4+0x448] ;  /* 0x0004480404107984 */ /* 0x000fe80008000000 */
[----:B0-----:R-:W-:Y:S04]  /*150e0*/  STL [R1+0x364], R5 ;  /* 0x0003640501007387 */ /* 0x001fe80000100800 */
[----:B------:R-:W-:Y:S04]  /*150f0*/  STL [R1+0x360], R0 ;  /* 0x0003600001007387 */ /* 0x000fe80000100800 */
[----:B------:R-:W0:Y:S04]  /*15100*/  LDS.U8 R5, [R4+UR4+0x80] ;  /* 0x0000800404057984 */ /* 0x000e280008000000 */
[----:B------:R-:W4:Y:S04]  /*15110*/  LDS.U8 R0, [R4+UR4+0xc0] ;  /* 0x0000c00404007984 */ /* 0x000f280008000000 */
[----:B0-----:R-:W-:Y:S04]  /*15120*/  STL [R1+0x36c], R5 ;  /* 0x00036c0501007387 */ /* 0x001fe80000100800 */
[----:B----4-:R-:W-:Y:S04]  /*15130*/  STL [R1+0x368], R0 ;  /* 0x0003680001007387 */ /* 0x010fe80000100800 */
[----:B------:R-:W0:Y:S04]  /*15140*/  LDS.U8 R5, [R4+UR4+0x488] ;  /* 0x0004880404057984 */ /* 0x000e280008000000 */
[----:B------:R-:W4:Y:S04]  /*15150*/  LDS.U8 R0, [R4+UR4+0x4c8] ;  /* 0x0004c80404007984 */ /* 0x000f280008000000 */
[----:B0-----:R-:W-:Y:S04]  /*15160*/  STL [R1+0x374], R5 ;  /* 0x0003740501007387 */ /* 0x001fe80000100800 */
[----:B----4-:R-:W-:Y:S04]  /*15170*/  STL [R1+0x370], R0 ;  /* 0x0003700001007387 */ /* 0x010fe80000100800 */
[----:B------:R-:W0:Y:S04]  /*15180*/  LDS.U8 R0, [R4+UR4+0x480] ;  /* 0x0004800404007984 */ /* 0x000e280008000000 */
[----:B------:R-:W4:Y:S04]  /*15190*/  LDS.U8 R5, [R4+UR4+0x800] ;  /* 0x0008000404057984 */ /* 0x000f280008000000 */
[----:B0-----:R-:W-:Y:S04]  /*151a0*/  STL [R1+0x37c], R0 ;  /* 0x00037c0001007387 */ /* 0x001fe80000100800 */
[----:B------:R-:W0:Y:S04]  /*151b0*/  LDS.U8 R0, [R4+UR4+0x840] ;  /* 0x0008400404007984 */ /* 0x000e280008000000 */
[----:B------:R-:W-:Y:S04]  /*151c0*/  STL [R1+0x378], R6 ;  /* 0x0003780601007387 */ /* 0x000fe80000100800 */
        /* <DEDUP_REMOVED lines=16> */
[----:B-1----:R-:W-:-:S05]  /*152d0*/  LOP3.LUT R6, R7, 0x3, RZ, 0xc0, !PT ;  /* 0x0000000307067812 */ /* 0x002fca00078ec0ff */
[----:B------:R-:W-:Y:S02]  /*152e0*/  IMAD R8, R6, 0x110, RZ ;  /* 0x0000011006087824 */ /* 0x000fe400078e02ff */
[----:B------:R-:W-:Y:S04]  /*152f0*/  LDS.U8 R6, [R4+UR4+0xcc8] ;  /* 0x000cc80404067984 */ /* 0x000fe80008000000 */
[----:B----4-:R-:W-:Y:S04]  /*15300*/  STL [R1+0x400], R5 ;  /* 0x0004000501007387 */ /* 0x010fe80000100800 */
[----:B------:R-:W-:Y:S04]  /*15310*/  LDS.U8 R5, [R4+UR4+0xc08] ;  /* 0x000c080404057984 */ /* 0x000fe80008000000 */
[----:B0-----:R-:W-:Y:S04]  /*15320*/  STL [R1+0x3fc], R0 ;  /* 0x0003fc0001007387 */ /* 0x001fe80000100800 */
[----:B------:R-:W0:Y:S01]  /*15330*/  LDS.U8 R0, [R4+UR4+0xc88] ;  /* 0x000c880404007984 */ /* 0x000e220008000000 */
[----:B------:R-:W-:-:S04]  /*15340*/  SHF.R.U32.HI R7, RZ, 0x2, R7 ;  /* 0x00000002ff077819 */ /* 0x000fc80000011607 */
[----:B------:R-:W-:Y:S01]  /*15350*/  SGXT.U32 R9, R7, 0x3 ;  /* 0x000000030709781a */ /* 0x000fe20000000000 */
[----:B0-----:R0:W-:Y:S04]  /*15360*/  STL [R1+0xc80], R0 ;  /* 0x000c800001007387 */ /* 0x0011e80000100800 */
[----:B------:R-:W-:Y:S04]  /*15370*/  STL [R1+0xc7c], R6 ;  /* 0x000c7c0601007387 */ /* 0x000fe80000100800 */
[----:B------:R-:W-:Y:S04]  /*15380*/  STL [R1+0x408], R5 ;  /* 0x0004080501007387 */ /* 0x000fe80000100800 */
[----:B------:R-:W1:Y:S04]  /*15390*/  LDS.U8 R6, [R4+UR4+0xc48] ;  /* 0x000c480404067984 */ /* 0x000e680008000000 */
[----:B------:R-:W4:Y:S04]  /*153a0*/  LDS.U8 R5, [R4+UR4+0xc80] ;  /* 0x000c800404057984 */ /* 0x000f280008000000 */
[----:B------:R-:W2:Y:S01]  /*153b0*/  LDS.U8 R4, [R4+UR4+0xcc0] ;  /* 0x000cc00404047984 */ /* 0x000ea20008000000 */
[----:B0-----:R-:W-:-:S04]  /*153c0*/  LOP3.LUT R0, R8, R9, RZ, 0xfc, !PT ;  /* 0x0000000908007212 */ /* 0x001fc800078efcff */
[----:B------:R-:W-:-:S05]  /*153d0*/  LOP3.LUT R0, R0, 0x20, RZ, 0x3c, !PT ;  /* 0x0000002000007812 */ /* 0x000fca00078e3cff */
[----:B------:R-:W-:Y:S04]  /*153e0*/  LDS.U8 R10, [R0+UR4+0xc0] ;  /* 0x0000c004000a7984 */ /* 0x000fe80008000000 */
[----:B------:R-:W-:Y:S04]  /*153f0*/  LDS.U8 R7, [R0+UR4+0x8] ;  /* 0x0000080400077984 */ /* 0x000fe80008000000 */
[----:B------:R-:W-:Y:S04]  /*15400*/  LDS.U8 R47, [R0+UR4] ;  /* 0x00000004002f7984 */ /* 0x000fe80008000000 */
[----:B------:R-:W-:Y:S04]  /*15410*/  LDS.U8 R46, [R0+UR4+0x40] ;  /* 0x00004004002e7984 */ /* 0x000fe80008000000 */
[----:B------:R-:W-:Y:S04]  /*15420*/  LDS.U8 R45, [R0+UR4+0x408] ;  /* 0x00040804002d7984 */ /* 0x000fe80008000000 */
[----:B------:R-:W-:Y:S04]  /*15430*/  LDS.U8 R44, [R0+UR4+0x448] ;  /* 0x00044804002c7984 */ /* 0x000fe80008000000 */
[----:B-1----:R-:W-:Y:S04]  /*15440*/  STL [R1+0x404], R6 ;  /* 0x0004040601007387 */ /* 0x002fe80000100800 */
[----:B----4-:R-:W-:Y:S04]  /*15450*/  STL [R1+0xc88], R5 ;  /* 0x000c880501007387 */ /* 0x010fe80000100800 */
[----:B--2---:R-:W-:Y:S04]  /*15460*/  STL [R1+0xc84], R4 ;  /* 0x000c840401007387 */ /* 0x004fe80000100800 */
[----:B------:R-:W0:Y:S04]  /*15470*/  LDS.U8 R5, [R0+UR4+0x88] ;  /* 0x0000880400057984 */ /* 0x000e280008000000 */
[----:B------:R-:W1:Y:S04]  /*15480*/  LDS.U8 R4, [R0+UR4+0xc8] ;  /* 0x0000c80400047984 */ /* 0x000e680008000000 */
[----:B------:R-:W-:Y:S04]  /*15490*/  LDS.U8 R6, [R0+UR4+0x48] ;  /* 0x0000480400067984 */ /* 0x000fe80008000000 */
[----:B0-----:R-:W-:Y:S04]  /*154a0*/  STL [R1+0x384], R5 ;  /* 0x0003840501007387 */ /* 0x001fe80000100800 */
[----:B-1----:R-:W-:Y:S04]  /*154b0*/  STL [R1+0x380], R4 ;  /* 0x0003800401007387 */ /* 0x002fe80000100800 */
[----:B------:R-:W0:Y:S04]  /*154c0*/  LDS.U8 R4, [R0+UR4+0x80] ;  /* 0x0000800400047984 */ /* 0x000e280008000000 */
[----:B------:R-:W-:Y:S04]  /*154d0*/  LDS.U8 R5, [R0+UR4+0x400] ;  /* 0x0004000400057984 */ /* 0x000fe80008000000 */
[----:B0-----:R-:W-:Y:S04]  /*154e0*/  STL [R1+0x394], R4 ;  /* 0x0003940401007387 */ /* 0x001fe80000100800 */
[----:B------:R-:W0:Y:S04]  /*154f0*/  LDS.U8 R4, [R0+UR4+0x440] ;  /* 0x0004400400047984 */ /* 0x000e280008000000 */
[----:B------:R-:W-:Y:S04]  /*15500*/  STL [R1+0x390], R10 ;  /* 0x0003900a01007387 */ /* 0x000fe80000100800 */
[----:B------:R-:W-:Y:S04]  /*15510*/  STL.64 [R1+0x1058], R6 ;  /* 0x0010580601007387 */ /* 0x000fe80000100a00 */
[----:B------:R-:W-:Y:S04]  /*15520*/  LDS.U8 R6, [R0+UR4+0x4c0] ;  /* 0x0004c00400067984 */ /* 0x000fe80008000000 */
[----:B0-----:R-:W-:Y:S04]  /*15530*/  STL.64 [R1+0x1050], R4 ;  /* 0x0010500401007387 */ /* 0x001fe80000100a00 */
[----:B------:R-:W0:Y:S04]  /*15540*/  LDS.U8 R5, [R0+UR4+0x488] ;  /* 0x0004880400057984 */ /* 0x000e280008000000 */
[----:B------:R-:W1:Y:S04]  /*15550*/  LDS.U8 R4, [R0+UR4+0x4c8] ;  /* 0x0004c80400047984 */ /* 0x000e680008000000 */
[----:B0-----:R-:W-:Y:S04]  /*15560*/  STL [R1+0x39c], R5 ;  /* 0x00039c0501007387 */ /* 0x001fe80000100800 */
[----:B-1----:R-:W-:Y:S04]  /*15570*/  STL [R1+0x398], R4 ;  /* 0x0003980401007387 */ /* 0x002fe80000100800 */
[----:B------:R-:W0:Y:S04]  /*15580*/  LDS.U8 R4, [R0+UR4+0x480] ;  /* 0x0004800400047984 */ /* 0x000e280008000000 */
[----:B------:R-:W1:Y:S04]  /*15590*/  LDS.U8 R5, [R0+UR4+0x800] ;  /* 0x0008000400057984 */ /* 0x000e680008000000 */
[----:B0-----:R-:W-:Y:S04]  /*155a0*/  STL [R1+0x3a4], R4 ;  /* 0x0003a40401007387 */ /* 0x001fe80000100800 */
[----:B------:R-:W0:Y:S04]  /*155b0*/  LDS.U8 R4, [R0+UR4+0x840] ;  /* 0x0008400400047984 */ /* 0x000e280008000000 */
[----:B------:R-:W-:Y:S04]  /*155c0*/  STL [R1+0x3a0], R6 ;  /* 0x0003a00601007387 */ /* 0x000fe80000100800 */
[----:B------:R-:W2:Y:S04]  /*155d0*/  LDS.U8 R6, [R0+UR4+0x888] ;  /* 0x0008880400067984 */ /* 0x000ea80008000000 */
[----:B-1----:R-:W-:Y:S04]  /*155e0*/  STL [R1+0x418], R5 ;  /* 0x0004180501007387 */ /* 0x002fe80000100800 */
[----:B------:R-:W1:Y:S04]  /*155f0*/  LDS.U8 R5, [R0+UR4+0x8c8] ;  /* 0x0008c80400057984 */ /* 0x000e680008000000 */
[----:B0-----:R-:W-:Y:S04]  /*15600*/  STL [R1+0x414], R4 ;  /* 0x0004140401007387 */ /* 0x001fe80000100800 */
[----:B------:R-:W0:Y:S04]  /*15610*/  LDS.U8 R4, [R0+UR4+0x808] ;  /* 0x0008080400047984 */ /* 0x000e280008000000 */
[----:B--2---:R-:W-:Y:S04]  /*15620*/  STL [R1+0xc90], R6 ;  /* 0x000c900601007387 */ /* 0x004fe80000100800 */
        /* <DEDUP_REMOVED lines=15> */
[----:B0-----:R0:W-:Y:S04]  /*15720*/  STL [R1+0xca0], R4 ;  /* 0x000ca00401007387 */ /* 0x0011e80000100800 */
[----:B--2---:R-:W-:Y:S04]  /*15730*/  STL [R1+0xc9c], R6 ;  /* 0x000c9c0601007387 */ /* 0x004fe80000100800 */
[----:B------:R-:W2:Y:S04]  /*15740*/  LDS.U8 R6, [R0+UR4+0xc48] ;  /* 0x000c480400067984 */ /* 0x000ea80008000000 */
[----:B-1----:R-:W-:Y:S04]  /*15750*/  STL [R1+0x430], R5 ;  /* 0x0004300501007387 */ /* 0x002fe80000100800 */
[----:B------:R-:W1:Y:S04]  /*15760*/  LDS.U8 R5, [R0+UR4+0xc80] ;  /* 0x000c800400057984 */ /* 0x000e680008000000 */
[----:B------:R-:W4:Y:S01]  /*15770*/  LDS.U8 R0, [R0+UR4+0xcc0] ;  /* 0x000cc00400007984 */ /* 0x000f220008000000 */
[----:B0-----:R-:W-:-:S04]  /*15780*/  LOP3.LUT R4, R8, R9, RZ, 0xfc, !PT ;  /* 0x0000000908047212 */ /* 0x001fc800078efcff */
[----:B------:R-:W-:-:S05]  /*15790*/  LOP3.LUT R4, R4, 0x30, RZ, 0x3c, !PT ;  /* 0x0000003004047812 */ /* 0x000fca00078e3cff */
[----:B------:R-:W-:Y:S04]  /*157a0*/  LDS.U8 R10, [R4+UR4+0x8] ;  /* 0x00000804040a7984 */ /* 0x000fe80008000000 */
[----:B------:R-:W-:Y:S04]  /*157b0*/  LDS.U8 R11, [R4+UR4+0x48] ;  /* 0x00004804040b7984 */ /* 0x000fe80008000000 */
[----:B------:R-:W-:Y:S04]  /*157c0*/  LDS.U8 R8, [R4+UR4] ;  /* 0x0000000404087984 */ /* 0x000fe80008000000 */
[----:B------:R-:W-:Y:S04]  /*157d0*/  LDS.U8 R9, [R4+UR4+0x40] ;  /* 0x0000400404097984 */ /* 0x000fe80008000000 */
[----:B------:R-:W-:Y:S04]  /*157e0*/  LDS.U8 R50, [R4+UR4+0x408] ;  /* 0x0004080404327984 */ /* 0x000fe80008000000 */
[----:B--2---:R-:W-:Y:S04]  /*157f0*/  STL [R1+0x42c], R6 ;  /* 0x00042c0601007387 */ /* 0x004fe80000100800 */
[----:B------:R-:W-:Y:S04]  /*15800*/  LDS.U8 R51, [R4+UR4+0x448] ;  /* 0x0004480404337984 */ /* 0x000fe80008000000 */
[----:B-1----:R-:W-:Y:S04]  /*15810*/  STL [R1+0xca8], R5 ;  /* 0x000ca80501007387 */ /* 0x002fe80000100800 */
[----:B------:R-:W0:Y:S04]  /*15820*/  LDS.U8 R5, [R4+UR4+0x88] ;  /* 0x0000880404057984 */ /* 0x000e280008000000 */
[----:B----4-:R-:W-:Y:S04]  /*15830*/  STL [R1+0xca4], R0 ;  /* 0x000ca40001007387 */ /* 0x010fe80000100800 */
[----:B------:R-:W1:Y:S04]  /*15840*/  LDS.U8 R0, [R4+UR4+0xc8] ;  /* 0x0000c80404007984 */ /* 0x000e680008000000 */
[----:B------:R-:W-:Y:S04]  /*15850*/  LDS.U8 R48, [R4+UR4+0x400] ;  /* 0x0004000404307984 */ /* 0x000fe80008000000 */
[----:B------:R-:W-:Y:S04]  /*15860*/  LDS.U8 R49, [R4+UR4+0x440] ;  /* 0x0004400404317984 */ /* 0x000fe80008000000 */
[----:B------:R-:W-:Y:S04]  /*15870*/  LDS.U8 R6, [R4+UR4+0x888] ;  /* 0x0008880404067984 */ /* 0x000fe80008000000 */
[----:B0-----:R-:W-:Y:S04]  /*15880*/  STL [R1+0x3ac], R5 ;  /* 0x0003ac0501007387 */ /* 0x001fe80000100800 */
[----:B------:R-:W0:Y:S04]  /*15890*/  LDS.U8 R5, [R4+UR4+0x80] ;  /* 0x0000800404057984 */ /* 0x000e280008000000 */
[----:B-1----:R-:W-:Y:S04]  /*158a0*/  STL [R1+0x3a8], R0 ;  /* 0x0003a80001007387 */ /* 0x002fe80000100800 */
[----:B------:R-:W1:Y:S04]  /*158b0*/  LDS.U8 R0, [R4+UR4+0xc0] ;  /* 0x0000c00404007984 */ /* 0x000e680008000000 */
[----:B------:R-:W-:Y:S04]  /*158c0*/  STL.64 [R1+0x1028], R10 ;  /* 0x0010280a01007387 */ /* 0x000fe80000100a00 */
[----:B------:R-:W-:Y:S04]  /*158d0*/  STL.64 [R1+0x1020], R8 ;  /* 0x0010200801007387 */ /* 0x000fe80000100a00 */
[----:B0-----:R-:W-:Y:S04]  /*158e0*/  STL [R1+0x3b4], R5 ;  /* 0x0003b40501007387 */ /* 0x001fe80000100800 */
[----:B------:R-:W0:Y:S04]  /*158f0*/  LDS.U8 R5, [R4+UR4+0x488] ;  /* 0x0004880404057984 */ /* 0x000e280008000000 */
[----:B-1----:R-:W-:Y:S04]  /*15900*/  STL [R1+0x3b0], R0 ;  /* 0x0003b00001007387 */ /* 0x002fe80000100800 */
[----:B------:R-:W1:Y:S04]  /*15910*/  LDS.U8 R0, [R4+UR4+0x4c8] ;  /* 0x0004c80404007984 */ /* 0x000e680008000000 */
[----:B------:R-:W2:Y:S04]  /*15920*/  LDL.LU R20, [R1+0x32c] ;  /* 0x00032c0001147983 */ /* 0x000ea80000300800 */
[----:B0-----:R-:W-:Y:S04]  /*15930*/  STL [R1+0x3bc], R5 ;  /* 0x0003bc0501007387 */ /* 0x001fe80000100800 */
[----:B------:R-:W4:Y:S04]  /*15940*/  LDL.LU R27, [R1+0x328] ;  /* 0x00032800011b7983 */ /* 0x000f280000300800 */
[----:B-1----:R-:W-:Y:S04]  /*15950*/  STL [R1+0x3b8], R0 ;  /* 0x0003b80001007387 */ /* 0x002fe80000100800 */
[----:B------:R-:W0:Y:S04]  /*15960*/  LDS.U8 R0, [R4+UR4+0x4c0] ;  /* 0x0004c00404007984 */ /* 0x000e280008000000 */
[----:B------:R-:W1:Y:S04]  /*15970*/  LDS.U8 R5, [R4+UR4+0x480] ;  /* 0x0004800404057984 */ /* 0x000e680008000000 */
[----:B------:R-:W2:Y:S04]  /*15980*/  LDL.LU R26, [R1+0x324] ;  /* 0x00032400011a7983 */ /* 0x000ea80000300800 */
[----:B------:R-:W2:Y:S04]  /*15990*/  LDL.LU R24, [R1+0x320] ;  /* 0x0003200001187983 */ /* 0x000ea80000300800 */
[----:B------:R-:W2:Y:S04]  /*159a0*/  LDL.LU R37, [R1+0x308] ;  /* 0x0003080001257983 */ /* 0x000ea80000300800 */
[----:B------:R-:W2:Y:S04]  /*159b0*/  LDL.LU R36, [R1+0x304] ;  /* 0x0003040001247983 */ /* 0x000ea80000300800 */
[----:B------:R-:W-:Y:S04]  /*159c0*/  STL.64 [R1+0x1038], R50 ;  /* 0x0010383201007387 */ /* 0x000fe80000100a00 */
[----:B------:R-:W-:Y:S04]  /*159d0*/  STL.64 [R1+0x1030], R48 ;  /* 0x0010303001007387 */ /* 0x000fe80000100a00 */
[----:B0-----:R-:W-:Y:S04]  /*159e0*/  STL [R1+0xed8], R0 ;  /* 0x000ed80001007387 */ /* 0x001fe80000100800 */
[----:B-1----:R-:W-:Y:S04]  /*159f0*/  STL [R1+0x3c4], R5 ;  /* 0x0003c40501007387 */ /* 0x002fe80000100800 */
[----:B------:R-:W0:Y:S04]  /*15a00*/  LDS.U8 R5, [R4+UR4+0x800] ;  /* 0x0008000404057984 */ /* 0x000e280008000000 */
[----:B------:R-:W1:Y:S04]  /*15a10*/  LDS.U8 R0, [R4+UR4+0x840] ;  /* 0x0008400404007984 */ /* 0x000e680008000000 */
[----:B0-----:R-:W-:Y:S04]  /*15a20*/  STL [R1+0x438], R5 ;  /* 0x0004380501007387 */ /* 0x001fe80000100800 */
[----:B------:R-:W0:Y:S04]  /*15a30*/  LDS.U8 R5, [R4+UR4+0x8c8] ;  /* 0x0008c80404057984 */ /* 0x000e280008000000 */
[----:B-1----:R-:W-:Y:S04]  /*15a40*/  STL [R1+0x434], R0 ;  /* 0x0004340001007387 */ /* 0x002fe80000100800 */
[----:B------:R-:W1:Y:S04]  /*15a50*/  LDS.U8 R0, [R4+UR4+0x808] ;  /* 0x0008080404007984 */ /* 0x000e680008000000 */
[----:B------:R-:W-:Y:S04]  /*15a60*/  STL [R1+0xcb0], R6 ;  /* 0x000cb00601007387 */ /* 0x000fe80000100800 */
[----:B------:R-:W3:Y:S04]  /*15a70*/  LDS.U8 R6, [R4+UR4+0x848] ;  /* 0x0008480404067984 */ /* 0x000ee80008000000 */
[----:B0-----:R-:W-:Y:S04]  /*15a80*/  STL [R1+0xcac], R5 ;  /* 0x000cac0501007387 */ /* 0x001fe80000100800 */
[----:B------:R-:W0:Y:S04]  /*15a90*/  LDS.U8 R5, [R4+UR4+0x880] ;  /* 0x0008800404057984 */ /* 0x000e280008000000 */
[----:B-1----:R-:W-:Y:S04]  /*15aa0*/  STL [R1+0x440], R0 ;  /* 0x0004400001007387 */ /* 0x002fe80000100800 */
[----:B------:R-:W1:Y:S04]  /*15ab0*/  LDS.U8 R0, [R4+UR4+0x8c0] ;  /* 0x0008c00404007984 */ /* 0x000e680008000000 */
[----:B---3--:R-:W-:Y:S04]  /*15ac0*/  STL [R1+0x43c], R6 ;  /* 0x00043c0601007387 */ /* 0x008fe80000100800 */
[----:B------:R-:W3:Y:S04]  /*15ad0*/  LDS.U8 R6, [R4+UR4+0xc00] ;  /* 0x000c000404067984 */ /* 0x000ee80008000000 */
[----:B0-----:R-:W-:Y:S04]  /*15ae0*/  STL [R1+0xcb8], R5 ;  /* 0x000cb80501007387 */ /* 0x001fe80000100800 */
[----:B------:R-:W0:Y:S04]  /*15af0*/  LDS.U8 R5, [R4+UR4+0xc40] ;  /* 0x000c400404057984 */ /* 0x000e280008000000 */
[----:B-1----:R-:W-:Y:S04]  /*15b00*/  STL [R1+0xcb4], R0 ;  /* 0x000cb40001007387 */ /* 0x002fe80000100800 */
[----:B------:R-:W1:Y:S04]  /*15b10*/  LDS.U8 R0, [R4+UR4+0xc88] ;  /* 0x000c880404007984 */ /* 0x000e680008000000 */
[----:B---3--:R-:W-:Y:S04]  /*15b20*/  STL [R1+0x448], R6 ;  /* 0x0004480601007387 */ /* 0x008fe80000100800 */
[----:B------:R-:W3:Y:S01]  /*15b30*/  LDS.U8 R6, [R4+UR4+0xcc8] ;  /* 0x000cc80404067984 */ /* 0x000ee20008000000 */
[----:B------:R-:W1:Y:S03]  /*15b40*/  S2R R29, SR_TID.X ;  /* 0x00000000001d7919 */ /* 0x000e660000002100 */
[----:B0-----:R-:W-:Y:S04]  /*15b50*/  STL [R1+0x444], R5 ;  /* 0x0004440501007387 */ /* 0x001fe80000100800 */
[----:B------:R-:W0:Y:S04]  /*15b60*/  LDS.U8 R5, [R4+UR4+0xc08] ;  /* 0x000c080404057984 */ /* 0x000e280008000000 */
[----:B-1----:R-:W-:Y:S04]  /*15b70*/  STL [R1+0xcc0], R0 ;  /* 0x000cc00001007387 */ /* 0x002fe80000100800 */
[----:B------:R-:W1:Y:S01]  /*15b80*/  LDS.U8 R0, [R4+UR4+0xc48] ;  /* 0x000c480404007984 */ /* 0x000e620008000000 */
[----:B------:R-:W-:-:S03]  /*15b90*/  LOP3.LUT R25, R29, 0x1f, RZ, 0xc0, !PT ;  /* 0x0000001f1d197812 */ /* 0x000fc600078ec0ff */
[----:B---3--:R-:W-:Y:S04]  /*15ba0*/  STL [R1+0xcbc], R6 ;  /* 0x000cbc0601007387 */ /* 0x008fe80000100800 */
[----:B0-----:R-:W-:Y:S04]  /*15bb0*/  STL [R1+0xc48], R5 ;  /* 0x000c480501007387 */ /* 0x001fe80000100800 */
[----:B------:R-:W0:Y:S04]  /*15bc0*/  LDS.U8 R5, [R4+UR4+0xc80] ;  /* 0x000c800404057984 */ /* 0x000e280008000000 */
[----:B-1----:R-:W-:Y:S04]  /*15bd0*/  STL [R1+0xc44], R0 ;  /* 0x000c440001007387 */ /* 0x002fe80000100800 */
[----:B------:R-:W3:Y:S04]  /*15be0*/  LDL.LU R29, [R1+0x300] ;  /* 0x00030000011d7983 */ /* 0x000ee80000300800 */
[----:B------:R-:W1:Y:S01]  /*15bf0*/  LDS.U8 R0, [R4+UR4+0xcc0] ;  /* 0x000cc00404007984 */ /* 0x000e620008000000 */
[----:B------:R-:W-:Y:S06]  /*15c00*/  BAR.SYNC.DEFER_BLOCKING 0x0 ;  /* 0x0000000000007b1d */ /* 0x000fec0000010000 */
[----:B0-----:R0:W-:Y:S04]  /*15c10*/  STL [R1+0xcc8], R5 ;  /* 0x000cc80501007387 */ /* 0x0011e80000100800 */
[----:B------:R-:W3:Y:S04]  /*15c20*/  LDL.LU R39, [R1+0x2fc] ;  /* 0x0002fc0001277983 */ /* 0x000ee80000300800 */
[----:B-1----:R-:W-:Y:S04]  /*15c30*/  STL [R1+0xcc4], R0 ;  /* 0x000cc40001007387 */ /* 0x002fe80000100800 */
[----:B------:R-:W3:Y:S04]  /*15c40*/  LDL.LU R38, [R1+0x2e8] ;  /* 0x0002e80001267983 */ /* 0x000ee80000300800 */
        /* <DEDUP_REMOVED lines=9> */
[----:B0-----:R-:W3:Y:S04]  /*15ce0*/  LDL.LU R5, [R1+0x270] ;  /* 0x0002700001057983 */ /* 0x001ee80000300800 */
[----:B------:R-:W3:Y:S04]  /*15cf0*/  LDL.LU R6, [R1+0x26c] ;  /* 0x00026c0001067983 */ /* 0x000ee80000300800 */
[----:B------:R-:W3:Y:S04]  /*15d00*/  LDL.LU R7, [R1+0x258] ;  /* 0x0002580001077983 */ /* 0x000ee80000300800 */
[----:B------:R-:W3:Y:S04]  /*15d10*/  LDL.LU R59, [R1+0x254] ;  /* 0x00025400013b7983 */ /* 0x000ee80000300800 */
[----:B------:R-:W3:Y:S04]  /*15d20*/  LDL.LU R60, [R1+0x250] ;  /* 0x00025000013c7983 */ /* 0x000ee80000300800 */
[----:B--2---:R-:W-:Y:S04]  /*15d30*/  STS.U8 [R25+UR4], R20 ;  /* 0x0000001419007988 */ /* 0x004fe80008000004 */
[----:B------:R-:W2:Y:S04]  /*15d40*/  LDL.LU R61, [R1+0x24c] ;  /* 0x00024c00013d7983 */ /* 0x000ea80000300800 */
[----:B----4-:R-:W-:Y:S04]  /*15d50*/  STS.U8 [R25+UR4+0x20], R27 ;  /* 0x0000201b19007988 */ /* 0x010fe80008000004 */
[----:B------:R-:W4:Y:S04]  /*15d60*/  LDL.LU R28, [R1+0x238] ;  /* 0x00023800011c7983 */ /* 0x000f280000300800 */
[----:B------:R-:W-:Y:S04]  /*15d70*/  STS.U8 [R25+UR4+0x40], R26 ;  /* 0x0000401a19007988 */ /* 0x000fe80008000004 */
[----:B------:R-:W4:Y:S04]  /*15d80*/  LDL.LU R23, [R1+0x234] ;  /* 0x0002340001177983 */ /* 0x000f280000300800 */
[----:B------:R-:W-:Y:S04]  /*15d90*/  STS.U8 [R25+UR4+0x60], R24 ;  /* 0x0000601819007988 */ /* 0x000fe80008000004 */
[----:B------:R-:W4:Y:S04]  /*15da0*/  LDL.LU R22, [R1+0x230] ;  /* 0x0002300001167983 */ /* 0x000f280000300800 */
[----:B------:R0:W-:Y:S04]  /*15db0*/  STS.U8 [R25+UR4+0x120], R37 ;  /* 0x0001202519007988 */ /* 0x0001e80008000004 */
[----:B------:R-:W4:Y:S04]  /*15dc0*/  LDL.LU R21, [R1+0x12c] ;  /* 0x00012c0001157983 */ /* 0x000f280000300800 */
[----:B------:R1:W-:Y:S04]  /*15dd0*/  STS.U8 [R25+UR4+0x100], R36 ;  /* 0x0001002419007988 */ /* 0x0003e80008000004 */
[----:B0-----:R-:W4:Y:S04]  /*15de0*/  LDL.LU R37, [R1+0x118] ;  /* 0x0001180001257983 */ /* 0x001f280000300800 */
[----:B-1----:R-:W4:Y:S04]  /*15df0*/  LDL.LU R36, [R1+0x114] ;  /* 0x0001140001247983 */ /* 0x002f280000300800 */
[----:B---3--:R0:W-:Y:S04]  /*15e00*/  STS.U8 [R25+UR4+0x160], R29 ;  /* 0x0001601d19007988 */ /* 0x0081e80008000004 */
[----:B0-----:R-:W3:Y:S04]  /*15e10*/  LDL.LU R29, [R1+0x110] ;  /* 0x00011000011d7983 */ /* 0x001ee80000300800 */
[----:B------:R-:W3:Y:S04]  /*15e20*/  LDL.LU R20, [R1+0x10c] ;  /* 0x00010c0001147983 */ /* 0x000ee80000300800 */
[----:B------:R-:W3:Y:S04]  /*15e30*/  LDL.LU R27, [R1+0xf8] ;  /* 0x0000f800011b7983 */ /* 0x000ee80000300800 */
[----:B------:R-:W3:Y:S04]  /*15e40*/  LDL.LU R26, [R1+0xf4] ;  /* 0x0000f400011a7983 */ /* 0x000ee80000300800 */
[----:B------:R-:W3:Y:S04]  /*15e50*/  LDL.LU R24, [R1+0xf0] ;  /* 0x0000f00001187983 */ /* 0x000ee80000300800 */
[----:B------:R0:W-:Y:S04]  /*15e60*/  STS.U8 [R25+UR4+0x140], R39 ;  /* 0x0001402719007988 */ /* 0x0001e80008000004 */
[----:B0-----:R-:W3:Y:S04]  /*15e70*/  LDL.LU R39, [R1+0xec] ;  /* 0x0000ec0001277983 */ /* 0x001ee80000300800 */
[----:B------:R0:W-:Y:S04]  /*15e80*/  STS.U8 [R25+UR4+0x200], R38 ;  /* 0x0002002619007988 */ /* 0x0001e80008000004 */
[----:B------:R-:W-:Y:S04]  /*15e90*/  STS.U8 [R25+UR4+0x220], R48 ;  /* 0x0002203019007988 */ /* 0x000fe80008000004 */
        /* <DEDUP_REMOVED lines=13> */
[----:B0-----:R-:W3:Y:S04]  /*15f70*/  LDL.LU R38, [R1+0xd8] ;  /* 0x0000d80001267983 */ /* 0x001ee80000300800 */
[----:B--2---:R-:W-:Y:S04]  /*15f80*/  STS.U8 [R25+UR4+0x540], R61 ;  /* 0x0005403d19007988 */ /* 0x004fe80008000004 */
[----:B----4-:R-:W-:Y:S04]  /*15f90*/  STS.U8 [R25+UR4+0x600], R28 ;  /* 0x0006001c19007988 */ /* 0x010fe80008000004 */
[----:B------:R-:W-:Y:S04]  /*15fa0*/  STS.U8 [R25+UR4+0x620], R23 ;  /* 0x0006201719007988 */ /* 0x000fe80008000004 */
[----:B------:R-:W-:Y:S04]  /*15fb0*/  STS.U8 [R25+UR4+0x640], R22 ;  /* 0x0006401619007988 */ /* 0x000fe80008000004 */
[----:B------:R-:W-:Y:S04]  /*15fc0*/  STS.U8 [R25+UR4+0x660], R21 ;  /* 0x0006601519007988 */ /* 0x000fe80008000004 */
[----:B------:R0:W-:Y:S04]  /*15fd0*/  STS.U8 [R25+UR4+0x720], R37 ;  /* 0x0007202519007988 */ /* 0x0001e80008000004 */
[----:B------:R1:W-:Y:S04]  /*15fe0*/  STS.U8 [R25+UR4+0x700], R36 ;  /* 0x0007002419007988 */ /* 0x0003e80008000004 */
[----:B0-----:R-:W2:Y:S04]  /*15ff0*/  LDL.LU R37, [R1+0xd4] ;  /* 0x0000d40001257983 */ /* 0x001ea80000300800 */
[----:B-1----:R-:W4:Y:S04]  /*16000*/  LDL.LU R36, [R1+0xd0] ;  /* 0x0000d00001247983 */ /* 0x002f280000300800 */
[----:B---3--:R0:W-:Y:S04]  /*16010*/  STS.U8 [R25+UR4+0x760], R29 ;  /* 0x0007601d19007988 */ /* 0x0081e80008000004 */
[----:B0-----:R-:W3:Y:S04]  /*16020*/  LDL.LU R29, [R1+0xcc] ;  /* 0x0000cc00011d7983 */ /* 0x001ee80000300800 */
        /* <DEDUP_REMOVED lines=18> */
[----:B------:R0:W-:Y:S04]  /*16150*/  STS.U8 [R25+UR4+0x740], R20 ;  /* 0x0007401419007988 */ /* 0x0001e80008000004 */
[----:B------:R-:W3:Y:S04]  /*16160*/  LDL.LU R21, [R1+0x44] ;  /* 0x0000440001157983 */ /* 0x000ee80000300800 */
[----:B------:R1:W-:Y:S04]  /*16170*/  STS.U8 [R25+UR4+0x800], R27 ;  /* 0x0008001b19007988 */ /* 0x0003e80008000004 */
[----:B0-----:R-:W3:Y:S04]  /*16180*/  LDL.LU R20, [R1+0x40] ;  /* 0x0000400001147983 */ /* 0x001ee80000300800 */
[----:B------:R0:W-:Y:S04]  /*16190*/  STS.U8 [R25+UR4+0x820], R26 ;  /* 0x0008201a19007988 */ /* 0x0001e80008000004 */
[----:B-1----:R-:W3:Y:S04]  /*161a0*/  LDL.LU R27, [R1+0x3c] ;  /* 0x00003c00011b7983 */ /* 0x002ee80000300800 */
[----:B------:R1:W-:Y:S04]  /*161b0*/  STS.U8 [R25+UR4+0x840], R24 ;  /* 0x0008401819007988 */ /* 0x0003e80008000004 */
[----:B0-----:R-:W3:Y:S04]  /*161c0*/  LDL.LU R26, [R1+0x38] ;  /* 0x00003800011a7983 */ /* 0x001ee80000300800 */
[----:B------:R0:W-:Y:S04]  /*161d0*/  STS.U8 [R25+UR4+0x860], R39 ;  /* 0x0008602719007988 */ /* 0x0001e80008000004 */
[----:B-1----:R-:W3:Y:S04]  /*161e0*/  LDL.LU R24, [R1+0x31c] ;  /* 0x00031c0001187983 */ /* 0x002ee80000300800 */
[----:B------:R1:W-:Y:S04]  /*161f0*/  STS.U8 [R25+UR4+0x920], R38 ;  /* 0x0009202619007988 */ /* 0x0003e80008000004 */
[----:B0-----:R-:W3:Y:S04]  /*16200*/  LDL.LU R39, [R1+0x318] ;  /* 0x0003180001277983 */ /* 0x001ee80000300800 */
[----:B-1----:R-:W3:Y:S04]  /*16210*/  LDL.LU R38, [R1+0x310] ;  /* 0x0003100001267983 */ /* 0x002ee80000300800 */
[----:B--2---:R0:W-:Y:S04]  /*16220*/  STS.U8 [R25+UR4+0x900], R37 ;  /* 0x0009002519007988 */ /* 0x0041e80008000004 */
[----:B----4-:R1:W-:Y:S04]  /*16230*/  STS.U8 [R25+UR4+0x960], R36 ;  /* 0x0009602419007988 */ /* 0x0103e80008000004 */
[----:B0-----:R-:W2:Y:S04]  /*16240*/  LDL.LU R37, [R1+0x30c] ;  /* 0x00030c0001257983 */ /* 0x001ea80000300800 */
[----:B-1----:R-:W4:Y:S04]  /*16250*/  LDL.LU R36, [R1+0x2f8] ;  /* 0x0002f80001247983 */ /* 0x002f280000300800 */
[----:B---3--:R0:W-:Y:S04]  /*16260*/  STS.U8 [R25+UR4+0x940], R29 ;  /* 0x0009401d19007988 */ /* 0x0081e80008000004 */
[----:B0-----:R-:W3:Y:S04]  /*16270*/  LDL.LU R29, [R1+0x2f4] ;  /* 0x0002f400011d7983 */ /* 0x001ee80000300800 */
        /* <DEDUP_REMOVED lines=12> */
[----:B------:R0:W-:Y:S04]  /*16340*/  STS.U8 [R25+UR4+0xd20], R59 ;  /* 0x000d203b19007988 */ /* 0x0001e80008000004 */
[----:B------:R1:W-:Y:S04]  /*16350*/  STS.U8 [R25+UR4+0xd00], R60 ;  /* 0x000d003c19007988 */ /* 0x0003e80008000004 */
[----:B------:R1:W-:Y:S04]  /*16360*/  STS.U8 [R25+UR4+0xd60], R61 ;  /* 0x000d603d19007988 */ /* 0x0003e80008000004 */
[----:B0-----:R-:W3:Y:S04]  /*16370*/  LDL.LU R59, [R1+0x2f0] ;  /* 0x0002f000013b7983 */ /* 0x001ee80000300800 */
[----:B------:R0:W-:Y:S04]  /*16380*/  STS.U8 [R25+UR4+0xd40], R28 ;  /* 0x000d401c19007988 */ /* 0x0001e80008000004 */
[----:B-1----:R-:W3:Y:S01]  /*16390*/  LDL.LU R60, [R1+0x2ec] ;  /* 0x0002ec00013c7983 */ /* 0x002ee20000300800 */
[----:B------:R-:W-:-:S03]  /*163a0*/  LOP3.LUT R7, R25, 0x10, RZ, 0x3c, !PT ;  /* 0x0000001019077812 */ /* 0x000fc600078e3cff */
[----:B------:R1:W-:Y:S04]  /*163b0*/  STS.U8 [R25+UR4+0xe00], R23 ;  /* 0x000e001719007988 */ /* 0x0003e80008000004 */
[----:B------:R-:W3:Y:S04]  /*163c0*/  LDL.LU R61, [R1+0x2a8] ;  /* 0x0002a800013d7983 */ /* 0x000ee80000300800 */
[----:B------:R1:W-:Y:S04]  /*163d0*/  STS.U8 [R25+UR4+0xe20], R22 ;  /* 0x000e201619007988 */ /* 0x0003e80008000004 */
[----:B0-----:R-:W3:Y:S04]  /*163e0*/  LDL.LU R28, [R1+0x2a4] ;  /* 0x0002a400011c7983 */ /* 0x001ee80000300800 */
[----:B------:R0:W-:Y:S04]  /*163f0*/  STS.U8 [R25+UR4+0xe40], R21 ;  /* 0x000e401519007988 */ /* 0x0001e80008000004 */
[----:B-1----:R-:W3:Y:S04]  /*16400*/  LDL.LU R23, [R1+0x2a0] ;  /* 0x0002a00001177983 */ /* 0x002ee80000300800 */
        /* <DEDUP_REMOVED lines=16> */
[----:B--2---:R1:W-:Y:S04]  /*16510*/  STS.U8 [R7+UR4+0xe0], R37 ;  /* 0x0000e02507007988 */ /* 0x0043e80008000004 */
[----:B0-----:R-:W2:Y:S04]  /*16520*/  LDL.LU R38, [R1+0x25c] ;  /* 0x00025c0001267983 */ /* 0x001ea80000300800 */
[----:B----4-:R0:W-:Y:S04]  /*16530*/  STS.U8 [R7+UR4+0x1a0], R36 ;  /* 0x0001a02407007988 */ /* 0x0101e80008000004 */
[----:B-1----:R-:W4:Y:S04]  /*16540*/  LDL.LU R37, [R1+0x248] ;  /* 0x0002480001257983 */ /* 0x002f280000300800 */
[----:B0-----:R-:W4:Y:S04]  /*16550*/  LDL.LU R36, [R1+0x244] ;  /* 0x0002440001247983 */ /* 0x001f280000300800 */
        /* <DEDUP_REMOVED lines=17> */
[----:B------:R1:W-:Y:S04]  /*16670*/  STS.U8 [R7+UR4+0x1c0], R60 ;  /* 0x0001c03c07007988 */ /* 0x0003e80008000004 */
[----:B0-----:R-:W3:Y:S04]  /*16680*/  LDL.LU R59, [R1+0x10e4] ;  /* 0x0010e400013b7983 */ /* 0x001ee80000300800 */
[----:B-1----:R-:W3:Y:S04]  /*16690*/  LDL.LU R60, [R1+0x10e0] ;  /* 0x0010e000013c7983 */ /* 0x002ee80000300800 */
[----:B------:R0:W-:Y:S04]  /*166a0*/  STS.U8 [R7+UR4+0x280], R61 ;  /* 0x0002803d07007988 */ /* 0x0001e80008000004 */
[----:B------:R1:W-:Y:S04]  /*166b0*/  STS.U8 [R7+UR4+0x2a0], R28 ;  /* 0x0002a01c07007988 */ /* 0x0003e80008000004 */
[----:B------:R1:W-:Y:S04]  /*166c0*/  STS.U8 [R7+UR4+0x2c0], R23 ;  /* 0x0002c01707007988 */ /* 0x0003e80008000004 */
[----:B0-----:R-:W3:Y:S04]  /*166d0*/  LDL.LU R61, [R1+0x10dc] ;  /* 0x0010dc00013d7983 */ /* 0x001ee80000300800 */
[----:B-1----:R-:W3:Y:S04]  /*166e0*/  LDL.LU R28, [R1+0x10d8] ;  /* 0x0010d800011c7983 */ /* 0x002ee80000300800 */
[----:B------:R-:W3:Y:S04]  /*166f0*/  LDL.LU R23, [R1+0x10d4] ;  /* 0x0010d40001177983 */ /* 0x000ee80000300800 */
        /* <DEDUP_REMOVED lines=14> */
[----:B--2---:R2:W-:Y:S04]  /*167e0*/  STS.U8 [R7+UR4+0x4e0], R38 ;  /* 0x0004e02607007988 */ /* 0x0045e80008000004 */
[----:B0-----:R-:W3:Y:S04]  /*167f0*/  LDL.LU R24, [R1+0x10b8] ;  /* 0x0010b80001187983 */ /* 0x001ee80000300800 */
[----:B-1----:R-:W3:Y:S04]  /*16800*/  LDL.LU R39, [R1+0x10b4] ;  /* 0x0010b40001277983 */ /* 0x002ee80000300800 */
[----:B--2---:R-:W2:Y:S04]  /*16810*/  LDL.LU R38, [R1+0x10b0] ;  /* 0x0010b00001267983 */ /* 0x004ea80000300800 */
[----:B----4-:R0:W-:Y:S04]  /*16820*/  STS.U8 [R7+UR4+0x5a0], R37 ;  /* 0x0005a02507007988 */ /* 0x0101e80008000004 */
[----:B------:R1:W-:Y:S04]  /*16830*/  STS.U8 [R7+UR4+0x580], R36 ;  /* 0x0005802407007988 */ /* 0x0003e80008000004 */
[----:B0-----:R-:W4:Y:S04]  /*16840*/  LDL.LU R37, [R1+0x10ac] ;  /* 0x0010ac0001257983 */ /* 0x001f280000300800 */
[----:B-1----:R-:W2:Y:S04]  /*16850*/  LDL.LU R36, [R1+0x10a8] ;  /* 0x0010a80001247983 */ /* 0x002ea80000300800 */
        /* <DEDUP_REMOVED lines=16> */
[----:B---3--:R0:W-:Y:S04]  /*16960*/  STS.U8 [R7+UR4+0x980], R29 ;  /* 0x0009801d07007988 */ /* 0x0081e80008000004 */
[----:B0-----:R-:W3:Y:S04]  /*16970*/  LDL.LU R29, [R1+0x10a0] ;  /* 0x0010a000011d7983 */ /* 0x001ee80000300800 */
[----:B--2---:R0:W-:Y:S01]  /*16980*/  STS.U8 [R7+UR4+0x9e0], R36 ;  /* 0x0009e02407007988 */ /* 0x0041e20008000004 */
[----:B------:R-:W1:Y:S03]  /*16990*/  S2R R4, SR_TID.X ;  /* 0x0000000000047919 */ /* 0x000e660000002100 */
[----:B----4-:R2:W-:Y:S04]  /*169a0*/  STS.U8 [R7+UR4+0x9c0], R37 ;  /* 0x0009c02507007988 */ /* 0x0105e80008000004 */
        /* <DEDUP_REMOVED lines=21> */
[----:B------:R-:W-:Y:S01]  /*16b00*/  STS.U8 [R7+UR4+0xf80], R2 ;  /* 0x000f800207007988 */ /* 0x000fe20008000004 */
[----:B-1----:R-:W-:-:S02]  /*16b10*/  IMAD.SHL.U32 R0, R4, 0x40, RZ ;  /* 0x0000004004007824 */ /* 0x002fc400078e00ff */
[----:B------:R-:W-:Y:S01]  /*16b20*/  IMAD.SHL.U32 R5, R4, 0x8, RZ ;  /* 0x0000000804057824 */ /* 0x000fe200078e00ff */
[----:B0-----:R-:W3:Y:S02]  /*16b30*/  LDL.LU R36, [R1+0x109c] ;  /* 0x00109c0001247983 */ /* 0x001ee40000300800 */
[----:B------:R-:W-:Y:S01]  /*16b40*/  LOP3.LUT R0, R0, 0x1c0, RZ, 0xc0, !PT ;  /* 0x000001c000007812 */ /* 0x000fe200078ec0ff */
[----:B------:R-:W-:Y:S01]  /*16b50*/  IMAD.SHL.U32 R6, R4, 0x2, RZ ;  /* 0x0000000204067824 */ /* 0x000fe200078e00ff */
[----:B--2---:R-:W2:Y:S02]  /*16b60*/  LDL.LU R37, [R1+0x1098] ;  /* 0x0010980001257983 */ /* 0x004ea40000300800 */
[----:B------:R-:W-:Y:S02]  /*16b70*/  LOP3.LUT R0, R0, 0x30, R5, 0xf8, !PT ;  /* 0x0000003000007812 */ /* 0x000fe400078ef805 */
[----:B----4-:R-:W2:Y:S02]  /*16b80*/  LDL.LU R38, [R1+0x1094] ;  /* 0x0010940001267983 */ /* 0x010ea40000300800 */
[----:B------:R-:W-:-:S02]  /*16b90*/  LOP3.LUT R0, R0, 0x30, R6, 0x78, !PT ;  /* 0x0000003000007812 */ /* 0x000fc400078e7806 */
[----:B------:R-:W2:Y:S04]  /*16ba0*/  LDL.LU R39, [R1+0x1090] ;  /* 0x0010900001277983 */ /* 0x000ea80000300800 */
[----:B------:R-:W4:Y:S04]  /*16bb0*/  LDL.LU R24, [R1+0x108c] ;  /* 0x00108c0001187983 */ /* 0x000f280000300800 */
[----:B------:R-:W4:Y:S04]  /*16bc0*/  LDL.LU R25, [R1+0x1088] ;  /* 0x0010880001197983 */ /* 0x000f280000300800 */
[----:B------:R-:W4:Y:S04]  /*16bd0*/  LDL.LU R26, [R1+0x1084] ;  /* 0x00108400011a7983 */ /* 0x000f280000300800 */
[----:B------:R-:W4:Y:S04]  /*16be0*/  LDL.LU R27, [R1+0x1080] ;  /* 0x00108000011b7983 */ /* 0x000f280000300800 */
[----:B------:R-:W2:Y:S04]  /*16bf0*/  LDL.LU R20, [R1+0x107c] ;  /* 0x00107c0001147983 */ /* 0x000ea80000300800 */
[----:B------:R-:W2:Y:S04]  /*16c00*/  LDL.LU R21, [R1+0x1078] ;  /* 0x0010780001157983 */ /* 0x000ea80000300800 */
[----:B------:R-:W2:Y:S04]  /*16c10*/  LDL.LU R22, [R1+0x1074] ;  /* 0x0010740001167983 */ /* 0x000ea80000300800 */
[----:B------:R-:W2:Y:S04]  /*16c20*/  LDL.LU R23, [R1+0x1070] ;  /* 0x0010700001177983 */ /* 0x000ea80000300800 */
[----:B------:R-:W2:Y:S04]  /*16c30*/  LDL.LU R28, [R1+0x106c] ;  /* 0x00106c00011c7983 */ /* 0x000ea80000300800 */
[----:B---3--:R0:W-:Y:S04]  /*16c40*/  STS.U8 [R7+UR4+0xfe0], R29 ;  /* 0x000fe01d07007988 */ /* 0x0081e80008000004 */
[----:B------:R-:W-:Y:S01]  /*16c50*/  STS.U8 [R7+UR4+0xfc0], R3 ;  /* 0x000fc00307007988 */ /* 0x000fe20008000004 */
[----:B------:R-:W-:Y:S06]  /*16c60*/  BAR.SYNC.DEFER_BLOCKING 0x0 ;  /* 0x0000000000007b1d */ /* 0x000fec0000010000 */
[----:B0-----:R-:W3:Y:S04]  /*16c70*/  LDL.LU R29, [R1+0x1068] ;  /* 0x00106800011d7983 */ /* 0x001ee80000300800 */
[----:B------:R-:W0:Y:S04]  /*16c80*/  LDSM.16.M88.4 R4, [R0+UR4] ;  /* 0x000000040004783b */ /* 0x000e280008000200 */
[----:B------:R-:W-:Y:S04]  /*16c90*/  LDSM.16.M88.4 R32, [R0+UR4+0x600] ;  /* 0x000600040020783b */ /* 0x000fe80008000200 */
[----:B0-----:R-:W-:Y:S01]  /*16ca0*/  STL.64 [R1+0x230], R4 ;  /* 0x0002300401007387 */ /* 0x001fe20000100a00 */
[----:B------:R-:W-:-:S02]  /*16cb0*/  IMAD.MOV.U32 R15, RZ, RZ, R4 ;  /* 0x000000ffff0f7224 */ /* 0x000fc400078e0004 */
[----:B------:R-:W-:Y:S01]  /*16cc0*/  IMAD.MOV.U32 R14, RZ, RZ, R5 ;  /* 0x000000ffff0e7224 */ /* 0x000fe200078e0005 */
[----:B------:R-:W-:Y:S04]  /*16cd0*/  STL.64 [R1+0x238], R6 ;  /* 0x0002380601007387 */ /* 0x000fe80000100a00 */
[----:B------:R-:W0:Y:S04]  /*16ce0*/  LDSM.16.M88.4 R4, [R0+UR4+0x200] ;  /* 0x000200040004783b */ /* 0x000e280008000200 */
[----:B0-----:R-:W-:Y:S01]  /*16cf0*/  STL.64 [R1+0x240], R4 ;  /* 0x0002400401007387 */ /* 0x001fe20000100a00 */
[----:B------:R-:W-:-:S02]  /*16d00*/  IMAD.MOV.U32 R11, RZ, RZ, R4 ;  /* 0x000000ffff0b7224 */ /* 0x000fc400078e0004 */
[----:B------:R-:W-:Y:S01]  /*16d10*/  IMAD.MOV.U32 R10, RZ, RZ, R5 ;  /* 0x000000ffff0a7224 */ /* 0x000fe200078e0005 */
[----:B------:R-:W-:Y:S04]  /*16d20*/  STL.64 [R1+0x248], R6 ;  /* 0x0002480601007387 */ /* 0x000fe80000100a00 */
[----:B------:R-:W0:Y:S04]  /*16d30*/  LDSM.16.M88.4 R4, [R0+UR4+0x400] ;  /* 0x000400040004783b */ /* 0x000e280008000200 */
[----:B0-----:R-:W-:Y:S04]  /*16d40*/  STL.64 [R1+0x250], R4 ;  /* 0x0002500401007387 */ /* 0x001fe80000100a00 */
[----:B------:R0:W-:Y:S04]  /*16d50*/  STL.64 [R1+0x258], R6 ;  /* 0x0002580601007387 */ /* 0x0001e80000100a00 */
[----:B------:R-:W-:Y:S04]  /*16d60*/  STL.64 [R1+0x260], R32 ;  /* 0x0002602001007387 */ /* 0x000fe80000100a00 */
[----:B------:R-:W-:Y:S01]  /*16d70*/  STL.64 [R1+0x268], R34 ;  /* 0x0002682201007387 */ /* 0x000fe20000100a00 */
[----:B0-----:R-:W-:-:S02]  /*16d80*/  IMAD.MOV.U32 R7, RZ, RZ, R32 ;  /* 0x000000ffff077224 */ /* 0x001fc400078e0020 */
[----:B------:R-:W-:Y:S02]  /*16d90*/  IMAD.MOV.U32 R6, RZ, RZ, R33 ;  /* 0x000000ffff067224 */ /* 0x000fe400078e0021 */
[----:B------:R-:W0:Y:S01]  /*16da0*/  LDSM.16.M88.4 R32, [R0+UR4+0x800] ;  /* 0x000800040020783b */ /* 0x000e220008000200 */
[----:B------:R-:W-:-:S03]  /*16db0*/  IMAD R3, R31, 0x100, R30 ;  /* 0x000001001f037824 */ /* 0x000fc600078e021e */
[----:B0-----:R-:W-:Y:S04]  /*16dc0*/  STL.64 [R1+0x270], R32 ;  /* 0x0002702001007387 */ /* 0x001fe80000100a00 */
[----:B------:R-:W-:Y:S04]  /*16dd0*/  STL.64 [R1+0x278], R34 ;  /* 0x0002782201007387 */ /* 0x000fe80000100a00 */
[----:B------:R-:W3:Y:S04]  /*16de0*/  LDL.LU R30, [R1+0x1064] ;  /* 0x00106400011e7983 */ /* 0x000ee80000300800 */
[----:B------:R-:W3:Y:S01]  /*16df0*/  LDL.LU R31, [R1+0x1060] ;  /* 0x00106000011f7983 */ /* 0x000ee20000300800 */
[----:B------:R-:W-:-:S02]  /*16e00*/  IMAD R2, R12, 0x100, R13 ;  /* 0x000001000c027824 */ /* 0x000fc400078e020d */
[----:B------:R-:W-:Y:S02]  /*16e10*/  IMAD R12, R42, 0x100, R43 ;  /* 0x000001002a0c7824 */ /* 0x000fe400078e022b */
[----:B------:R-:W-:Y:S02]  /*16e20*/  IMAD R13, R40, 0x100, R41 ;  /* 0x00000100280d7824 */ /* 0x000fe400078e0229 */
[----:B------:R-:W0:Y:S04]  /*16e30*/  LDSM.16.M88.4 R40, [R0+UR4+0xa00] ;  /* 0x000a00040028783b */ /* 0x000e280008000200 */
[----:B0-----:R-:W-:Y:S01]  /*16e40*/  STL.64 [R1+0x280], R40 ;  /* 0x0002802801007387 */ /* 0x001fe20000100a00 */
[----:B------:R-:W-:Y:S02]  /*16e50*/  IMAD.MOV.U32 R51, RZ, RZ, R40 ;  /* 0x000000ffff337224 */ /* 0x000fe400078e0028 */
[----:B------:R-:W-:Y:S01]  /*16e60*/  IMAD.MOV.U32 R50, RZ, RZ, R41 ;  /* 0x000000ffff327224 */ /* 0x000fe200078e0029 */
[----:B------:R-:W-:Y:S04]  /*16e70*/  STL.64 [R1+0x288], R42 ;  /* 0x0002882a01007387 */ /* 0x000fe80000100a00 */
[----:B------:R-:W0:Y:S01]  /*16e80*/  LDSM.16.M88.4 R40, [R0+UR4+0xc00] ;  /* 0x000c00040028783b */ /* 0x000e220008000200 */
[----:B------:R-:W-:Y:S01]  /*16e90*/  IMAD.MOV.U32 R9, RZ, RZ, R4 ;  /* 0x000000ffff097224 */ /* 0x000fe200078e0004 */
[----:B------:R-:W-:Y:S01]  /*16ea0*/  F2FP.F16.E5M2.UNPACK_B R34, R12 ;  /* 0x0000000cff22723e */ /* 0x000fe200020004ff */
[----:B------:R-:W-:Y:S01]  /*16eb0*/  IMAD.MOV.U32 R8, RZ, RZ, R5 ;  /* 0x000000ffff087224 */ /* 0x000fe200078e0005 */
[----:B------:R-:W-:Y:S01]  /*16ec0*/  F2FP.F16.E5M2.UNPACK_B R35, R13 ;  /* 0x0000000dff23723e */ /* 0x000fe200020004ff */
[----:B------:R-:W-:Y:S01]  /*16ed0*/  IMAD.MOV.U32 R5, RZ, RZ, R32 ;  /* 0x000000ffff057224 */ /* 0x000fe200078e0020 */
[----:B------:R-:W-:Y:S01]  /*16ee0*/  F2FP.F16.E5M2.UNPACK_B R32, R2 ;  /* 0x00000002ff20723e */ /* 0x000fe200020004ff */
[----:B------:R-:W-:Y:S01]  /*16ef0*/  IMAD.MOV.U32 R4, RZ, RZ, R33 ;  /* 0x000000ffff047224 */ /* 0x000fe200078e0021 */
[----:B------:R-:W-:-:S02]  /*16f00*/  F2FP.F16.E5M2.UNPACK_B R33, R3 ;  /* 0x00000003ff21723e */ /* 0x000fc400020004ff */
[----:B------:R-:W-:Y:S02]  /*16f10*/  F2FP.F16.E5M2.UNPACK_B R12, R15 ;  /* 0x0000000fff0c723e */ /* 0x000fe400020004ff */
[----:B------:R-:W-:-:S07]  /*16f20*/  F2FP.F16.E5M2.UNPACK_B R13, R14 ;  /* 0x0000000eff0d723e */ /* 0x000fce00020004ff */
[----:B--2---:R-:W-:Y:S01]  /*16f30*/  HMMA.16816.F32 R56, R32, R12, R36 ;  /* 0x0000000c2038723c */ /* 0x004fe20000001824 */
[----:B0-----:R-:W-:Y:S01]  /*16f40*/  STL.64 [R1+0x290], R40 ;  /* 0x0002902801007387 */ /* 0x001fe20000100a00 */
[----:B------:R-:W-:Y:S02]  /*16f50*/  IMAD.MOV.U32 R49, RZ, RZ, R40 ;  /* 0x000000ffff317224 */ /* 0x000fe400078e0028 */
[----:B------:R-:W-:Y:S01]  /*16f60*/  IMAD.MOV.U32 R48, RZ, RZ, R41 ;  /* 0x000000ffff307224 */ /* 0x000fe200078e0029 */
[----:B------:R-:W-:Y:S04]  /*16f70*/  STL.64 [R1+0x298], R42 ;  /* 0x0002982a01007387 */ /* 0x000fe80000100a00 */
[----:B------:R-:W0:Y:S01]  /*16f80*/  LDSM.16.M88.4 R40, [R0+UR4+0xe00] ;  /* 0x000e00040028783b */ /* 0x000e220008000200 */
[----:B------:R-:W-:-:S02]  /*16f90*/  F2FP.F16.E5M2.UNPACK_B R2, R11 ;  /* 0x0000000bff02723e */ /* 0x000fc400020004ff */
[----:B------:R-:W-:-:S07]  /*16fa0*/  F2FP.F16.E5M2.UNPACK_B R3, R10 ;  /* 0x0000000aff03723e */ /* 0x000fce00020004ff */
[----:B------:R-:W-:Y:S01]  /*16fb0*/  STL [R1+0xfac], R56 ;  /* 0x000fac3801007387 */ /* 0x000fe20000100800 */
[----:B------:R-:W-:Y:S02]  /*16fc0*/  F2FP.F16.E5M2.UNPACK_B R14, R9 ;  /* 0x00000009ff0e723e */ /* 0x000fe400020004ff */
[----:B------:R-:W-:Y:S01]  /*16fd0*/  F2FP.F16.E5M2.UNPACK_B R15, R8 ;  /* 0x00000008ff0f723e */ /* 0x000fe200020004ff */
[----:B------:R-:W-:Y:S04]  /*16fe0*/  STL [R1+0xfa8], R57 ;  /* 0x000fa83901007387 */ /* 0x000fe80000100800 */
[----:B------:R-:W-:Y:S04]  /*16ff0*/  STL [R1+0xfa4], R58 ;  /* 0x000fa43a01007387 */ /* 0x000fe80000100800 */
[----:B------:R-:W-:Y:S01]  /*17000*/  STL [R1+0xfa0], R59 ;  /* 0x000fa03b01007387 */ /* 0x000fe20000100800 */
[----:B------:R-:W-:Y:S03]  /*17010*/  HMMA.16816.F32 R8, R32, R14, R20 ;  /* 0x0000000e2008723c */ /* 0x000fe60000001814 */
[----:B0-----:R-:W-:Y:S01]  /*17020*/  STL.64 [R1+0x2a0], R40 ;  /* 0x0002a02801007387 */ /* 0x001fe20000100a00 */
[----:B------:R-:W-:-:S02]  /*17030*/  IMAD.MOV.U32 R38, RZ, RZ, R40 ;  /* 0x000000ffff267224 */ /* 0x000fc400078e0028 */
[----:B------:R-:W-:Y:S01]  /*17040*/  IMAD.MOV.U32 R0, RZ, RZ, R41 ;  /* 0x000000ffff007224 */ /* 0x000fe200078e0029 */
[----:B------:R4:W-:Y:S02]  /*17050*/  STL.64 [R1+0x2a8], R42 ;  /* 0x0002a82a01007387 */ /* 0x0009e40000100a00 */
[----:B----4-:R-:W-:Y:S01]  /*17060*/  HMMA.16816.F32 R40, R32, R2, R24 ;  /* 0x000000022028723c */ /* 0x010fe20000001818 */
[----:B------:R-:W-:Y:S02]  /*17070*/  F2FP.F16.E5M2.UNPACK_B R24, R7 ;  /* 0x00000007ff18723e */ /* 0x000fe400020004ff */
[----:B------:R-:W-:-:S15]  /*17080*/  F2FP.F16.E5M2.UNPACK_B R25, R6 ;  /* 0x00000006ff19723e */ /* 0x000fde00020004ff */
[----:B------:R-:W-:Y:S01]  /*17090*/  NOP ;  /* 0x0000000000007918 */ /* 0x000fe20000000000 */
[----:B------:R0:W-:Y:S04]  /*170a0*/  STL.64 [R1+0x10], R40 ;  /* 0x0000102801007387 */ /* 0x0001e80000100a00 */
[----:B------:R1:W-:Y:S01]  /*170b0*/  STL.64 [R1+0x18], R42 ;  /* 0x0000182a01007387 */ /* 0x0003e20000100a00 */
[----:B0-----:R-:W-:Y:S02]  /*170c0*/  IMAD.MOV.U32 R40, RZ, RZ, R8 ;  /* 0x000000ffff287224 */ /* 0x001fe400078e0008 */
[----:B------:R-:W-:Y:S02]  /*170d0*/  IMAD.MOV.U32 R41, RZ, RZ, R9 ;  /* 0x000000ffff297224 */ /* 0x000fe400078e0009 */
[----:B-1----:R-:W-:Y:S02]  /*170e0*/  IMAD.MOV.U32 R42, RZ, RZ, R10 ;  /* 0x000000ffff2a7224 */ /* 0x002fe400078e000a */
[----:B------:R-:W-:-:S05]  /*170f0*/  IMAD.MOV.U32 R43, RZ, RZ, R11 ;  /* 0x000000ffff2b7224 */ /* 0x000fca00078e000b */
[----:B------:R-:W-:Y:S04]  /*17100*/  STL.64 [R1+0x1048], R42 ;  /* 0x0010482a01007387 */ /* 0x000fe80000100a00 */
[----:B------:R0:W-:Y:S04]  /*17110*/  STL.64 [R1+0x1040], R40 ;  /* 0x0010402801007387 */ /* 0x0001e80000100a00 */
[----:B0-----:R-:W2:Y:S04]  /*17120*/  LDL.LU.64 R40, [R1+0x1a0] ;  /* 0x0001a00001287983 */ /* 0x001ea80000300a00 */
[----:B------:R-:W2:Y:S04]  /*17130*/  LDL.LU.64 R42, [R1+0x1a8] ;  /* 0x0001a800012a7983 */ /* 0x000ea80000300a00 */
[----:B------:R-:W4:Y:S04]  /*17140*/  LDL.LU.64 R8, [R1+0x220] ;  /* 0x0002200001087983 */ /* 0x000f280000300a00 */
[----:B------:R-:W4:Y:S01]  /*17150*/  LDL.LU.64 R10, [R1+0x228] ;  /* 0x00022800010a7983 */ /* 0x000f220000300a00 */
[----:B------:R-:W-:-:S02]  /*17160*/  F2FP.F16.E5M2.UNPACK_B R20, R5 ;  /* 0x00000005ff14723e */ /* 0x000fc400020004ff */
[----:B------:R-:W-:Y:S01]  /*17170*/  F2FP.F16.E5M2.UNPACK_B R21, R4 ;  /* 0x00000004ff15723e */ /* 0x000fe200020004ff */
[----:B---3--:R-:W-:-:S15]  /*17180*/  HMMA.16816.F32 R28, R32, R24, R28 ;  /* 0x00000018201c723c */ /* 0x008fde000000181c */
[----:B------:R-:W-:-:S04]  /*17190*/  NOP ;  /* 0x0000000000007918 */ /* 0x000fc80000000000 */
[----:B------:R-:W-:Y:S02]  /*171a0*/  IMAD.MOV.U32 R56, RZ, RZ, R28 ;  /* 0x000000ffff387224 */ /* 0x000fe400078e001c */
[----:B------:R-:W-:Y:S02]  /*171b0*/  IMAD.MOV.U32 R57, RZ, RZ, R29 ;  /* 0x000000ffff397224 */ /* 0x000fe400078e001d */
[----:B------:R-:W-:Y:S01]  /*171c0*/  IMAD.MOV.U32 R58, RZ, RZ, R30 ;  /* 0x000000ffff3a7224 */ /* 0x000fe200078e001e */
[----:B------:R-:W3:Y:S01]  /*171d0*/  LDL.LU.64 R28, [R1] ;  /* 0x00000000011c7983 */ /* 0x000ee20000300a00 */
[----:B------:R-:W-:-:S03]  /*171e0*/  IMAD.MOV.U32 R59, RZ, RZ, R31 ;  /* 0x000000ffff3b7224 */ /* 0x000fc600078e001f */
[----:B------:R-:W3:Y:S04]  /*171f0*/  LDL.LU.64 R30, [R1+0x8] ;  /* 0x00000800011e7983 */ /* 0x000ee80000300a00 */
[----:B------:R-:W2:Y:S04]  /*17200*/  LDL.LU.64 R4, [R1+0x2d8] ;  /* 0x0002d80001047983 */ /* 0x000ea80000300a00 */
[----:B------:R-:W2:Y:S01]  /*17210*/  LDL.LU.64 R6, [R1+0x2e0] ;  /* 0x0002e00001067983 */ /* 0x000ea20000300a00 */
[----:B------:R-:W-:Y:S02]  /*17220*/  F2FP.F16.E5M2.UNPACK_B R36, R51 ;  /* 0x00000033ff24723e */ /* 0x000fe400020004ff */
[----:B------:R-:W-:-:S02]  /*17230*/  F2FP.F16.E5M2.UNPACK_B R37, R50 ;  /* 0x00000032ff25723e */ /* 0x000fc400020004ff */
[----:B------:R-:W-:Y:S02]  /*17240*/  F2FP.F16.E5M2.UNPACK_B R26, R49 ;  /* 0x00000031ff1a723e */ /* 0x000fe400020004ff */
[----:B------:R-:W-:Y:S02]  /*17250*/  F2FP.F16.E5M2.UNPACK_B R27, R48 ;  /* 0x00000030ff1b723e */ /* 0x000fe400020004ff */
[----:B------:R-:W-:Y:S02]  /*17260*/  F2FP.F16.E5M2.UNPACK_B R22, R38 ;  /* 0x00000026ff16723e */ /* 0x000fe400020004ff */
[----:B------:R-:W-:-:S03]  /*17270*/  F2FP.F16.E5M2.UNPACK_B R23, R0 ;  /* 0x00000000ff17723e */ /* 0x000fc600020004ff */
[----:B----4-:R-:W-:-:S15]  /*17280*/  HMMA.16816.F32 R8, R32, R26, R8 ;  /* 0x0000001a2008723c */ /* 0x010fde0000001808 */
[----:B------:R-:W-:-:S04]  /*17290*/  NOP ;  /* 0x0000000000007918 */ /* 0x000fc80000000000 */
[----:B------:R-:W-:Y:S02]  /*172a0*/  IMAD.MOV.U32 R61, RZ, RZ, R10 ;  /* 0x000000ffff3d7224 */ /* 0x000fe400078e000a */
[----:B------:R-:W-:Y:S01]  /*172b0*/  IMAD.MOV.U32 R60, RZ, RZ, R11 ;  /* 0x000000ffff3c7224 */ /* 0x000fe200078e000b */
[----:B---3--:R-:W-:-:S15]  /*172c0*/  HMMA.16816.F32 R28, R32, R20, R28 ;  /* 0x00000014201c723c */ /* 0x008fde000000181c */
[----:B------:R-:W-:-:S04]  /*172d0*/  NOP ;  /* 0x0000000000007918 */ /* 0x000fc80000000000 */
[----:B------:R-:W-:Y:S04]  /*172e0*/  STL.64 [R1+0x40], R28 ;  /* 0x0000401c01007387 */ /* 0x000fe80000100a00 */
[----:B------:R2:W-:Y:S02]  /*172f0*/  STL.64 [R1+0x48], R30 ;  /* 0x0000481e01007387 */ /* 0x0005e40000100a00 */
[----:B--2---:R-:W-:-:S15]  /*17300*/  HMMA.16816.F32 R28, R32, R36, R40 ;  /* 0x00000024201c723c */ /* 0x004fde0000001828 */
[----:B------:R-:W-:-:S04]  /*17310*/  NOP ;  /* 0x0000000000007918 */ /* 0x000fc80000000000 */
[----:B------:R-:W-:Y:S04]  /*17320*/  STL.64 [R1+0x70], R28 ;  /* 0x0000701c01007387 */ /* 0x000fe80000100a00 */
[----:B------:R-:W-:Y:S04]  /*17330*/  STL.64 [R1+0x78], R30 ;  /* 0x0000781e01007387 */ /* 0x000fe80000100a00 */
[----:B------:R0:W-:Y:S02]  /*17340*/  STL.64 [R1+0xa0], R8 ;  /* 0x0000a00801007387 */ /* 0x0001e40000100a00 */
[----:B0-----:R-:W-:Y:S02]  /*17350*/  HMMA.16816.F32 R8, R32, R22, R4 ;  /* 0x000000162008723c */ /* 0x001fe40000001804 */
[----:B------:R-:W-:Y:S04]  /*17360*/  STL [R1+0xf94], R60 ;  /* 0x000f943c01007387 */ /* 0x000fe80000100800 */
[----:B------:R-:W-:Y:S04]  /*17370*/  STL [R1+0xf90], R61 ;  /* 0x000f903d01007387 */ /* 0x000fe80000100800 */
[----:B------:R-:W2:Y:S04]  /*17380*/  LDL.LU.64 R4, [R1+0x210] ;  /* 0x0002100001047983 */ /* 0x000ea80000300a00 */
[----:B------:R-:W2:Y:S05]  /*17390*/  LDL.LU.64 R6, [R1+0x218] ;  /* 0x0002180001067983 */ /* 0x000eaa0000300a00 */
[----:B------:R0:W-:Y:S04]  /*173a0*/  STL.64 [R1+0x80], R8 ;  /* 0x0000800801007387 */ /* 0x0001e80000100a00 */
[----:B------:R1:W-:Y:S04]  /*173b0*/  STL.64 [R1+0x88], R10 ;  /* 0x0000880a01007387 */ /* 0x0003e80000100a00 */
[----:B------:R-:W3:Y:S04]  /*173c0*/  LDL.LU.64 R32, [R1+0x200] ;  /* 0x0002000001207983 */ /* 0x000ee80000300a00 */
[----:B------:R-:W3:Y:S01]  /*173d0*/  LDL.LU.64 R34, [R1+0x208] ;  /* 0x0002080001227983 */ /* 0x000ee20000300a00 */
[----:B------:R-:W-:-:S02]  /*173e0*/  IMAD R29, R52, 0x100, R53 ;  /* 0x00000100341d7824 */ /* 0x000fc400078e0235 */
[----:B------:R-:W-:Y:S01]  /*173f0*/  IMAD R28, R54, 0x100, R55 ;  /* 0x00000100361c7824 */ /* 0x000fe200078e0237 */
[----:B------:R-:W4:Y:S04]  /*17400*/  LDL.LU.64 R52, [R1+0x1f0] ;  /* 0x0001f00001347983 */ /* 0x000f280000300a00 */
[----:B------:R-:W4:Y:S04]  /*17410*/  LDL.LU.64 R54, [R1+0x1f8] ;  /* 0x0001f80001367983 */ /* 0x000f280000300a00 */
[----:B------:R-:W4:Y:S04]  /*17420*/  LDL.LU.64 R48, [R1+0x1e0] ;  /* 0x0001e00001307983 */ /* 0x000f280000300a00 */
[----:B------:R-:W4:Y:S01]  /*17430*/  LDL.LU.64 R50, [R1+0x1e8] ;  /* 0x0001e80001327983 */ /* 0x000f220000300a00 */
[----:B------:R-:W-:-:S03]  /*17440*/  IMAD R31, R16, 0x100, R17 ;  /* 0x00000100101f7824 */ /* 0x000fc600078e0211 */
[----:B------:R-:W4:Y:S01]  /*17450*/  LDL.LU.64 R40, [R1+0x1d0] ;  /* 0x0001d00001287983 */ /* 0x000f220000300a00 */
[----:B------:R-:W-:-:S03]  /*17460*/  IMAD R30, R18, 0x100, R19 ;  /* 0x00000100121e7824 */ /* 0x000fc600078e0213 */
[----:B------:R-:W4:Y:S04]  /*17470*/  LDL.LU.64 R42, [R1+0x1d8] ;  /* 0x0001d800012a7983 */ /* 0x000f280000300a00 */
[----:B------:R-:W4:Y:S04]  /*17480*/  LDL.LU.64 R16, [R1+0x1c0] ;  /* 0x0001c00001107983 */ /* 0x000f280000300a00 */
[----:B------:R-:W4:Y:S04]  /*17490*/  LDL.LU.64 R18, [R1+0x1c8] ;  /* 0x0001c80001127983 */ /* 0x000f280000300a00 */
[----:B0-----:R-:W4:Y:S04]  /*174a0*/  LDL.LU.64 R8, [R1+0x1b0] ;  /* 0x0001b00001087983 */ /* 0x001f280000300a00 */
[----:B-1----:R-:W4:Y:S01]  /*174b0*/  LDL.LU.64 R10, [R1+0x1b8] ;  /* 0x0001b800010a7983 */ /* 0x002f220000300a00 */
[----:B------:R-:W-:-:S02]  /*174c0*/  F2FP.F16.E5M2.UNPACK_B R28, R28 ;  /* 0x0000001cff1c723e */ /* 0x000fc400020004ff */
[----:B------:R-:W-:Y:S02]  /*174d0*/  F2FP.F16.E5M2.UNPACK_B R29, R29 ;  /* 0x0000001dff1d723e */ /* 0x000fe400020004ff */
[----:B------:R-:W-:Y:S02]  /*174e0*/  F2FP.F16.E5M2.UNPACK_B R30, R30 ;  /* 0x0000001eff1e723e */ /* 0x000fe400020004ff */
[----:B------:R-:W-:-:S07]  /*174f0*/  F2FP.F16.E5M2.UNPACK_B R31, R31 ;  /* 0x0000001fff1f723e */ /* 0x000fce00020004ff */
[C---:B--2---:R-:W-:Y:S08]  /*17500*/  HMMA.16816.F32 R4, R28.reuse, R12, R4 ;  /* 0x0000000c1c04723c */ /* 0x044ff00000001804 */
[C---:B---3--:R-:W-:Y:S11]  /*17510*/  HMMA.16816.F32 R32, R28.reuse, R2, R32 ;  /* 0x000000021c20723c */ /* 0x048ff60000001820 */
[----:B------:R-:W-:Y:S04]  /*17520*/  STL.64 [R1+0x120], R4 ;  /* 0x0001200401007387 */ /* 0x000fe80000100a00 */
[----:B------:R0:W-:Y:S01]  /*17530*/  STL.64 [R1+0x128], R6 ;  /* 0x0001280601007387 */ /* 0x0001e20000100a00 */
[----:B----4-:R-:W-:Y:S03]  /*17540*/  HMMA.16816.F32 R52, R28, R14, R52 ;  /* 0x0000000e1c34723c */ /* 0x010fe60000001834 */
[----:B0-----:R-:W2:Y:S01]  /*17550*/  LDL.LU.64 R6, [R1+0x1058] ;  /* 0x0010580001067983 */ /* 0x001ea20000300a00 */
[----:B------:R-:W-:-:S03]  /*17560*/  IMAD.MOV.U32 R60, RZ, RZ, R34 ;  /* 0x000000ffff3c7224 */ /* 0x000fc600078e0022 */
[----:B------:R-:W3:Y:S01]  /*17570*/  LDL.LU.64 R4, [R1+0x1050] ;  /* 0x0010500001047983 */ /* 0x000ee20000300a00 */
[----:B------:R-:W-:-:S03]  /*17580*/  IMAD.MOV.U32 R61, RZ, RZ, R35 ;  /* 0x000000ffff3d7224 */ /* 0x000fc600078e0023 */
[----:B------:R0:W-:Y:S02]  /*17590*/  STL.64 [R1+0x110], R32 ;  /* 0x0001102001007387 */ /* 0x0001e40000100a00 */
[C---:B0-----:R-:W-:Y:S02]  /*175a0*/  HMMA.16816.F32 R32, R28.reuse, R24, R48 ;  /* 0x000000181c20723c */ /* 0x041fe40000001830 */
[----:B------:R0:W-:Y:S04]  /*175b0*/  STL [R1+0xf9c], R60 ;  /* 0x000f9c3c01007387 */ /* 0x0001e80000100800 */
[----:B------:R1:W-:Y:S02]  /*175c0*/  STL [R1+0xf98], R61 ;  /* 0x000f983d01007387 */ /* 0x0003e40000100800 */
[----:B------:R-:W-:Y:S02]  /*175d0*/  HMMA.16816.F32 R40, R28, R20, R40 ;  /* 0x000000141c28723c */ /* 0x000fe40000001828 */
[----:B------:R-:W-:Y:S04]  /*175e0*/  STL.64 [R1+0x100], R52 ;  /* 0x0001003401007387 */ /* 0x000fe80000100a00 */
[----:B------:R-:W-:Y:S05]  /*175f0*/  STL.64 [R1+0x108], R54 ;  /* 0x0001083601007387 */ /* 0x000fea0000100a00 */
[----:B0-----:R-:W-:Y:S01]  /*17600*/  IMAD.MOV.U32 R60, RZ, RZ, R32 ;  /* 0x000000ffff3c7224 */ /* 0x001fe200078e0020 */
[----:B------:R0:W-:Y:S01]  /*17610*/  STL.64 [R1+0xf8], R34 ;  /* 0x0000f82201007387 */ /* 0x0001e20000100a00 */
[----:B-1----:R-:W-:-:S02]  /*17620*/  IMAD.MOV.U32 R61, RZ, RZ, R33 ;  /* 0x000000ffff3d7224 */ /* 0x002fc400078e0021 */
[C---:B0-----:R-:W-:Y:S04]  /*17630*/  HMMA.16816.F32 R32, R28.reuse, R36, R16 ;  /* 0x000000241c20723c */ /* 0x041fe80000001810 */
[----:B------:R0:W-:Y:S04]  /*17640*/  STL.64 [R1+0xe0], R40 ;  /* 0x0000e02801007387 */ /* 0x0001e80000100a00 */
[----:B------:R1:W-:Y:S04]  /*17650*/  STL.64 [R1+0xe8], R42 ;  /* 0x0000e82a01007387 */ /* 0x0003e80000100a00 */
[----:B------:R-:W4:Y:S01]  /*17660*/  LDL.LU.64 R16, [R1+0x2c8] ;  /* 0x0002c80001107983 */ /* 0x000f220000300a00 */
[----:B------:R-:W-:Y:S06]  /*17670*/  HMMA.16816.F32 R8, R28, R26, R8 ;  /* 0x0000001a1c08723c */ /* 0x000fec0000001808 */
[----:B------:R-:W-:Y:S04]  /*17680*/  STL.64 [R1+0xd0], R32 ;  /* 0x0000d02001007387 */ /* 0x000fe80000100a00 */
[----:B------:R-:W-:Y:S04]  /*17690*/  STL.64 [R1+0xd8], R34 ;  /* 0x0000d82201007387 */ /* 0x000fe80000100a00 */
[----:B------:R-:W4:Y:S05]  /*176a0*/  LDL.LU.64 R18, [R1+0x2d0] ;  /* 0x0002d00001127983 */ /* 0x000f2a0000300a00 */
[----:B------:R1:W-:Y:S04]  /*176b0*/  STL.64 [R1+0xc0], R8 ;  /* 0x0000c00801007387 */ /* 0x0003e80000100a00 */
[----:B------:R1:W-:Y:S04]  /*176c0*/  STL.64 [R1+0xc8], R10 ;  /* 0x0000c80a01007387 */ /* 0x0003e80000100a00 */
[----:B0-----:R-:W4:Y:S04]  /*176d0*/  LDL.LU.64 R40, [R1+0x190] ;  /* 0x0001900001287983 */ /* 0x001f280000300a00 */
[----:B-1----:R-:W4:Y:S04]  /*176e0*/  LDL.LU.64 R42, [R1+0x198] ;  /* 0x00019800012a7983 */ /* 0x002f280000300a00 */
[----:B------:R-:W4:Y:S04]  /*176f0*/  LDL.LU.64 R48, [R1+0x180] ;  /* 0x0001800001307983 */ /* 0x000f280000300a00 */
[----:B------:R-:W4:Y:S04]  /*17700*/  LDL.LU.64 R50, [R1+0x188] ;  /* 0x0001880001327983 */ /* 0x000f280000300a00 */
[----:B------:R-:W4:Y:S04]  /*17710*/  LDL.LU.64 R8, [R1+0x170] ;  /* 0x0001700001087983 */ /* 0x000f280000300a00 */
[----:B------:R-:W4:Y:S01]  /*17720*/  LDL.LU.64 R10, [R1+0x178] ;  /* 0x00017800010a7983 */ /* 0x000f220000300a00 */
[----:B------:R-:W-:-:S03]  /*17730*/  IMAD R35, R44, 0x100, R45 ;  /* 0x000001002c237824 */ /* 0x000fc600078e022d */
[----:B------:R-:W4:Y:S01]  /*17740*/  LDL.LU.64 R52, [R1+0x160] ;  /* 0x0001600001347983 */ /* 0x000f220000300a00 */
[----:B------:R-:W-:-:S03]  /*17750*/  IMAD R32, R46, 0x100, R47 ;  /* 0x000001002e207824 */ /* 0x000fc600078e022f */
[----:B------:R-:W4:Y:S01]  /*17760*/  LDL.LU.64 R54, [R1+0x168] ;  /* 0x0001680001367983 */ /* 0x000f220000300a00 */
[----:B--2---:R-:W-:Y:S02]  /*17770*/  IMAD R33, R6, 0x100, R7 ;  /* 0x0000010006217824 */ /* 0x004fe400078e0207 */
[----:B---3--:R-:W-:Y:S02]  /*17780*/  IMAD R34, R4, 0x100, R5 ;  /* 0x0000010004227824 */ /* 0x008fe400078e0205 */
[----:B------:R-:W2:Y:S04]  /*17790*/  LDL.LU.64 R4, [R1+0x150] ;  /* 0x0001500001047983 */ /* 0x000ea80000300a00 */
[----:B------:R-:W2:Y:S04]  /*177a0*/  LDL.LU.64 R6, [R1+0x158] ;  /* 0x0001580001067983 */ /* 0x000ea80000300a00 */
[----:B------:R-:W3:Y:S04]  /*177b0*/  LDL.LU.64 R44, [R1+0x140] ;  /* 0x00014000012c7983 */ /* 0x000ee80000300a00 */
[----:B------:R-:W3:Y:S01]  /*177c0*/  LDL.LU.64 R46, [R1+0x148] ;  /* 0x00014800012e7983 */ /* 0x000ee20000300a00 */
[----:B----4-:R-:W-:Y:S03]  /*177d0*/  HMMA.16816.F32 R28, R28, R22, R16 ;  /* 0x000000161c1c723c */ /* 0x010fe60000001810 */
[----:B------:R-:W4:Y:S04]  /*177e0*/  LDL.LU.64 R16, [R1+0x2b8] ;  /* 0x0002b80001107983 */ /* 0x000f280000300a00 */
[----:B------:R-:W4:-:S12]  /*177f0*/  LDL.LU.64 R18, [R1+0x2c0] ;  /* 0x0002c00001127983 */ /* 0x000f180000300a00 */
[----:B------:R0:W-:Y:S04]  /*17800*/  STL.64 [R1+0x90], R28 ;  /* 0x0000901c01007387 */ /* 0x0001e80000100a00 */
[----:B------:R1:W-:Y:S01]  /*17810*/  STL.64 [R1+0x98], R30 ;  /* 0x0000981e01007387 */ /* 0x0003e20000100a00 */
[----:B0-----:R-:W-:Y:S02]  /*17820*/  F2FP.F16.E5M2.UNPACK_B R28, R32 ;  /* 0x00000020ff1c723e */ /* 0x001fe400020004ff */
[----:B------:R-:W-:Y:S02]  /*17830*/  F2FP.F16.E5M2.UNPACK_B R29, R33 ;  /* 0x00000021ff1d723e */ /* 0x000fe400020004ff */
[----:B-1----:R-:W-:Y:S01]  /*17840*/  F2FP.F16.E5M2.UNPACK_B R30, R34 ;  /* 0x00000022ff1e723e */ /* 0x002fe200020004ff */
[----:B------:R-:W4:Y:S01]  /*17850*/  LDL.LU.64 R32, [R1+0x130] ;  /* 0x0001300001207983 */ /* 0x000f220000300a00 */
[----:B------:R-:W-:-:S03]  /*17860*/  F2FP.F16.E5M2.UNPACK_B R31, R35 ;  /* 0x00000023ff1f723e */ /* 0x000fc600020004ff */
[----:B------:R-:W4:Y:S04]  /*17870*/  LDL.LU.64 R34, [R1+0x138] ;  /* 0x0001380001227983 */ /* 0x000f280000300a00 */
[C---:B------:R-:W-:Y:S08]  /*17880*/  HMMA.16816.F32 R40, R28.reuse, R12, R40 ;  /* 0x0000000c1c28723c */ /* 0x040ff00000001828 */
[C---:B------:R-:W-:Y:S08]  /*17890*/  HMMA.16816.F32 R48, R28.reuse, R2, R48 ;  /* 0x000000021c30723c */ /* 0x040ff00000001830 */
[C---:B------:R-:W-:Y:S03]  /*178a0*/  HMMA.16816.F32 R8, R28.reuse, R14, R8 ;  /* 0x0000000e1c08723c */ /* 0x040fe60000001808 */
[----:B------:R-:W-:Y:S04]  /*178b0*/  STL.64 [R1+0x190], R40 ;  /* 0x0001902801007387 */ /* 0x000fe80000100a00 */
[----:B------:R0:W-:Y:S04]  /*178c0*/  STL.64 [R1+0x198], R42 ;  /* 0x0001982a01007387 */ /* 0x0001e80000100a00 */
[----:B0-----:R-:W4:Y:S04]  /*178d0*/  LDL.LU.64 R42, [R1+0x1048] ;  /* 0x00104800012a7983 */ /* 0x001f280000300a00 */
[----:B------:R-:W4:Y:S04]  /*178e0*/  LDL.LU.64 R40, [R1+0x1040] ;  /* 0x0010400001287983 */ /* 0x000f280000300a00 */
[----:B------:R-:W-:Y:S04]  /*178f0*/  STL.64 [R1+0x180], R48 ;  /* 0x0001803001007387 */ /* 0x000fe80000100a00 */
[----:B------:R0:W-:Y:S04]  /*17900*/  STL.64 [R1+0x188], R50 ;  /* 0x0001883201007387 */ /* 0x0001e80000100a00 */
[----:B0-----:R-:W4:Y:S04]  /*17910*/  LDL.LU.64 R50, [R1+0x1038] ;  /* 0x0010380001327983 */ /* 0x001f280000300a00 */
[----:B------:R-:W4:Y:S04]  /*17920*/  LDL.LU.64 R48, [R1+0x1030] ;  /* 0x0010300001307983 */ /* 0x000f280000300a00 */
[----:B------:R-:W-:Y:S04]  /*17930*/  STL.64 [R1+0x170], R8 ;  /* 0x0001700801007387 */ /* 0x000fe80000100a00 */
[----:B------:R0:W-:Y:S04]  /*17940*/  STL.64 [R1+0x178], R10 ;  /* 0x0001780a01007387 */ /* 0x0001e80000100a00 */
[----:B0-----:R-:W4:Y:S04]  /*17950*/  LDL.LU.64 R10, [R1+0x1028] ;  /* 0x00102800010a7983 */ /* 0x001f280000300a00 */
[----:B------:R-:W4:Y:S01]  /*17960*/  LDL.LU.64 R8, [R1+0x1020] ;  /* 0x0010200001087983 */ /* 0x000f220000300a00 */
[----:B------:R-:W-:-:S15]  /*17970*/  HMMA.16816.F32 R52, R28, R24, R52 ;  /* 0x000000181c34723c */ /* 0x000fde0000001834 */
[----:B------:R-:W-:-:S04]  /*17980*/  NOP ;  /* 0x0000000000007918 */ /* 0x000fc80000000000 */
[----:B------:R-:W-:Y:S04]  /*17990*/  STL.64 [R1+0x160], R52 ;  /* 0x0001603401007387 */ /* 0x000fe80000100a00 */
[----:B------:R0:W-:Y:S04]  /*179a0*/  STL.64 [R1+0x168], R54 ;  /* 0x0001683601007387 */ /* 0x0001e80000100a00 */
[----:B0-----:R-:W4:Y:S04]  /*179b0*/  LDL.LU.64 R54, [R1+0x1018] ;  /* 0x0010180001367983 */ /* 0x001f280000300a00 */
[----:B------:R-:W4:Y:S01]  /*179c0*/  LDL.LU.64 R52, [R1+0x1010] ;  /* 0x0010100001347983 */ /* 0x000f220000300a00 */
[C---:B--2---:R-:W-:Y:S08]  /*179d0*/  HMMA.16816.F32 R4, R28.reuse, R20, R4 ;  /* 0x000000141c04723c */ /* 0x044ff00000001804 */
[C---:B---3--:R-:W-:Y:S11]  /*179e0*/  HMMA.16816.F32 R44, R28.reuse, R36, R44 ;  /* 0x000000241c2c723c */ /* 0x048ff6000000182c */
[----:B------:R-:W-:Y:S01]  /*179f0*/  IMAD.MOV.U32 R0, RZ, RZ, R7 ;  /* 0x000000ffff007224 */ /* 0x000fe200078e0007 */
[----:B------:R-:W-:Y:S04]  /*17a00*/  STL.64 [R1+0x150], R4 ;  /* 0x0001500401007387 */ /* 0x000fe80000100a00 */
[----:B------:R0:W-:Y:S04]  /*17a10*/  STL [R1+0x158], R6 ;  /* 0x0001580601007387 */ /* 0x0001e80000100800 */
[----:B0-----:R-:W2:Y:S04]  /*17a20*/  LDL.LU.64 R6, [R1+0x1008] ;  /* 0x0010080001067983 */ /* 0x001ea80000300a00 */
[----:B------:R-:W2:Y:S04]  /*17a30*/  LDL.LU.64 R4, [R1+0x1000] ;  /* 0x0010000001047983 */ /* 0x000ea80000300a00 */
[----:B------:R-:W-:Y:S04]  /*17a40*/  STL [R1+0xf78], R0 ;  /* 0x000f780001007387 */ /* 0x000fe80000100800 */
[----:B------:R-:W-:Y:S04]  /*17a50*/  STL.64 [R1+0x140], R44 ;  /* 0x0001402c01007387 */ /* 0x000fe80000100a00 */
[----:B------:R0:W-:Y:S04]  /*17a60*/  STL.64 [R1+0x148], R46 ;  /* 0x0001482e01007387 */ /* 0x0001e80000100a00 */
[----:B0-----:R-:W3:Y:S04]  /*17a70*/  LDL.LU.64 R46, [R1+0xff8] ;  /* 0x000ff800012e7983 */ /* 0x001ee80000300a00 */
[----:B------:R-:W3:Y:S01]  /*17a80*/  LDL.LU.64 R44, [R1+0xff0] ;  /* 0x000ff000012c7983 */ /* 0x000ee20000300a00 */
[C---:B----4-:R-:W-:Y:S08]  /*17a90*/  HMMA.16816.F32 R32, R28.reuse, R26, R32 ;  /* 0x0000001a1c20723c */ /* 0x050ff00000001820 */
[----:B------:R-:W-:Y:S11]  /*17aa0*/  HMMA.16816.F32 R28, R28, R22, R16 ;  /* 0x000000161c1c723c */ /* 0x000ff60000001810 */
[----:B------:R-:W-:Y:S04]  /*17ab0*/  STL.64 [R1+0x130], R32 ;  /* 0x0001302001007387 */ /* 0x000fe80000100a00 */
[----:B------:R0:W-:Y:S01]  /*17ac0*/  STL [R1+0x138], R34 ;  /* 0x0001382201007387 */ /* 0x0001e20000100800 */
[----:B------:R-:W-:-:S02]  /*17ad0*/  IMAD.MOV.U32 R0, RZ, RZ, R35 ;  /* 0x000000ffff007224 */ /* 0x000fc400078e0023 */
[----:B------:R-:W-:Y:S02]  /*17ae0*/  IMAD R35, R51, 0x100, R50 ;  /* 0x0000010033237824 */ /* 0x000fe400078e0232 */
[----:B0-----:R-:W-:Y:S02]  /*17af0*/  IMAD R34, R49, 0x100, R48 ;  /* 0x0000010031227824 */ /* 0x001fe400078e0230 */
[----:B------:R-:W-:Y:S02]  /*17b00*/  IMAD R33, R11, 0x100, R10 ;  /* 0x000001000b217824 */ /* 0x000fe400078e020a */
[----:B------:R-:W-:Y:S02]  /*17b10*/  IMAD R32, R9, 0x100, R8 ;  /* 0x0000010009207824 */ /* 0x000fe400078e0208 */
[----:B------:R-:W4:Y:S04]  /*17b20*/  LDL.LU R8, [R1+0xfec] ;  /* 0x000fec0001087983 */ /* 0x000f280000300800 */
[----:B------:R-:W4:Y:S04]  /*17b30*/  LDL.LU R9, [R1+0xfe8] ;  /* 0x000fe80001097983 */ /* 0x000f280000300800 */
[----:B------:R-:W2:Y:S04]  /*17b40*/  LDL.LU R38, [R1+0x35c] ;  /* 0x00035c0001267983 */ /* 0x000ea80000300800 */
[----:B------:R-:W2:Y:S04]  /*17b50*/  LDL.LU R39, [R1+0x358] ;  /* 0x0003580001277983 */ /* 0x000ea80000300800 */
[----:B------:R-:W4:Y:S04]  /*17b60*/  LDL.LU R10, [R1+0xfe4] ;  /* 0x000fe400010a7983 */ /* 0x000f280000300800 */
[----:B------:R-:W4:Y:S04]  /*17b70*/  LDL.LU R11, [R1+0xfe0] ;  /* 0x000fe000010b7983 */ /* 0x000f280000300800 */
[----:B------:R-:W2:Y:S04]  /*17b80*/  LDL.LU R48, [R1+0xfdc] ;  /* 0x000fdc0001307983 */ /* 0x000ea80000300800 */
[----:B------:R-:W2:Y:S04]  /*17b90*/  LDL.LU R49, [R1+0xfd8] ;  /* 0x000fd80001317983 */ /* 0x000ea80000300800 */
[----:B------:R-:W2:Y:S04]  /*17ba0*/  LDL.LU R50, [R1+0xfd4] ;  /* 0x000fd40001327983 */ /* 0x000ea80000300800 */
[----:B------:R-:W2:Y:S04]  /*17bb0*/  LDL.LU R51, [R1+0xfd0] ;  /* 0x000fd00001337983 */ /* 0x000ea80000300800 */
[----:B------:R-:W2:Y:S04]  /*17bc0*/  LDL.LU.64 R18, [R1+0xfc8] ;  /* 0x000fc80001127983 */ /* 0x000ea80000300a00 */
[----:B------:R-:W2:Y:S04]  /*17bd0*/  LDL.LU.64 R16, [R1+0xfc0] ;  /* 0x000fc00001107983 */ /* 0x000ea80000300a00 */
[----:B------:R0:W-:Y:S04]  /*17be0*/  STL.64 [R1+0xb0], R28 ;  /* 0x0000b01c01007387 */ /* 0x0001e80000100a00 */
[----:B------:R1:W-:Y:S01]  /*17bf0*/  STL.64 [R1+0xb8], R30 ;  /* 0x0000b81e01007387 */ /* 0x0003e20000100a00 */
[----:B0-----:R-:W-:-:S02]  /*17c00*/  F2FP.F16.E5M2.UNPACK_B R28, R32 ;  /* 0x00000020ff1c723e */ /* 0x001fc400020004ff */
[----:B------:R-:W-:Y:S02]  /*17c10*/  F2FP.F16.E5M2.UNPACK_B R29, R33 ;  /* 0x00000021ff1d723e */ /* 0x000fe400020004ff */
[----:B-1----:R-:W-:Y:S01]  /*17c20*/  F2FP.F16.E5M2.UNPACK_B R30, R34 ;  /* 0x00000022ff1e723e */ /* 0x002fe200020004ff */
[----:B------:R-:W2:Y:S01]  /*17c30*/  LDL.LU.64 R32, [R1+0x60] ;  /* 0x0000600001207983 */ /* 0x000ea20000300a00 */
[----:B------:R-:W-:-:S03]  /*17c40*/  F2FP.F16.E5M2.UNPACK_B R31, R35 ;  /* 0x00000023ff1f723e */ /* 0x000fc600020004ff */
[----:B------:R-:W2:Y:S04]  /*17c50*/  LDL.LU.64 R34, [R1+0x68] ;  /* 0x0000680001227983 */ /* 0x000ea80000300a00 */
[----:B--2---:R-:W-:Y:S01]  /*17c60*/  HMMA.16816.F32 R32, R28, R12, R32 ;  /* 0x0000000c1c20723c */ /* 0x004fe20000001820 */
[----:B------:R-:W2:Y:S04]  /*17c70*/  LDL.LU R12, [R1+0x340] ;  /* 0x00034000010c7983 */ /* 0x000ea80000300800 */
[----:B------:R-:W2:-:S14]  /*17c80*/  LDL.LU R13, [R1+0x348] ;  /* 0x00034800010d7983 */ /* 0x000e9c0000300800 */
[----:B------:R-:W-:Y:S04]  /*17c90*/  STL.64 [R1+0x60], R32 ;  /* 0x0000602001007387 */ /* 0x000fe80000100a00 */
[----:B------:R0:W-:Y:S02]  /*17ca0*/  STL.64 [R1+0x68], R34 ;  /* 0x0000682201007387 */ /* 0x0001e40000100a00 */
[C---:B0-----:R-:W-:Y:S02]  /*17cb0*/  HMMA.16816.F32 R32, R28.reuse, R2, R52 ;  /* 0x000000021c20723c */ /* 0x041fe40000001834 */
[----:B------:R-:W2:Y:S04]  /*17cc0*/  LDL.LU R2, [R1+0x354] ;  /* 0x0003540001027983 */ /* 0x000ea80000300800 */
[----:B------:R-:W2:Y:S02]  /*17cd0*/  LDL.LU R3, [R1+0x350] ;  /* 0x0003500001037983 */ /* 0x000ea40000300800 */
[C---:B------:R-:W-:Y:S11]  /*17ce0*/  HMMA.16816.F32 R52, R28.reuse, R14, R4 ;  /* 0x0000000e1c34723c */ /* 0x040ff60000001804 */
[----:B------:R-:W-:Y:S04]  /*17cf0*/  STL.64 [R1+0x50], R32 ;  /* 0x0000502001007387 */ /* 0x000fe80000100a00 */
[----:B------:R0:W-:Y:S04]  /*17d00*/  STL.64 [R1+0x58], R34 ;  /* 0x0000582201007387 */ /* 0x0001e80000100a00 */
[----:B------:R-:W2:Y:S04]  /*17d10*/  LDL.LU R6, [R1+0x344] ;  /* 0x0003440001067983 */ /* 0x000ea80000300800 */
[----:B------:R-:W2:Y:S01]  /*17d20*/  LDL.LU R7, [R1+0x34c] ;  /* 0x00034c0001077983 */ /* 0x000ea20000300800 */
[C---:B---3--:R-:W-:Y:S08]  /*17d30*/  HMMA.16816.F32 R44, R28.reuse, R24, R44 ;  /* 0x000000181c2c723c */ /* 0x048ff0000000182c */
[C---:B----4-:R-:W-:Y:S08]  /*17d40*/  HMMA.16816.F32 R8, R28.reuse, R20, R8 ;  /* 0x000000141c08723c */ /* 0x050ff00000001808 */
[C---:B------:R-:W-:Y:S08]  /*17d50*/  HMMA.16816.F32 R48, R28.reuse, R36, R48 ;  /* 0x000000241c30723c */ /* 0x040ff00000001830 */
[----:B0-----:R-:W-:Y:S01]  /*17d60*/  HMMA.16816.F32 R32, R28, R26, R16 ;  /* 0x0000001a1c20723c */ /* 0x001fe20000001810 */
[----:B------:R-:W-:Y:S04]  /*17d70*/  STL.64 [R1+0xeb0], R54 ;  /* 0x000eb03601007387 */ /* 0x000fe80000100a00 */
[----:B------:R0:W-:Y:S04]  /*17d80*/  STL.64 [R1+0xea8], R52 ;  /* 0x000ea83401007387 */ /* 0x0001e80000100a00 */
[----:B------:R-:W-:Y:S04]  /*17d90*/  STL.64 [R1+0xec0], R46 ;  /* 0x000ec02e01007387 */ /* 0x000fe80000100a00 */
[----:B------:R1:W-:Y:S04]  /*17da0*/  STL.64 [R1+0xeb8], R44 ;  /* 0x000eb82c01007387 */ /* 0x0003e80000100a00 */
[----:B------:R-:W-:Y:S04]  /*17db0*/  STL.64 [R1+0xed0], R10 ;  /* 0x000ed00a01007387 */ /* 0x000fe80000100a00 */
[----:B------:R3:W-:Y:S04]  /*17dc0*/  STL.64 [R1+0xec8], R8 ;  /* 0x000ec80801007387 */ /* 0x0007e80000100a00 */
[----:B------:R4:W-:Y:S04]  /*17dd0*/  STL [R1+0xf6c], R48 ;  /* 0x000f6c3001007387 */ /* 0x0009e80000100800 */
[----:B------:R0:W-:Y:S04]  /*17de0*/  STL [R1+0xf68], R49 ;  /* 0x000f683101007387 */ /* 0x0001e80000100800 */
[----:B------:R0:W-:Y:S01]  /*17df0*/  STL [R1+0xee0], R50 ;  /* 0x000ee03201007387 */ /* 0x0001e20000100800 */
[----:B------:R-:W-:-:S03]  /*17e00*/  IMAD R15, R39, 0x100, R38 ;  /* 0x00000100270f7824 */ /* 0x000fc600078e0226 */
[----:B------:R0:W-:Y:S04]  /*17e10*/  STL [R1+0xedc], R51 ;  /* 0x000edc3301007387 */ /* 0x0001e80000100800 */
[----:B------:R-:W-:Y:S04]  /*17e20*/  STL.64 [R1+0xef0], R34 ;  /* 0x000ef02201007387 */ /* 0x000fe80000100a00 */
[----:B------:R-:W-:Y:S04]  /*17e30*/  STL.64 [R1+0xee8], R32 ;  /* 0x000ee82001007387 */ /* 0x000fe80000100a00 */
[----:B------:R-:W4:Y:S04]  /*17e40*/  LDL.LU R24, [R1+0x230] ;  /* 0x0002300001187983 */ /* 0x000f280000300800 */
[----:B------:R-:W4:Y:S04]  /*17e50*/  LDL.LU R38, [R1+0x234] ;  /* 0x0002340001267983 */ /* 0x000f280000300800 */
[----:B------:R-:W4:Y:S04]  /*17e60*/  LDL.LU R39, [R1+0x240] ;  /* 0x0002400001277983 */ /* 0x000f280000300800 */
[----:B------:R-:W4:Y:S04]  /*17e70*/  LDL.LU R25, [R1+0x244] ;  /* 0x0002440001197983 */ /* 0x000f280000300800 */
[----:B0-----:R-:W4:Y:S01]  /*17e80*/  LDL.LU R52, [R1+0x250] ;  /* 0x0002500001347983 */ /* 0x001f220000300800 */
[----:B-1----:R-:W-:-:S03]  /*17e90*/  IMAD.MOV.U32 R44, RZ, RZ, R40 ;  /* 0x000000ffff2c7224 */ /* 0x002fc600078e0028 */
[----:B---3--:R-:W3:Y:S01]  /*17ea0*/  LDL.LU R8, [R1+0x10] ;  /* 0x0000100001087983 */ /* 0x008ee20000300800 */
[----:B------:R-:W-:-:S03]  /*17eb0*/  IMAD.MOV.U32 R45, RZ, RZ, R41 ;  /* 0x000000ffff2d7224 */ /* 0x000fc600078e0029 */
[----:B------:R-:W3:Y:S01]  /*17ec0*/  LDL.LU R9, [R1+0x14] ;  /* 0x0000140001097983 */ /* 0x000ee20000300800 */
[----:B------:R-:W-:-:S03]  /*17ed0*/  IMAD.MOV.U32 R46, RZ, RZ, R42 ;  /* 0x000000ffff2e7224 */ /* 0x000fc600078e002a */
[----:B------:R-:W3:Y:S01]  /*17ee0*/  LDL.LU R10, [R1+0x18] ;  /* 0x00001800010a7983 */ /* 0x000ee20000300800 */
[----:B------:R-:W-:-:S03]  /*17ef0*/  IMAD.MOV.U32 R47, RZ, RZ, R43 ;  /* 0x000000ffff2f7224 */ /* 0x000fc600078e002b */
[----:B------:R-:W3:Y:S04]  /*17f00*/  LDL.LU R11, [R1+0x1c] ;  /* 0x00001c00010b7983 */ /* 0x000ee80000300800 */
[----:B------:R-:W3:Y:S04]  /*17f10*/  LDL.LU R40, [R1+0xfbc] ;  /* 0x000fbc0001287983 */ /* 0x000ee80000300800 */
[----:B------:R-:W3:Y:S04]  /*17f20*/  LDL.LU R41, [R1+0xfb8] ;  /* 0x000fb80001297983 */ /* 0x000ee80000300800 */
[----:B------:R-:W3:Y:S04]  /*17f30*/  LDL.LU R42, [R1+0xfb4] ;  /* 0x000fb400012a7983 */ /* 0x000ee80000300800 */
[----:B------:R-:W3:Y:S01]  /*17f40*/  LDL.LU R43, [R1+0xfb0] ;  /* 0x000fb000012b7983 */ /* 0x000ee20000300800 */
[----:B------:R-:W-:-:S03]  /*17f50*/  IMAD.MOV.U32 R4, RZ, RZ, R56 ;  /* 0x000000ffff047224 */ /* 0x000fc600078e0038 */
[----:B------:R-:W3:Y:S01]  /*17f60*/  LDL.LU R53, [R1+0x254] ;  /* 0x0002540001357983 */ /* 0x000ee20000300800 */
[----:B------:R-:W-:-:S03]  /*17f70*/  IMAD.MOV.U32 R5, RZ, RZ, R57 ;  /* 0x000000ffff057224 */ /* 0x000fc600078e0039 */
[----:B------:R-:W3:Y:S04]  /*17f80*/  LDL.LU R54, [R1+0x260] ;  /* 0x0002600001367983 */ /* 0x000ee80000300800 */
[----:B------:R-:W3:Y:S01]  /*17f90*/  LDL.LU R55, [R1+0x264] ;  /* 0x0002640001377983 */ /* 0x000ee20000300800 */
[----:B--2---:R-:W-:-:S03]  /*17fa0*/  IMAD R14, R3, 0x100, R2 ;  /* 0x00000100030e7824 */ /* 0x004fc600078e0202 */
[----:B------:R-:W2:Y:S04]  /*17fb0*/  LDL.LU R2, [R1+0x270] ;  /* 0x0002700001027983 */ /* 0x000ea80000300800 */
[----:B------:R-:W2:Y:S04]  /*17fc0*/  LDL.LU R56, [R1+0xfac] ;  /* 0x000fac0001387983 */ /* 0x000ea80000300800 */
[----:B------:R-:W2:Y:S01]  /*17fd0*/  LDL.LU R57, [R1+0xfa8] ;  /* 0x000fa80001397983 */ /* 0x000ea20000300800 */
[----:B------:R-:W-:Y:S02]  /*17fe0*/  IMAD R12, R12, 0x100, R6 ;  /* 0x000001000c0c7824 */ /* 0x000fe400078e0206 */
[----:B------:R-:W-:-:S02]  /*17ff0*/  IMAD.MOV.U32 R6, RZ, RZ, R58 ;  /* 0x000000ffff067224 */ /* 0x000fc400078e003a */
[----:B------:R-:W-:Y:S01]  /*18000*/  IMAD R13, R13, 0x100, R7 ;  /* 0x000001000d0d7824 */ /* 0x000fe200078e0207 */
[----:B------:R-:W2:Y:S01]  /*18010*/  LDL.LU R58, [R1+0xfa4] ;  /* 0x000fa400013a7983 */ /* 0x000ea20000300800 */
[----:B------:R-:W-:-:S03]  /*18020*/  IMAD.MOV.U32 R7, RZ, RZ, R59 ;  /* 0x000000ffff077224 */ /* 0x000fc600078e003b */
[----:B------:R-:W2:Y:S01]  /*18030*/  LDL.LU R59, [R1+0xfa0] ;  /* 0x000fa000013b7983 */ /* 0x000ea20000300800 */
[----:B------:R-:W-:Y:S02]  /*18040*/  F2FP.F16.E5M2.UNPACK_B R12, R12 ;  /* 0x0000000cff0c723e */ /* 0x000fe400020004ff */
[----:B------:R-:W-:Y:S01]  /*18050*/  F2FP.F16.E5M2.UNPACK_B R13, R13 ;  /* 0x0000000dff0d723e */ /* 0x000fe200020004ff */
[----:B------:R-:W2:Y:S01]  /*18060*/  LDL.LU R3, [R1+0x274] ;  /* 0x0002740001037983 */ /* 0x000ea20000300800 */
[----:B------:R-:W-:Y:S02]  /*18070*/  F2FP.F16.E5M2.UNPACK_B R14, R14 ;  /* 0x0000000eff0e723e */ /* 0x000fe400020004ff */
[----:B------:R-:W-:Y:S02]  /*18080*/  F2FP.F16.E5M2.UNPACK_B R15, R15 ;  /* 0x0000000fff0f723e */ /* 0x000fe400020004ff */
[----:B----4-:R-:W-:Y:S02]  /*18090*/  F2FP.F16.E5M2.UNPACK_B R20, R24.H1 ;  /* 0x00000018ff14723e */ /* 0x010fe400030004ff */
[----:B------:R-:W-:-:S02]  /*180a0*/  F2FP.F16.E5M2.UNPACK_B R21, R38.H1 ;  /* 0x00000026ff15723e */ /* 0x000fc400030004ff */
[----:B------:R-:W-:Y:S01]  /*180b0*/  F2FP.F16.E5M2.UNPACK_B R24, R52.H1 ;  /* 0x00000034ff18723e */ /* 0x000fe200030004ff */
[----:B---3--:R-:W-:Y:S01]  /*180c0*/  HMMA.16816.F32 R40, R28, R22, R40 ;  /* 0x000000161c28723c */ /* 0x008fe20000001828 */
[----:B------:R-:W-:Y:S02]  /*180d0*/  F2FP.F16.E5M2.UNPACK_B R22, R39.H1 ;  /* 0x00000027ff16723e */ /* 0x000fe400030004ff */
[----:B------:R-:W-:Y:S02]  /*180e0*/  F2FP.F16.E5M2.UNPACK_B R23, R25.H1 ;  /* 0x00000019ff17723e */ /* 0x000fe400030004ff */
[----:B------:R-:W-:Y:S02]  /*180f0*/  F2FP.F16.E5M2.UNPACK_B R25, R53.H1 ;  /* 0x00000035ff19723e */ /* 0x000fe400030004ff */
[----:B------:R-:W-:Y:S02]  /*18100*/  F2FP.F16.E5M2.UNPACK_B R26, R54.H1 ;  /* 0x00000036ff1a723e */ /* 0x000fe400030004ff */
[----:B------:R-:W-:Y:S01]  /*18110*/  F2FP.F16.E5M2.UNPACK_B R27, R55.H1 ;  /* 0x00000037ff1b723e */ /* 0x000fe200030004ff */
[C---:B------:R-:W-:Y:S08]  /*18120*/  HMMA.16816.F32 R16, R12.reuse, R22, R8 ;  /* 0x000000160c10723c */ /* 0x040ff00000001808 */
[C---:B------:R-:W-:Y:S01]  /*18130*/  HMMA.16816.F32 R4, R12.reuse, R26, R4 ;  /* 0x0000001a0c04723c */ /* 0x040fe20000001804 */
[----:B------:R-:W-:Y:S04]  /*18140*/  STL [R1+0xea4], R40 ;  /* 0x000ea42801007387 */ /* 0x000fe80000100800 */
[----:B------:R-:W-:Y:S04]  /*18150*/  STL [R1+0xea0], R41 ;  /* 0x000ea02901007387 */ /* 0x000fe80000100800 */
[----:B------:R-:W-:Y:S04]  /*18160*/  STL [R1+0xe9c], R42 ;  /* 0x000e9c2a01007387 */ /* 0x000fe80000100800 */
[----:B------:R-:W-:Y:S01]  /*18170*/  STL [R1+0xe98], R43 ;  /* 0x000e982b01007387 */ /* 0x000fe20000100800 */
[C---:B--2---:R-:W-:Y:S08]  /*18180*/  HMMA.16816.F32 R36, R12.reuse, R20, R56 ;  /* 0x000000140c24723c */ /* 0x044ff00000001838 */
[----:B------:R-:W-:Y:S01]  /*18190*/  HMMA.16816.F32 R56, R12, R24, R44 ;  /* 0x000000180c38723c */ /* 0x000fe2000000182c */
[----:B------:R-:W-:-:S10]  /*181a0*/  IMAD.MOV.U32 R44, RZ, RZ, R60 ;  /* 0x000000ffff2c7224 */ /* 0x000fd400078e003c */
[----:B------:R-:W-:Y:S04]  /*181b0*/  STL.64 [R1+0xf00], R38 ;  /* 0x000f002601007387 */ /* 0x000fe80000100a00 */
[----:B------:R0:W-:Y:S04]  /*181c0*/  STL.64 [R1+0xef8], R36 ;  /* 0x000ef82401007387 */ /* 0x0001e80000100a00 */
[----:B------:R-:W-:Y:S04]  /*181d0*/  STL.64 [R1+0xf88], R22 ;  /* 0x000f881601007387 */ /* 0x000fe80000100a00 */
[----:B------:R-:W-:Y:S04]  /*181e0*/  STL.64 [R1+0xf80], R20 ;  /* 0x000f801401007387 */ /* 0x000fe80000100a00 */
[----:B------:R-:W-:Y:S04]  /*181f0*/  STL.64 [R1+0xf10], R18 ;  /* 0x000f101201007387 */ /* 0x000fe80000100a00 */
[----:B------:R-:W-:Y:S04]  /*18200*/  STL.64 [R1+0xf08], R16 ;  /* 0x000f081001007387 */ /* 0x000fe80000100a00 */
[----:B------:R-:W-:Y:S01]  /*18210*/  STL.64 [R1+0xf20], R58 ;  /* 0x000f203a01007387 */ /* 0x000fe20000100a00 */
[----:B------:R-:W-:-:S03]  /*18220*/  IMAD.MOV.U32 R45, RZ, RZ, R61 ;  /* 0x000000ffff2d7224 */ /* 0x000fc600078e003d */
[----:B------:R-:W-:Y:S04]  /*18230*/  STL.64 [R1+0xf18], R56 ;  /* 0x000f183801007387 */ /* 0x000fe80000100a00 */
[----:B------:R-:W-:Y:S04]  /*18240*/  STL.64 [R1], R4 ;  /* 0x0000000401007387 */ /* 0x000fe80000100a00 */
[----:B------:R1:W-:Y:S04]  /*18250*/  STL.64 [R1+0x8], R6 ;  /* 0x0000080601007387 */ /* 0x0003e80000100a00 */
[----:B------:R-:W2:Y:S04]  /*18260*/  LDL.LU R60, [R1+0xf9c] ;  /* 0x000f9c00013c7983 */ /* 0x000ea80000300800 */
[----:B------:R-:W3:Y:S04]  /*18270*/  LDL.LU R61, [R1+0xf98] ;  /* 0x000f9800013d7983 */ /* 0x000ee80000300800 */
[----:B------:R-:W4:Y:S04]  /*18280*/  LDL.LU R46, [R1+0xf8] ;  /* 0x0000f800012e7983 */ /* 0x000f280000300800 */
[----:B------:R-:W4:Y:S04]  /*18290*/  LDL.LU R47, [R1+0xfc] ;  /* 0x0000fc00012f7983 */ /* 0x000f280000300800 */
[----:B------:R-:W4:Y:S04]  /*182a0*/  LDL.LU R48, [R1+0x110] ;  /* 0x0001100001307983 */ /* 0x000f280000300800 */
[----:B------:R-:W4:Y:S01]  /*182b0*/  LDL.LU R49, [R1+0x114] ;  /* 0x0001140001317983 */ /* 0x000f220000300800 */
[----:B--2---:R-:W-:-:S03]  /*182c0*/  IMAD.MOV.U32 R50, RZ, RZ, R60 ;  /* 0x000000ffff327224 */ /* 0x004fc600078e003c */
[----:B------:R-:W2:Y:S01]  /*182d0*/  LDL.LU R60, [R1+0xf94] ;  /* 0x000f9400013c7983 */ /* 0x000ea20000300800 */
[----:B---3--:R-:W-:-:S03]  /*182e0*/  IMAD.MOV.U32 R51, RZ, RZ, R61 ;  /* 0x000000ffff337224 */ /* 0x008fc600078e003d */
[----:B------:R-:W3:Y:S04]  /*182f0*/  LDL.LU R61, [R1+0xf90] ;  /* 0x000f9000013d7983 */ /* 0x000ee80000300800 */
[----:B0-----:R-:W4:Y:S04]  /*18300*/  LDL.LU R36, [R1+0x80] ;  /* 0x0000800001247983 */ /* 0x001f280000300800 */
[----:B------:R-:W4:Y:S04]  /*18310*/  LDL.LU R37, [R1+0x84] ;  /* 0x0000840001257983 */ /* 0x000f280000300800 */
[----:B------:R-:W4:Y:S04]  /*18320*/  LDL.LU R38, [R1+0x88] ;  /* 0x0000880001267983 */ /* 0x000f280000300800 */
[----:B------:R-:W4:Y:S04]  /*18330*/  LDL.LU R39, [R1+0x8c] ;  /* 0x00008c0001277983 */ /* 0x000f280000300800 */
[----:B-1----:R-:W4:Y:S04]  /*18340*/  LDL.LU R6, [R1+0x280] ;  /* 0x0002800001067983 */ /* 0x002f280000300800 */
[----:B------:R-:W4:Y:S04]  /*18350*/  LDL.LU R40, [R1+0x40] ;  /* 0x0000400001287983 */ /* 0x000f280000300800 */
[----:B------:R-:W4:Y:S04]  /*18360*/  LDL.LU R41, [R1+0x44] ;  /* 0x0000440001297983 */ /* 0x000f280000300800 */
[----:B------:R-:W4:Y:S04]  /*18370*/  LDL.LU R42, [R1+0x48] ;  /* 0x00004800012a7983 */ /* 0x000f280000300800 */
[----:B------:R-:W4:Y:S01]  /*18380*/  LDL.LU R43, [R1+0x4c] ;  /* 0x00004c00012b7983 */ /* 0x000f220000300800 */
[----:B------:R-:W-:-:S02]  /*18390*/  F2FP.F16.E5M2.UNPACK_B R28, R2.H1 ;  /* 0x00000002ff1c723e */ /* 0x000fc400030004ff */
[----:B------:R-:W-:Y:S01]  /*183a0*/  F2FP.F16.E5M2.UNPACK_B R29, R3.H1 ;  /* 0x00000003ff1d723e */ /* 0x000fe200030004ff */
        /* <DEDUP_REMOVED lines=23> */
[----:B------:R-:W3:Y:S01]  /*18520*/  LDL.LU R10, [R1+0x108] ;  /* 0x00010800010a7983 */ /* 0x000ee20000300800 */
[----:B----4-:R-:W-:Y:S03]  /*18530*/  HMMA.16816.F32 R20, R12, R28, R40 ;  /* 0x0000001c0c14723c */ /* 0x010fe60000001828 */
[----:B------:R-:W4:Y:S04]  /*18540*/  LDL.LU R11, [R1+0x10c] ;  /* 0x00010c00010b7983 */ /* 0x000f280000300800 */
[----:B------:R-:W4:Y:S04]  /*18550*/  LDL.LU R52, [R1+0xe0] ;  /* 0x0000e00001347983 */ /* 0x000f280000300800 */
[----:B------:R-:W4:Y:S04]  /*18560*/  LDL.LU R53, [R1+0xe4] ;  /* 0x0000e40001357983 */ /* 0x000f280000300800 */
[----:B------:R-:W4:Y:S04]  /*18570*/  LDL.LU R54, [R1+0xe8] ;  /* 0x0000e80001367983 */ /* 0x000f280000300800 */
[----:B------:R-:W4:Y:S01]  /*18580*/  LDL.LU R55, [R1+0xec] ;  /* 0x0000ec0001377983 */ /* 0x000f220000300800 */
[----:B------:R-:W-:-:S02]  /*18590*/  IMAD.MOV.U32 R42, RZ, RZ, R22 ;  /* 0x000000ffff2a7224 */ /* 0x000fc400078e0016 */
[----:B------:R-:W-:Y:S02]  /*185a0*/  IMAD.MOV.U32 R43, RZ, RZ, R23 ;  /* 0x000000ffff2b7224 */ /* 0x000fe400078e0017 */
[----:B------:R-:W-:Y:S01]  /*185b0*/  IMAD.MOV.U32 R40, RZ, RZ, R20 ;  /* 0x000000ffff287224 */ /* 0x000fe200078e0014 */
[----:B------:R-:W4:Y:S01]  /*185c0*/  LDL.LU.64 R22, [R1+0xf88] ;  /* 0x000f880001167983 */ /* 0x000f220000300a00 */
[----:B------:R-:W-:-:S03]  /*185d0*/  IMAD.MOV.U32 R41, RZ, RZ, R21 ;  /* 0x000000ffff297224 */ /* 0x000fc600078e0015 */
[----:B------:R-:W4:Y:S04]  /*185e0*/  LDL.LU.64 R20, [R1+0xf80] ;  /* 0x000f800001147983 */ /* 0x000f280000300a00 */
[----:B------:R-:W-:Y:S04]  /*185f0*/  STL.64 [R1+0xf30], R42 ;  /* 0x000f302a01007387 */ /* 0x000fe80000100a00 */
[----:B------:R0:W-:Y:S04]  /*18600*/  STL.64 [R1+0xf28], R40 ;  /* 0x000f282801007387 */ /* 0x0001e80000100a00 */
[----:B0-----:R-:W4:Y:S04]  /*18610*/  LDL.LU R40, [R1+0x70] ;  /* 0x0000700001287983 */ /* 0x001f280000300800 */
[----:B------:R-:W4:Y:S04]  /*18620*/  LDL.LU R41, [R1+0x74] ;  /* 0x0000740001297983 */ /* 0x000f280000300800 */
[----:B------:R-:W4:Y:S04]  /*18630*/  LDL.LU R42, [R1+0x78] ;  /* 0x00007800012a7983 */ /* 0x000f280000300800 */
[----:B------:R-:W4:Y:S01]  /*18640*/  LDL.LU R43, [R1+0x7c] ;  /* 0x00007c00012b7983 */ /* 0x000f220000300800 */
[----:B------:R-:W-:-:S02]  /*18650*/  F2FP.F16.E5M2.UNPACK_B R6, R6.H1 ;  /* 0x00000006ff06723e */ /* 0x000fc400030004ff */
[----:B------:R-:W-:Y:S02]  /*18660*/  F2FP.F16.E5M2.UNPACK_B R7, R7.H1 ;  /* 0x00000007ff07723e */ /* 0x000fe400030004ff */
[----:B------:R-:W-:Y:S02]  /*18670*/  F2FP.F16.E5M2.UNPACK_B R4, R4.H1 ;  /* 0x00000004ff04723e */ /* 0x000fe400030004ff */
[----:B------:R-:W-:Y:S02]  /*18680*/  F2FP.F16.E5M2.UNPACK_B R5, R5.H1 ;  /* 0x00000005ff05723e */ /* 0x000fe400030004ff */
[----:B------:R-:W-:Y:S02]  /*18690*/  F2FP.F16.E5M2.UNPACK_B R2, R2.H1 ;  /* 0x00000002ff02723e */ /* 0x000fe400030004ff */
[----:B------:R-:W-:Y:S01]  /*186a0*/  F2FP.F16.E5M2.UNPACK_B R3, R3.H1 ;  /* 0x00000003ff03723e */ /* 0x000fe200030004ff */
[----:B------:R-:W-:Y:S02]  /*186b0*/  IMAD R30, R30, 0x100, R16 ;  /* 0x000001001e1e7824 */ /* 0x000fe400078e0210 */
[----:B------:R-:W-:-:S02]  /*186c0*/  IMAD R31, R31, 0x100, R17 ;  /* 0x000001001f1f7824 */ /* 0x000fc400078e0211 */
[----:B--2---:R-:W-:Y:S02]  /*186d0*/  IMAD R60, R60, 0x100, R18 ;  /* 0x000001003c3c7824 */ /* 0x004fe400078e0212 */
[----:B---3--:R-:W-:Y:S02]  /*186e0*/  IMAD R61, R61, 0x100, R19 ;  /* 0x000001003d3d7824 */ /* 0x008fe400078e0213 */
[C---:B------:R-:W-:Y:S08]  /*186f0*/  HMMA.16816.F32 R16, R12.reuse, R2, R36 ;  /* 0x000000020c10723c */ /* 0x040ff00000001824 */
[----:B----4-:R-:W-:-:S15]  /*18700*/  HMMA.16816.F32 R40, R12, R6, R40 ;  /* 0x000000060c28723c */ /* 0x010fde0000001828 */
[----:B------:R-:W-:-:S04]  /*18710*/  NOP ;  /* 0x0000000000007918 */ /* 0x000fc80000000000 */
[----:B------:R-:W-:Y:S04]  /*18720*/  STL.64 [R1+0x40], R40 ;  /* 0x0000402801007387 */ /* 0x000fe80000100a00 */
[----:B------:R0:W-:Y:S02]  /*18730*/  STL.64 [R1+0x48], R42 ;  /* 0x0000482a01007387 */ /* 0x0001e40000100a00 */
[----:B0-----:R-:W-:Y:S01]  /*18740*/  HMMA.16816.F32 R40, R12, R4, R56 ;  /* 0x000000040c28723c */ /* 0x001fe20000001838 */
[----:B------:R-:W-:Y:S02]  /*18750*/  F2FP.F16.E5M2.UNPACK_B R12, R30 ;  /* 0x0000001eff0c723e */ /* 0x000fe400020004ff */
[----:B------:R-:W-:Y:S02]  /*18760*/  F2FP.F16.E5M2.UNPACK_B R13, R31 ;  /* 0x0000001fff0d723e */ /* 0x000fe400020004ff */
[----:B------:R-:W-:-:S02]  /*18770*/  F2FP.F16.E5M2.UNPACK_B R14, R60 ;  /* 0x0000003cff0e723e */ /* 0x000fc400020004ff */
[----:B------:R-:W-:-:S07]  /*18780*/  F2FP.F16.E5M2.UNPACK_B R15, R61 ;  /* 0x0000003dff0f723e */ /* 0x000fce00020004ff */
[C---:B------:R-:W-:Y:S05]  /*18790*/  HMMA.16816.F32 R32, R12.reuse, R20, R32 ;  /* 0x000000140c20723c */ /* 0x040fea0000001820 */
[----:B------:R-:W-:Y:S04]  /*187a0*/  STL.64 [R1+0x1b0], R40 ;  /* 0x0001b02801007387 */ /* 0x000fe80000100a00 */
[----:B------:R-:W-:Y:S04]  /*187b0*/  STL.64 [R1+0x1b8], R42 ;  /* 0x0001b82a01007387 */ /* 0x000fe80000100a00 */
[----:B------:R-:W-:Y:S04]  /*187c0*/  STL.64 [R1+0x30], R16 ;  /* 0x0000301001007387 */ /* 0x000fe80000100a00 */
[----:B------:R0:W-:Y:S02]  /*187d0*/  STL.64 [R1+0x38], R18 ;  /* 0x0000381201007387 */ /* 0x0001e40000100a00 */
[C---:B0-----:R-:W-:Y:S02]  /*187e0*/  HMMA.16816.F32 R16, R12.reuse, R22, R48 ;  /* 0x000000160c10723c */ /* 0x041fe40000001830 */
[----:B------:R-:W-:Y:S04]  /*187f0*/  STL.64 [R1+0xf60], R22 ;  /* 0x000f601601007387 */ /* 0x000fe80000100a00 */
[----:B------:R-:W-:Y:S04]  /*18800*/  STL.64 [R1+0x220], R32 ;  /* 0x0002202001007387 */ /* 0x000fe80000100a00 */
[----:B------:R-:W-:Y:S04]  /*18810*/  STL.64 [R1+0x228], R34 ;  /* 0x0002282201007387 */ /* 0x000fe80000100a00 */
[----:B------:R-:W-:Y:S05]  /*18820*/  STL.64 [R1+0xf58], R20 ;  /* 0x000f581401007387 */ /* 0x000fea0000100a00 */
[----:B------:R-:W-:Y:S04]  /*18830*/  STL.64 [R1+0x210], R16 ;  /* 0x0002101001007387 */ /* 0x000fe80000100a00 */
[----:B------:R0:W-:Y:S02]  /*18840*/  STL.64 [R1+0x218], R18 ;  /* 0x0002181201007387 */ /* 0x0001e40000100a00 */
[C---:B0-----:R-:W-:Y:S02]  /*18850*/  HMMA.16816.F32 R16, R12.reuse, R24, R8 ;  /* 0x000000180c10723c */ /* 0x041fe40000001808 */
[----:B------:R-:W-:Y:S06]  /*18860*/  STL.64 [R1+0xf40], R26 ;  /* 0x000f401a01007387 */ /* 0x000fec0000100a00 */
[C---:B------:R-:W-:Y:S11]  /*18870*/  HMMA.16816.F32 R8, R12.reuse, R26, R44 ;  /* 0x0000001a0c08723c */ /* 0x040ff6000000182c */
[----:B------:R-:W-:Y:S04]  /*18880*/  STL.64 [R1+0x200], R16 ;  /* 0x0002001001007387 */ /* 0x000fe80000100a00 */
[----:B------:R0:W-:Y:S02]  /*18890*/  STL.64 [R1+0x208], R18 ;  /* 0x0002081201007387 */ /* 0x0001e40000100a00 */
[----:B0-----:R-:W-:Y:S02]  /*188a0*/  HMMA.16816.F32 R16, R12, R28, R52 ;  /* 0x0000001c0c10723c */ /* 0x001fe40000001834 */
[----:B------:R-:W-:Y:S04]  /*188b0*/  STL.64 [R1+0xf38], R24 ;  /* 0x000f381801007387 */ /* 0x000fe80000100a00 */
[----:B------:R0:W-:Y:S04]  /*188c0*/  STL.64 [R1+0x1f0], R8 ;  /* 0x0001f00801007387 */ /* 0x0001e80000100a00 */
[----:B------:R1:W-:Y:S04]  /*188d0*/  STL.64 [R1+0x1f8], R10 ;  /* 0x0001f80a01007387 */ /* 0x0003e80000100a00 */
[----:B------:R2:W-:Y:S04]  /*188e0*/  STL.64 [R1+0xf70], R28 ;  /* 0x000f701c01007387 */ /* 0x0005e80000100a00 */
[----:B0-----:R-:W3:Y:S04]  /*188f0*/  LDL.LU R8, [R1+0xb0] ;  /* 0x0000b00001087983 */ /* 0x001ee80000300800 */
[----:B------:R-:W-:Y:S04]  /*18900*/  STL.64 [R1+0x1e0], R16 ;  /* 0x0001e01001007387 */ /* 0x000fe80000100a00 */
[----:B------:R-:W-:Y:S04]  /*18910*/  STL.64 [R1+0x1e8], R18 ;  /* 0x0001e81201007387 */ /* 0x000fe80000100a00 */
[----:B------:R-:W3:Y:S04]  /*18920*/  LDL.LU R9, [R1+0xb4] ;  /* 0x0000b40001097983 */ /* 0x000ee80000300800 */
[----:B-1----:R-:W4:Y:S04]  /*18930*/  LDL.LU R10, [R1+0xb8] ;  /* 0x0000b800010a7983 */ /* 0x002f280000300800 */
[----:B------:R-:W4:Y:S01]  /*18940*/  LDL.LU R11, [R1+0xbc] ;  /* 0x0000bc00010b7983 */ /* 0x000f220000300800 */
[----:B------:R-:W-:-:S03]  /*18950*/  IMAD.MOV.U32 R35, RZ, RZ, R0 ;  /* 0x000000ffff237224 */ /* 0x000fc600078e0000 */
[----:B----4-:R-:W-:Y:S04]  /*18960*/  STL.64 [R1+0xf50], R10 ;  /* 0x000f500a01007387 */ /* 0x010fe80000100a00 */
[----:B---3--:R0:W-:Y:S04]  /*18970*/  STL.64 [R1+0xf48], R8 ;  /* 0x000f480801007387 */ /* 0x0081e80000100a00 */
[----:B------:R-:W3:Y:S04]  /*18980*/  LDL.LU R32, [R1+0x130] ;  /* 0x0001300001207983 */ /* 0x000ee80000300800 */
[----:B------:R-:W3:Y:S04]  /*18990*/  LDL.LU R33, [R1+0x134] ;  /* 0x0001340001217983 */ /* 0x000ee80000300800 */
[----:B------:R-:W3:Y:S04]  /*189a0*/  LDL.LU R34, [R1+0x138] ;  /* 0x0001380001227983 */ /* 0x000ee80000300800 */
[----:B------:R-:W4:Y:S04]  /*189b0*/  LDL.LU R0, [R1+0xf78] ;  /* 0x000f780001007983 */ /* 0x000f280000300800 */
        /* <DEDUP_REMOVED lines=16> */
[----:B--2---:R-:W2:Y:S04]  /*18ac0*/  LDL.LU R28, [R1+0xc0] ;  /* 0x0000c000011c7983 */ /* 0x004ea80000300800 */
[----:B------:R-:W2:Y:S04]  /*18ad0*/  LDL.LU R29, [R1+0xc4] ;  /* 0x0000c400011d7983 */ /* 0x000ea80000300800 */
        /* <DEDUP_REMOVED lines=18> */
[----:B0-----:R-:W2:Y:S04]  /*18c00*/  LDL.LU R8, [R1+0x190] ;  /* 0x0001900001087983 */ /* 0x001ea80000300800 */
[----:B------:R-:W2:Y:S04]  /*18c10*/  LDL.LU R9, [R1+0x194] ;  /* 0x0001940001097983 */ /* 0x000ea80000300800 */
[----:B------:R-:W2:Y:S04]  /*18c20*/  LDL.LU R10, [R1+0x198] ;  /* 0x00019800010a7983 */ /* 0x000ea80000300800 */
[----:B------:R-:W2:Y:S04]  /*18c30*/  LDL.LU R11, [R1+0x19c] ;  /* 0x00019c00010b7983 */ /* 0x000ea80000300800 */
[----:B------:R-:W2:Y:S04]  /*18c40*/  LDL.LU R16, [R1+0x150] ;  /* 0x0001500001107983 */ /* 0x000ea80000300800 */
[----:B------:R-:W2:Y:S04]  /*18c50*/  LDL.LU R17, [R1+0x154] ;  /* 0x0001540001117983 */ /* 0x000ea80000300800 */
[----:B------:R-:W2:Y:S04]  /*18c60*/  LDL.LU R18, [R1+0x158] ;  /* 0x0001580001127983 */ /* 0x000ea80000300800 */
[----:B------:R-:W2:Y:S04]  /*18c70*/  LDL.LU R50, [R1+0x3ac] ;  /* 0x0003ac0001327983 */ /* 0x000ea80000300800 */
[----:B------:R-:W2:Y:S01]  /*18c80*/  LDL.LU R51, [R1+0x3b4] ;  /* 0x0003b40001337983 */ /* 0x000ea20000300800 */
[----:B----4-:R-:W-:-:S03]  /*18c90*/  IMAD.MOV.U32 R19, RZ, RZ, R0 ;  /* 0x000000ffff137224 */ /* 0x010fc600078e0000 */
[----:B------:R-:W4:Y:S01]  /*18ca0*/  LDL.LU R0, [R1+0x3bc] ;  /* 0x0003bc0001007983 */ /* 0x000f220000300800 */
[C---:B---3--:R-:W-:Y:S08]  /*18cb0*/  HMMA.16816.F32 R44, R12.reuse, R6, R44 ;  /* 0x000000060c2c723c */ /* 0x048ff0000000182c */
[C---:B--2---:R-:W-:Y:S11]  /*18cc0*/  HMMA.16816.F32 R28, R12.reuse, R4, R28 ;  /* 0x000000040c1c723c */ /* 0x044ff6000000181c */
[----:B------:R0:W-:Y:S04]  /*18cd0*/  STL.64 [R1+0x1d0], R44 ;  /* 0x0001d02c01007387 */ /* 0x0001e80000100a00 */
[----:B------:R1:W-:Y:S04]  /*18ce0*/  STL.64 [R1+0x1d8], R46 ;  /* 0x0001d82e01007387 */ /* 0x0003e80000100a00 */
[----:B0-----:R-:W2:Y:S04]  /*18cf0*/  LDL.LU R44, [R1+0x60] ;  /* 0x00006000012c7983 */ /* 0x001ea80000300800 */
[----:B------:R-:W2:Y:S04]  /*18d00*/  LDL.LU R45, [R1+0x64] ;  /* 0x00006400012d7983 */ /* 0x000ea80000300800 */
[----:B-1----:R-:W2:Y:S04]  /*18d10*/  LDL.LU R46, [R1+0x68] ;  /* 0x00006800012e7983 */ /* 0x002ea80000300800 */
[----:B------:R-:W2:Y:S04]  /*18d20*/  LDL.LU R47, [R1+0x6c] ;  /* 0x00006c00012f7983 */ /* 0x000ea80000300800 */
[----:B------:R0:W-:Y:S04]  /*18d30*/  STL.64 [R1+0x80], R28 ;  /* 0x0000801c01007387 */ /* 0x0001e80000100a00 */
[----:B------:R1:W-:Y:S01]  /*18d40*/  STL.64 [R1+0x88], R30 ;  /* 0x0000881e01007387 */ /* 0x0003e20000100a00 */
[----:B------:R-:W-:Y:S01]  /*18d50*/  IMAD R60, R60, 0x100, R48 ;  /* 0x000001003c3c7824 */ /* 0x000fe200078e0230 */
[----:B------:R-:W-:Y:S01]  /*18d60*/  HMMA.16816.F32 R12, R12, R2, R20 ;  /* 0x000000020c0c723c */ /* 0x000fe20000001814 */
[----:B------:R-:W-:Y:S01]  /*18d70*/  IMAD R61, R61, 0x100, R49 ;  /* 0x000001003d3d7824 */ /* 0x000fe200078e0231 */
[----:B0-----:R-:W3:Y:S01]  /*18d80*/  LDL.LU.64 R28, [R1+0xf70] ;  /* 0x000f7000011c7983 */ /* 0x001ee20000300a00 */
[----:B-1----:R-:W-:-:S03]  /*18d90*/  IMAD R30, R53, 0x100, R52 ;  /* 0x00000100351e7824 */ /* 0x002fc600078e0234 */
[----:B------:R-:W2:Y:S01]  /*18da0*/  LDL.LU R52, [R1+0x50] ;  /* 0x0000500001347983 */ /* 0x000ea20000300800 */
[----:B------:R-:W-:-:S03]  /*18db0*/  IMAD R31, R55, 0x100, R54 ;  /* 0x00000100371f7824 */ /* 0x000fc600078e0236 */
[----:B------:R-:W2:Y:S04]  /*18dc0*/  LDL.LU R53, [R1+0x54] ;  /* 0x0000540001357983 */ /* 0x000ea80000300800 */
[----:B------:R-:W2:Y:S04]  /*18dd0*/  LDL.LU R54, [R1+0x58] ;  /* 0x0000580001367983 */ /* 0x000ea80000300800 */
[----:B------:R-:W2:Y:S04]  /*18de0*/  LDL.LU R55, [R1+0x5c] ;  /* 0x00005c0001377983 */ /* 0x000ea80000300800 */
[----:B------:R-:W2:Y:S04]  /*18df0*/  LDL.LU R48, [R1+0xf6c] ;  /* 0x000f6c0001307983 */ /* 0x000ea80000300800 */
[----:B------:R-:W2:Y:S04]  /*18e00*/  LDL.LU R49, [R1+0xf68] ;  /* 0x000f680001317983 */ /* 0x000ea80000300800 */
[----:B------:R-:W2:Y:S04]  /*18e10*/  LDL.LU.64 R22, [R1+0xf60] ;  /* 0x000f600001167983 */ /* 0x000ea80000300a00 */
[----:B------:R-:W3:Y:S04]  /*18e20*/  LDL.LU.64 R20, [R1+0xf58] ;  /* 0x000f580001147983 */ /* 0x000ee80000300a00 */
[----:B------:R0:W-:Y:S04]  /*18e30*/  STL.64 [R1+0x20], R12 ;  /* 0x0000200c01007387 */ /* 0x0001e80000100a00 */
[----:B------:R1:W-:Y:S01]  /*18e40*/  STL.64 [R1+0x28], R14 ;  /* 0x0000280e01007387 */ /* 0x0003e20000100a00 */
[----:B0-----:R-:W-:-:S02]  /*18e50*/  F2FP.F16.E5M2.UNPACK_B R12, R30 ;  /* 0x0000001eff0c723e */ /* 0x001fc400020004ff */
[----:B------:R-:W-:Y:S01]  /*18e60*/  F2FP.F16.E5M2.UNPACK_B R13, R31 ;  /* 0x0000001fff0d723e */ /* 0x000fe200020004ff */
[----:B------:R-:W4:Y:S01]  /*18e70*/  LDL.LU R30, [R1+0x3a8] ;  /* 0x0003a800011e7983 */ /* 0x000f220000300800 */
[----:B-1----:R-:W-:Y:S02]  /*18e80*/  F2FP.F16.E5M2.UNPACK_B R14, R60 ;  /* 0x0000003cff0e723e */ /* 0x002fe400020004ff */
[----:B------:R-:W-:Y:S01]  /*18e90*/  F2FP.F16.E5M2.UNPACK_B R15, R61 ;  /* 0x0000003dff0f723e */ /* 0x000fe200020004ff */
[----:B------:R-:W4:Y:S04]  /*18ea0*/  LDL.LU R31, [R1+0x3b0] ;  /* 0x0003b000011f7983 */ /* 0x000f280000300800 */
[----:B------:R-:W4:Y:S04]  /*18eb0*/  LDL.LU R60, [R1+0x3b8] ;  /* 0x0003b800013c7983 */ /* 0x000f280000300800 */
[----:B------:R-:W4:Y:S01]  /*18ec0*/  LDL.LU R61, [R1+0x3c4] ;  /* 0x0003c400013d7983 */ /* 0x000f220000300800 */
[C---:B--2---:R-:W-:Y:S08]  /*18ed0*/  HMMA.16816.F32 R24, R12.reuse, R22, R24 ;  /* 0x000000160c18723c */ /* 0x044ff00000001818 */
[----:B---3--:R-:W-:-:S15]  /*18ee0*/  HMMA.16816.F32 R8, R12, R20, R8 ;  /* 0x000000140c08723c */ /* 0x008fde0000001808 */
[----:B------:R-:W-:-:S04]  /*18ef0*/  NOP ;  /* 0x0000000000007918 */ /* 0x000fc80000000000 */
[----:B------:R-:W-:Y:S04]  /*18f00*/  STL.64 [R1+0x100], R8 ;  /* 0x0001000801007387 */ /* 0x000fe80000100a00 */
[----:B------:R0:W-:Y:S04]  /*18f10*/  STL.64 [R1+0x108], R10 ;  /* 0x0001080a01007387 */ /* 0x0001e80000100a00 */
[----:B0-----:R-:W2:Y:S04]  /*18f20*/  LDL.LU.64 R10, [R1+0xf50] ;  /* 0x000f5000010a7983 */ /* 0x001ea80000300a00 */
[----:B------:R-:W2:Y:S04]  /*18f30*/  LDL.LU.64 R8, [R1+0xf48] ;  /* 0x000f480001087983 */ /* 0x000ea80000300a00 */
[----:B------:R-:W-:Y:S04]  /*18f40*/  STL.64 [R1+0xf0], R24 ;  /* 0x0000f01801007387 */ /* 0x000fe80000100a00 */
[----:B------:R0:W-:Y:S04]  /*18f50*/  STL.64 [R1+0xf8], R26 ;  /* 0x0000f81a01007387 */ /* 0x0001e80000100a00 */
[----:B0-----:R-:W3:Y:S04]  /*18f60*/  LDL.LU.64 R26, [R1+0xf40] ;  /* 0x000f4000011a7983 */ /* 0x001ee80000300a00 */
[----:B------:R-:W2:Y:S01]  /*18f70*/  LDL.LU.64 R24, [R1+0xf38] ;  /* 0x000f380001187983 */ /* 0x000ea20000300a00 */
[C---:B------:R-:W-:Y:S08]  /*18f80*/  HMMA.16816.F32 R16, R12.reuse, R28, R16 ;  /* 0x0000001c0c10723c */ /* 0x040ff00000001810 */
[C---:B------:R-:W-:Y:S08]  /*18f90*/  HMMA.16816.F32 R36, R12.reuse, R6, R36 ;  /* 0x000000060c24723c */ /* 0x040ff00000001824 */
[----:B------:R-:W-:Y:S01]  /*18fa0*/  HMMA.16816.F32 R32, R12, R4, R32 ;  /* 0x000000040c20723c */ /* 0x000fe20000001820 */
[----:B----4-:R-:W-:-:S02]  /*18fb0*/  IMAD R30, R30, 0x100, R50 ;  /* 0x000001001e1e7824 */ /* 0x010fc400078e0232 */
[----:B------:R-:W-:Y:S02]  /*18fc0*/  IMAD R31, R31, 0x100, R51 ;  /* 0x000001001f1f7824 */ /* 0x000fe400078e0233 */
[----:B------:R-:W-:-:S03]  /*18fd0*/  IMAD R60, R60, 0x100, R0 ;  /* 0x000001003c3c7824 */ /* 0x000fc600078e0200 */
[C---:B---3--:R-:W-:Y:S08]  /*18fe0*/  HMMA.16816.F32 R56, R12.reuse, R26, R56 ;  /* 0x0000001a0c38723c */ /* 0x048ff00000001838 */
[----:B--2---:R-:W-:-:S15]  /*18ff0*/  HMMA.16816.F32 R40, R12, R24, R40 ;  /* 0x000000180c28723c */ /* 0x004fde0000001828 */
[----:B------:R-:W-:-:S04]  /*19000*/  NOP ;  /* 0x0000000000007918 */ /* 0x000fc80000000000 */
[----:B------:R-:W-:Y:S04]  /*19010*/  STL.64 [R1+0xe0], R40 ;  /* 0x0000e02801007387 */ /* 0x000fe80000100a00 */
[----:B------:R0:W-:Y:S04]  /*19020*/  STL.64 [R1+0xe8], R42 ;  /* 0x0000e82a01007387 */ /* 0x0001e80000100a00 */
[----:B0-----:R-:W2:Y:S04]  /*19030*/  LDL.LU.64 R42, [R1+0xf30] ;  /* 0x000f3000012a7983 */ /* 0x001ea80000300a00 */
[----:B------:R-:W3:Y:S04]  /*19040*/  LDL.LU.64 R40, [R1+0xf28] ;  /* 0x000f280001287983 */ /* 0x000ee80000300a00 */
[----:B------:R-:W-:Y:S04]  /*19050*/  STL.64 [R1+0xd0], R56 ;  /* 0x0000d03801007387 */ /* 0x000fe80000100a00 */
[----:B------:R0:W-:Y:S04]  /*19060*/  STL.64 [R1+0xd8], R58 ;  /* 0x0000d83a01007387 */ /* 0x0001e80000100a00 */
[----:B0-----:R-:W4:Y:S04]  /*19070*/  LDL.LU.64 R58, [R1+0xf20] ;  /* 0x000f2000013a7983 */ /* 0x001f280000300a00 */
[----:B------:R-:W4:Y:S04]  /*19080*/  LDL.LU.64 R56, [R1+0xf18] ;  /* 0x000f180001387983 */ /* 0x000f280000300a00 */
[----:B------:R-:W-:Y:S04]  /*19090*/  STL.64 [R1+0xc0], R16 ;  /* 0x0000c01001007387 */ /* 0x000fe80000100a00 */
[----:B------:R0:W-:Y:S04]  /*190a0*/  STL.64 [R1+0xc8], R18 ;  /* 0x0000c81201007387 */ /* 0x0001e80000100a00 */
[----:B0-----:R-:W2:Y:S04]  /*190b0*/  LDL.LU.64 R18, [R1+0xf10] ;  /* 0x000f100001127983 */ /* 0x001ea80000300a00 */
[----:B------:R-:W2:Y:S04]  /*190c0*/  LDL.LU.64 R16, [R1+0xf08] ;  /* 0x000f080001107983 */ /* 0x000ea80000300a00 */
        /* <DEDUP_REMOVED lines=8> */
[----:B------:R-:W2:Y:S04]  /*19150*/  LDL.LU R50, [R1+0xee0] ;  /* 0x000ee00001327983 */ /* 0x000ea80000300800 */
[----:B------:R-:W2:Y:S04]  /*19160*/  LDL.LU R51, [R1+0xedc] ;  /* 0x000edc0001337983 */ /* 0x000ea80000300800 */
[----:B------:R-:W2:Y:S01]  /*19170*/  LDL.LU R0, [R1+0xed8] ;  /* 0x000ed80001007983 */ /* 0x000ea20000300800 */
[----:B------:R-:W-:Y:S03]  /*19180*/  HMMA.16816.F32 R12, R12, R2, R8 ;  /* 0x000000020c0c723c */ /* 0x000fe60000001808 */
[----:B------:R-:W3:Y:S04]  /*19190*/  LDL.LU.64 R10, [R1+0xed0] ;  /* 0x000ed000010a7983 */ /* 0x000ee80000300a00 */
[----:B------:R-:W3:-:S12]  /*191a0*/  LDL.LU.64 R8, [R1+0xec8] ;  /* 0x000ec80001087983 */ /* 0x000ed80000300a00 */
[----:B------:R0:W-:Y:S04]  /*191b0*/  STL.64 [R1+0x70], R12 ;  /* 0x0000700c01007387 */ /* 0x0001e80000100a00 */
[----:B------:R1:W-:Y:S01]  /*191c0*/  STL.64 [R1+0x78], R14 ;  /* 0x0000780e01007387 */ /* 0x0003e20000100a00 */
[----:B0-----:R-:W-:Y:S02]  /*191d0*/  F2FP.F16.E5M2.UNPACK_B R12, R30 ;  /* 0x0000001eff0c723e */ /* 0x001fe400020004ff */
[----:B------:R-:W-:Y:S02]  /*191e0*/  F2FP.F16.E5M2.UNPACK_B R13, R31 ;  /* 0x0000001fff0d723e */ /* 0x000fe400020004ff */
[----:B-1----:R-:W-:Y:S01]  /*191f0*/  F2FP.F16.E5M2.UNPACK_B R14, R60 ;  /* 0x0000003cff0e723e */ /* 0x002fe200020004ff */
[----:B--2---:R-:W-:-:S05]  /*19200*/  IMAD R61, R0, 0x100, R61 ;  /* 0x00000100003d7824 */ /* 0x004fca00078e023d */
[----:B------:R-:W-:-:S07]  /*19210*/  F2FP.F16.E5M2.UNPACK_B R15, R61 ;  /* 0x0000003dff0f723e */ /* 0x000fce00020004ff */
[C---:B------:R-:W-:Y:S08]  /*19220*/  HMMA.16816.F32 R44, R12.reuse, R20, R44 ;  /* 0x000000140c2c723c */ /* 0x040ff0000000182c */
[----:B------:R-:W-:Y:S11]  /*19230*/  HMMA.16816.F32 R52, R12, R22, R52 ;  /* 0x000000160c34723c */ /* 0x000ff60000001834 */
[----:B------:R-:W-:Y:S01]  /*19240*/  IMAD.MOV.U32 R61, RZ, RZ, R46 ;  /* 0x000000ffff3d7224 */ /* 0x000fe200078e002e */
[----:B------:R0:W-:Y:S01]  /*19250*/  STL.64 [R1+0x60], R44 ;  /* 0x0000602c01007387 */ /* 0x0001e20000100a00 */
[----:B------:R-:W-:-:S03]  /*19260*/  IMAD.MOV.U32 R60, RZ, RZ, R47 ;  /* 0x000000ffff3c7224 */ /* 0x000fc600078e002f */
[----:B------:R-:W2:Y:S04]  /*19270*/  LDL.LU.64 R46, [R1+0xec0] ;  /* 0x000ec000012e7983 */ /* 0x000ea80000300a00 */
[----:B0-----:R-:W2:Y:S04]  /*19280*/  LDL.LU.64 R44, [R1+0xeb8] ;  /* 0x000eb800012c7983 */ /* 0x001ea80000300a00 */
[----:B------:R-:W2:Y:S04]  /*19290*/  LDL.LU R20, [R1+0x3e4] ;  /* 0x0003e40001147983 */ /* 0x000ea80000300800 */
[----:B------:R-:W2:Y:S04]  /*192a0*/  LDL.LU R21, [R1+0x3e0] ;  /* 0x0003e00001157983 */ /* 0x000ea80000300800 */
[----:B------:R0:W-:Y:S04]  /*192b0*/  STL [R1+0xe70], R61 ;  /* 0x000e703d01007387 */ /* 0x0001e80000100800 */
[----:B0-----:R-:W2:Y:S04]  /*192c0*/  LDL.LU R61, [R1+0x3d8] ;  /* 0x0003d800013d7983 */ /* 0x001ea80000300800 */
[----:B------:R-:W-:Y:S04]  /*192d0*/  STL.64 [R1+0x50], R52 ;  /* 0x0000503401007387 */ /* 0x000fe80000100a00 */
[----:B------:R0:W-:Y:S04]  /*192e0*/  STL.64 [R1+0x58], R54 ;  /* 0x0000583601007387 */ /* 0x0001e80000100a00 */
[----:B0-----:R-:W2:Y:S04]  /*192f0*/  LDL.LU.64 R54, [R1+0xeb0] ;  /* 0x000eb00001367983 */ /* 0x001ea80000300a00 */
[----:B------:R-:W2:Y:S04]  /*19300*/  LDL.LU.64 R52, [R1+0xea8] ;  /* 0x000ea80001347983 */ /* 0x000ea80000300a00 */
[----:B------:R-:W3:Y:S04]  /*19310*/  LDL.LU R22, [R1+0x3d0] ;  /* 0x0003d00001167983 */ /* 0x000ee80000300800 */
[----:B------:R-:W3:Y:S01]  /*19320*/  LDL.LU R23, [R1+0x3dc] ;  /* 0x0003dc0001177983 */ /* 0x000ee20000300800 */
[----:B--2---:R-:W-:-:S15]  /*19330*/  HMMA.16816.F32 R52, R12, R24, R52 ;  /* 0x000000180c34723c */ /* 0x004fde0000001834 */
[----:B------:R-:W-:-:S04]  /*19340*/  NOP ;  /* 0x0000000000007918 */ /* 0x000fc80000000000 */
[----:B------:R-:W-:Y:S01]  /*19350*/  IMAD.MOV.U32 R0, RZ, RZ, R55 ;  /* 0x000000ffff007224 */ /* 0x000fe200078e0037 */
[----:B------:R-:W-:Y:S04]  /*19360*/  STL.64 [R1+0x90], R52 ;  /* 0x0000903401007387 */ /* 0x000fe80000100a00 */
[----:B------:R0:W-:Y:S04]  /*19370*/  STL [R1+0x98], R54 ;  /* 0x0000983601007387 */ /* 0x0001e80000100800 */
[----:B------:R1:W-:Y:S01]  /*19380*/  STL [R1+0xdd8], R0 ;  /* 0x000dd80001007387 */ /* 0x0003e20000100800 */
[C---:B0-----:R-:W-:Y:S03]  /*19390*/  HMMA.16816.F32 R52, R12.reuse, R26, R44 ;  /* 0x0000001a0c34723c */ /* 0x041fe6000000182c */
[----:B-1----:R-:W2:Y:S04]  /*193a0*/  LDL.LU R0, [R1+0x3d4] ;  /* 0x0003d40001007983 */ /* 0x002ea80000300800 */
[----:B------:R-:W4:Y:S04]  /*193b0*/  LDL.LU R46, [R1+0x3cc] ;  /* 0x0003cc00012e7983 */ /* 0x000f280000300800 */
[----:B------:R-:W4:Y:S01]  /*193c0*/  LDL.LU R47, [R1+0x3c8] ;  /* 0x0003c800012f7983 */ /* 0x000f220000300800 */
[C---:B---3--:R-:W-:Y:S08]  /*193d0*/  HMMA.16816.F32 R24, R12.reuse, R28, R8 ;  /* 0x0000001c0c18723c */ /* 0x048ff00000001808 */
[C---:B------:R-:W-:Y:S08]  /*193e0*/  HMMA.16816.F32 R28, R12.reuse, R6, R48 ;  /* 0x000000060c1c723c */ /* 0x040ff00000001830 */
[----:B------:R-:W-:Y:S01]  /*193f0*/  HMMA.16816.F32 R32, R12, R4, R32 ;  /* 0x000000040c20723c */ /* 0x000fe20000001820 */
[----:B------:R-:W-:Y:S04]  /*19400*/  STL.64 [R1+0xdb0], R54 ;  /* 0x000db03601007387 */ /* 0x000fe80000100a00 */
[----:B------:R0:W-:Y:S04]  /*19410*/  STL.64 [R1+0xda8], R52 ;  /* 0x000da83401007387 */ /* 0x0001e80000100a00 */
[----:B------:R-:W3:Y:S04]  /*19420*/  LDL R8, [R1+0x248] ;  /* 0x0002480001087983 */ /* 0x000ee80000100800 */
[----:B------:R-:W-:Y:S04]  /*19430*/  STL.64 [R1+0xdc0], R26 ;  /* 0x000dc01a01007387 */ /* 0x000fe80000100a00 */
[----:B------:R1:W-:Y:S04]  /*19440*/  STL.64 [R1+0xdb8], R24 ;  /* 0x000db81801007387 */ /* 0x0003e80000100a00 */
[----:B------:R-:W3:Y:S04]  /*19450*/  LDL R50, [R1+0x238] ;  /* 0x0002380001327983 */ /* 0x000ee80000100800 */
[----:B------:R-:W3:Y:S04]  /*19460*/  LDL R51, [R1+0x23c] ;  /* 0x00023c0001337983 */ /* 0x000ee80000100800 */
[----:B------:R-:W-:Y:S04]  /*19470*/  STL.64 [R1+0xdd0], R30 ;  /* 0x000dd01e01007387 */ /* 0x000fe80000100a00 */
[----:B------:R-:W-:Y:S01]  /*19480*/  STL.64 [R1+0xdc8], R28 ;  /* 0x000dc81c01007387 */ /* 0x000fe20000100a00 */
[----:B0-----:R-:W-:-:S03]  /*19490*/  IMAD.MOV.U32 R52, RZ, RZ, R40 ;  /* 0x000000ffff347224 */ /* 0x001fc600078e0028 */
[----:B------:R-:W-:Y:S01]  /*194a0*/  STL [R1+0xddc], R35 ;  /* 0x000ddc2301007387 */ /* 0x000fe20000100800 */
[----:B------:R-:W-:-:S03]  /*194b0*/  IMAD.MOV.U32 R53, RZ, RZ, R41 ;  /* 0x000000ffff357224 */ /* 0x000fc600078e0029 */
[----:B------:R-:W-:Y:S01]  /*194c0*/  STL [R1+0xe58], R34 ;  /* 0x000e582201007387 */ /* 0x000fe20000100800 */
[----:B------:R-:W-:-:S03]  /*194d0*/  IMAD.MOV.U32 R54, RZ, RZ, R42 ;  /* 0x000000ffff367224 */ /* 0x000fc600078e002a */
[----:B------:R-:W-:Y:S01]  /*194e0*/  STL.64 [R1+0xe50], R32 ;  /* 0x000e502001007387 */ /* 0x000fe20000100a00 */
[----:B------:R-:W-:Y:S02]  /*194f0*/  IMAD.MOV.U32 R55, RZ, RZ, R43 ;  /* 0x000000ffff377224 */ /* 0x000fe400078e002b */
[----:B--2---:R-:W-:Y:S02]  /*19500*/  IMAD R45, R22, 0x100, R0 ;  /* 0x00000100162d7824 */ /* 0x004fe400078e0200 */
[----:B------:R-:W2:Y:S01]  /*19510*/  LDL R22, [R1+0x24c] ;  /* 0x00024c0001167983 */ /* 0x000ea20000100800 */
[----:B----4-:R-:W-:Y:S02]  /*19520*/  IMAD R44, R47, 0x100, R46 ;  /* 0x000001002f2c7824 */ /* 0x010fe400078e022e */
[----:B------:R-:W-:Y:S02]  /*19530*/  IMAD R46, R61, 0x100, R23 ;  /* 0x000001003d2e7824 */ /* 0x000fe400078e0217 */
[----:B------:R-:W-:Y:S01]  /*19540*/  IMAD R47, R21, 0x100, R20 ;  /* 0x00000100152f7824 */ /* 0x000fe200078e0214 */
[----:B------:R-:W4:Y:S04]  /*19550*/  LDL R23, [R1+0x258] ;  /* 0x0002580001177983 */ /* 0x000f280000100800 */
[----:B------:R-:W4:Y:S04]  /*19560*/  LDL R20, [R1+0x25c] ;  /* 0x00025c0001147983 */ /* 0x000f280000100800 */
[----:B------:R-:W4:Y:S04]  /*19570*/  LDL R21, [R1+0x268] ;  /* 0x0002680001157983 */ /* 0x000f280000100800 */
[----:B------:R-:W4:Y:S04]  /*19580*/  LDL.LU R40, [R1+0xea4] ;  /* 0x000ea40001287983 */ /* 0x000f280000300800 */
[----:B------:R-:W4:Y:S04]  /*19590*/  LDL.LU R41, [R1+0xea0] ;  /* 0x000ea00001297983 */ /* 0x000f280000300800 */
[----:B------:R-:W4:Y:S04]  /*195a0*/  LDL.LU R42, [R1+0xe9c] ;  /* 0x000e9c00012a7983 */ /* 0x000f280000300800 */
[----:B------:R-:W4:Y:S04]  /*195b0*/  LDL.LU R43, [R1+0xe98] ;  /* 0x000e9800012b7983 */ /* 0x000f280000300800 */
[----:B------:R-:W4:Y:S04]  /*195c0*/  LDL R9, [R1+0x26c] ;  /* 0x00026c0001097983 */ /* 0x000f280000100800 */
[----:B------:R-:W4:Y:S04]  /*195d0*/  LDL R10, [R1+0x278] ;  /* 0x00027800010a7983 */ /* 0x000f280000100800 */
[----:B-1----:R-:W4:Y:S04]  /*195e0*/  LDL.LU R24, [R1] ;  /* 0x0000000001187983 */ /* 0x002f280000300800 */
[----:B------:R-:W4:Y:S04]  /*195f0*/  LDL.LU R25, [R1+0x4] ;  /* 0x0000040001197983 */ /* 0x000f280000300800 */
[----:B------:R-:W4:Y:S04]  /*19600*/  LDL.LU R26, [R1+0x8] ;  /* 0x00000800011a7983 */ /* 0x000f280000300800 */
[----:B------:R-:W4:Y:S04]  /*19610*/  LDL.LU R27, [R1+0xc] ;  /* 0x00000c00011b7983 */ /* 0x000f280000300800 */
[----:B------:R-:W4:Y:S01]  /*19620*/  LDL R11, [R1+0x27c] ;  /* 0x00027c00010b7983 */ /* 0x000f220000100800 */
[----:B------:R-:W-:-:S02]  /*19630*/  F2FP.F16.E5M2.UNPACK_B R44, R44 ;  /* 0x0000002cff2c723e */ /* 0x000fc400020004ff */
[----:B------:R-:W-:Y:S01]  /*19640*/  F2FP.F16.E5M2.UNPACK_B R45, R45 ;  /* 0x0000002dff2d723e */ /* 0x000fe200020004ff */
[----:B------:R-:W4:Y:S01]  /*19650*/  LDL R0, [R1+0x288] ;  /* 0x0002880001007983 */ /* 0x000f220000100800 */
[----:B------:R-:W-:Y:S02]  /*19660*/  F2FP.F16.E5M2.UNPACK_B R46, R46 ;  /* 0x0000002eff2e723e */ /* 0x000fe400020004ff */
[----:B------:R-:W-:Y:S01]  /*19670*/  F2FP.F16.E5M2.UNPACK_B R47, R47 ;  /* 0x0000002fff2f723e */ /* 0x000fe200020004ff */
[----:B------:R-:W4:Y:S01]  /*19680*/  LDL R61, [R1+0x28c] ;  /* 0x00028c00013d7983 */ /* 0x000f220000100800 */
[----:B---3--:R-:W-:Y:S02]  /*19690*/  F2FP.F16.E5M2.UNPACK_B R4, R8 ;  /* 0x00000008ff04723e */ /* 0x008fe400020004ff */
[----:B--2---:R-:W-:-:S07]  /*196a0*/  F2FP.F16.E5M2.UNPACK_B R5, R22 ;  /* 0x00000016ff05723e */ /* 0x004fce00020004ff */
[----:B------:R-:W-:Y:S01]  /*196b0*/  HMMA.16816.F32 R16, R44, R4, R16 ;  /* 0x000000042c10723c */ /* 0x000fe20000001810 */
[----:B----4-:R-:W-:-:S07]  /*196c0*/  F2FP.F16.E5M2.UNPACK_B R6, R23 ;  /* 0x00000017ff06723e */ /* 0x010fce00020004ff */
[----:B------:R-:W-:Y:S01]  /*196d0*/  HMMA.16816.F32 R40, R12, R2, R40 ;  /* 0x000000020c28723c */ /* 0x000fe20000001828 */
[----:B------:R-:W-:Y:S02]  /*196e0*/  F2FP.F16.E5M2.UNPACK_B R2, R50 ;  /* 0x00000032ff02723e */ /* 0x000fe400020004ff */
[----:B------:R-:W-:-:S07]  /*196f0*/  F2FP.F16.E5M2.UNPACK_B R3, R51 ;  /* 0x00000033ff03723e */ /* 0x000fce00020004ff */
[----:B------:R-:W-:Y:S01]  /*19700*/  HMMA.16816.F32 R36, R44, R2, R36 ;  /* 0x000000022c24723c */ /* 0x000fe20000001824 */
[----:B------:R-:W-:Y:S02]  /*19710*/  F2FP.F16.E5M2.UNPACK_B R7, R20 ;  /* 0x00000014ff07723e */ /* 0x000fe400020004ff */
[----:B------:R-:W-:Y:S02]  /*19720*/  F2FP.F16.E5M2.UNPACK_B R8, R21 ;  /* 0x00000015ff08723e */ /* 0x000fe400020004ff */
[----:B------:R-:W-:-:S04]  /*19730*/  F2FP.F16.E5M2.UNPACK_B R9, R9 ;  /* 0x00000009ff09723e */ /* 0x000fc800020004ff */
[----:B------:R-:W-:Y:S04]  /*19740*/  STL.64 [R1+0xde8], R42 ;  /* 0x000de82a01007387 */ /* 0x000fe80000100a00 */
[----:B------:R-:W-:Y:S01]  /*19750*/  STL.64 [R1+0xde0], R40 ;  /* 0x000de02801007387 */ /* 0x000fe20000100a00 */
[C---:B------:R-:W-:Y:S05]  /*19760*/  HMMA.16816.F32 R20, R44.reuse, R6, R56 ;  /* 0x000000062c14723c */ /* 0x040fea0000001838 */
[----:B------:R-:W-:Y:S04]  /*19770*/  STL.64 [R1+0xdf8], R38 ;  /* 0x000df82601007387 */ /* 0x000fe80000100a00 */
[----:B------:R-:W-:Y:S04]  /*19780*/  STL.64 [R1+0xdf0], R36 ;  /* 0x000df02401007387 */ /* 0x000fe80000100a00 */
[----:B------:R-:W-:Y:S04]  /*19790*/  STL.64 [R1+0xe08], R18 ;  /* 0x000e081201007387 */ /* 0x000fe80000100a00 */
[----:B------:R-:W-:Y:S04]  /*197a0*/  STL.64 [R1+0xe00], R16 ;  /* 0x000e001001007387 */ /* 0x000fe80000100a00 */
[----:B------:R-:W-:Y:S04]  /*197b0*/  STL.64 [R1+0xe68], R6 ;  /* 0x000e680601007387 */ /* 0x000fe80000100a00 */
[----:B------:R0:W-:Y:S02]  /*197c0*/  STL.64 [R1+0xe60], R4 ;  /* 0x000e600401007387 */ /* 0x0001e40000100a00 */
[----:B0-----:R-:W-:Y:S01]  /*197d0*/  HMMA.16816.F32 R4, R44, R8, R24 ;  /* 0x000000082c04723c */ /* 0x001fe20000001818 */
[----:B------:R-:W-:-:S02]  /*197e0*/  F2FP.F16.E5M2.UNPACK_B R10, R10 ;  /* 0x0000000aff0a723e */ /* 0x000fc400020004ff */
[----:B------:R-:W-:Y:S01]  /*197f0*/  F2FP.F16.E5M2.UNPACK_B R11, R11 ;  /* 0x0000000bff0b723e */ /* 0x000fe200020004ff */
[----:B------:R-:W-:Y:S04]  /*19800*/  STL.64 [R1+0xe18], R22 ;  /* 0x000e181601007387 */ /* 0x000fe80000100a00 */
[----:B------:R-:W-:Y:S11]  /*19810*/  STL.64 [R1+0xe10], R20 ;  /* 0x000e101401007387 */ /* 0x000ff60000100a00 */
[----:B------:R-:W-:Y:S04]  /*19820*/  STL.64 [R1], R4 ;  /* 0x0000000401007387 */ /* 0x000fe80000100a00 */
[----:B------:R0:W-:Y:S02]  /*19830*/  STL.64 [R1+0x8], R6 ;  /* 0x0000080601007387 */ /* 0x0001e40000100a00 */
[----:B0-----:R-:W-:Y:S02]  /*19840*/  HMMA.16816.F32 R4, R44, R10, R52 ;  /* 0x0000000a2c04723c */ /* 0x001fe40000001834 */
[----:B------:R-:W-:Y:S04]  /*19850*/  STL.64 [R1+0xe80], R10 ;  /* 0x000e800a01007387 */ /* 0x000fe80000100a00 */
[----:B------:R0:W-:-:S13]  /*19860*/  STL.64 [R1+0xe78], R8 ;  /* 0x000e780801007387 */ /* 0x0001da0000100a00 */
[----:B------:R-:W-:Y:S04]  /*19870*/  STL.64 [R1+0x120], R4 ;  /* 0x0001200401007387 */ /* 0x000fe80000100a00 */
[----:B------:R-:W-:Y:S04]  /*19880*/  STL.64 [R1+0x128], R6 ;  /* 0x0001280601007387 */ /* 0x000fe80000100a00 */
[----:B------:R-:W2:Y:S04]  /*19890*/  LDL.LU R28, [R1+0x80] ;  /* 0x00008000011c7983 */ /* 0x000ea80000300800 */
[----:B------:R-:W2:Y:S04]  /*198a0*/  LDL.LU R29, [R1+0x84] ;  /* 0x00008400011d7983 */ /* 0x000ea80000300800 */
[----:B------:R-:W3:Y:S04]  /*198b0*/  LDL.LU R30, [R1+0x88] ;  /* 0x00008800011e7983 */ /* 0x000ee80000300800 */
[----:B------:R-:W3:Y:S01]  /*198c0*/  LDL.LU R31, [R1+0x8c] ;  /* 0x00008c00011f7983 */ /* 0x000ee20000300800 */
[----:B------:R-:W-:-:S03]  /*198d0*/  F2FP.F16.E5M2.UNPACK_B R13, R61 ;  /* 0x0000003dff0d723e */ /* 0x000fc600020004ff */
[----:B---3--:R-:W-:Y:S04]  /*198e0*/  STL.64 [R1+0xe90], R30 ;  /* 0x000e901e01007387 */ /* 0x008fe80000100a00 */
[----:B--2---:R1:W-:Y:S04]  /*198f0*/  STL.64 [R1+0xe88], R28 ;  /* 0x000e881c01007387 */ /* 0x0043e80000100a00 */
[----:B------:R-:W2:Y:S04]  /*19900*/  LDL.LU R36, [R1+0x1e0] ;  /* 0x0001e00001247983 */ /* 0x000ea80000300800 */
[----:B------:R-:W2:Y:S04]  /*19910*/  LDL.LU R37, [R1+0x1e4] ;  /* 0x0001e40001257983 */ /* 0x000ea80000300800 */
[----:B------:R-:W2:Y:S04]  /*19920*/  LDL.LU R38, [R1+0x1e8] ;  /* 0x0001e80001267983 */ /* 0x000ea80000300800 */
[----:B------:R-:W2:Y:S04]  /*19930*/  LDL.LU R39, [R1+0x1ec] ;  /* 0x0001ec0001277983 */ /* 0x000ea80000300800 */
[----:B------:R-:W3:Y:S04]  /*19940*/  LDL.LU R20, [R1+0x200] ;  /* 0x0002000001147983 */ /* 0x000ee80000300800 */
[----:B------:R-:W3:Y:S04]  /*19950*/  LDL.LU R21, [R1+0x204] ;  /* 0x0002040001157983 */ /* 0x000ee80000300800 */
[----:B------:R-:W3:Y:S04]  /*19960*/  LDL.LU R22, [R1+0x208] ;  /* 0x0002080001167983 */ /* 0x000ee80000300800 */
[----:B------:R-:W3:Y:S04]  /*19970*/  LDL.LU R23, [R1+0x20c] ;  /* 0x00020c0001177983 */ /* 0x000ee80000300800 */
[----:B0-----:R-:W4:Y:S04]  /*19980*/  LDL.LU R8, [R1+0x1b0] ;  /* 0x0001b00001087983 */ /* 0x001f280000300800 */
[----:B------:R-:W4:Y:S04]  /*19990*/  LDL.LU R9, [R1+0x1b4] ;  /* 0x0001b40001097983 */ /* 0x000f280000300800 */
[----:B------:R-:W4:Y:S04]  /*199a0*/  LDL.LU R10, [R1+0x1b8] ;  /* 0x0001b800010a7983 */ /* 0x000f280000300800 */
[----:B------:R-:W4:Y:S04]  /*199b0*/  LDL.LU R11, [R1+0x1bc] ;  /* 0x0001bc00010b7983 */ /* 0x000f280000300800 */
[----:B-1----:R-:W2:Y:S04]  /*199c0*/  LDL.LU R28, [R1+0x40] ;  /* 0x00004000011c7983 */ /* 0x002ea80000300800 */
[----:B------:R-:W2:Y:S04]  /*199d0*/  LDL.LU R29, [R1+0x44] ;  /* 0x00004400011d7983 */ /* 0x000ea80000300800 */
[----:B------:R-:W2:Y:S04]  /*199e0*/  LDL.LU R30, [R1+0x48] ;  /* 0x00004800011e7983 */ /* 0x000ea80000300800 */
[----:B------:R-:W2:Y:S04]  /*199f0*/  LDL.LU R31, [R1+0x4c] ;  /* 0x00004c00011f7983 */ /* 0x000ea80000300800 */
[----:B------:R-:W3:Y:S04]  /*19a00*/  LDL R14, [R1+0x298] ;  /* 0x00029800010e7983 */ /* 0x000ee80000100800 */
[----:B------:R-:W4:Y:S04]  /*19a10*/  LDL R15, [R1+0x29c] ;  /* 0x00029c00010f7983 */ /* 0x000f280000100800 */
[----:B------:R-:W4:Y:S04]  /*19a20*/  LDL R48, [R1+0x2a8] ;  /* 0x0002a80001307983 */ /* 0x000f280000100800 */
[----:B------:R-:W4:Y:S04]  /*19a30*/  LDL R49, [R1+0x2ac] ;  /* 0x0002ac0001317983 */ /* 0x000f280000100800 */
        /* <DEDUP_REMOVED lines=12> */
[----:B------:R-:W-:-:S03]  /*19b00*/  F2FP.F16.E5M2.UNPACK_B R12, R0 ;  /* 0x00000000ff0c723e */ /* 0x000fc600020004ff */
        /* <DEDUP_REMOVED lines=20> */
[----:B--2---:R-:W-:Y:S01]  /*19c50*/  HMMA.16816.F32 R28, R44, R12, R28 ;  /* 0x0000000c2c1c723c */ /* 0x004fe2000000181c */
[----:B---3--:R-:W-:-:S02]  /*19c60*/  F2FP.F16.E5M2.UNPACK_B R14, R14 ;  /* 0x0000000eff0e723e */ /* 0x008fc400020004ff */
[----:B----4-:R-:W-:Y:S02]  /*19c70*/  F2FP.F16.E5M2.UNPACK_B R15, R15 ;  /* 0x0000000fff0f723e */ /* 0x010fe400020004ff */
[----:B------:R-:W-:-:S05]  /*19c80*/  F2FP.F16.E5M2.UNPACK_B R48, R48 ;  /* 0x00000030ff30723e */ /* 0x000fca00020004ff */
[----:B------:R-:W-:Y:S01]  /*19c90*/  HMMA.16816.F32 R8, R44, R14, R8 ;  /* 0x0000000e2c08723c */ /* 0x000fe20000001808 */
[----:B------:R-:W-:-:S08]  /*19ca0*/  F2FP.F16.E5M2.UNPACK_B R49, R49 ;  /* 0x00000031ff31723e */ /* 0x000fd000020004ff */
[----:B------:R-:W-:Y:S04]  /*19cb0*/  STL.64 [R1+0x1a0], R28 ;  /* 0x0001a01c01007387 */ /* 0x000fe80000100a00 */
[----:B------:R0:W-:Y:S01]  /*19cc0*/  STL.64 [R1+0x1a8], R30 ;  /* 0x0001a81e01007387 */ /* 0x0001e20000100a00 */
[----:B------:R-:W-:-:S03]  /*19cd0*/  IMAD R50, R50, 0x100, R61 ;  /* 0x0000010032327824 */ /* 0x000fc600078e023d */
[----:B0-----:R-:W2:Y:S04]  /*19ce0*/  LDL.LU.64 R30, [R1+0xe90] ;  /* 0x000e9000011e7983 */ /* 0x001ea80000300a00 */
[----:B------:R-:W2:Y:S01]  /*19cf0*/  LDL.LU.64 R28, [R1+0xe88] ;  /* 0x000e8800011c7983 */ /* 0x000ea20000300a00 */
[----:B------:R-:W-:-:S03]  /*19d00*/  IMAD R51, R51, 0x100, R56 ;  /* 0x0000010033337824 */ /* 0x000fc600078e0238 */
[----:B------:R-:W-:Y:S01]  /*19d10*/  STL.64 [R1+0x1b0], R8 ;  /* 0x0001b00801007387 */ /* 0x000fe20000100a00 */
[----:B------:R-:W-:-:S03]  /*19d20*/  IMAD R56, R58, 0x100, R57 ;  /* 0x000001003a387824 */ /* 0x000fc600078e0239 */
[----:B------:R0:W-:Y:S01]  /*19d30*/  STL.64 [R1+0x1b8], R10 ;  /* 0x0001b80a01007387 */ /* 0x0001e20000100a00 */
[----:B------:R-:W-:Y:S03]  /*19d40*/  HMMA.16816.F32 R44, R44, R48, R4 ;  /* 0x000000302c2c723c */ /* 0x000fe60000001804 */
[----:B0-----:R-:W3:Y:S01]  /*19d50*/  LDL.LU.64 R10, [R1+0xe80] ;  /* 0x000e8000010a7983 */ /* 0x001ee20000300a00 */
[----:B------:R-:W-:-:S03]  /*19d60*/  IMAD R57, R24, 0x100, R59 ;  /* 0x0000010018397824 */ /* 0x000fc600078e023b */
[----:B------:R-:W4:Y:S04]  /*19d70*/  LDL.LU.64 R8, [R1+0xe78] ;  /* 0x000e780001087983 */ /* 0x000f280000300a00 */
[----:B------:R-:W2:Y:S04]  /*19d80*/  LDL.LU R61, [R1+0xe70] ;  /* 0x000e7000013d7983 */ /* 0x000ea80000300800 */
[----:B------:R-:W2:Y:S04]  /*19d90*/  LDL.LU.64 R6, [R1+0xe68] ;  /* 0x000e680001067983 */ /* 0x000ea80000300a00 */
[----:B------:R-:W3:Y:S04]  /*19da0*/  LDL.LU.64 R4, [R1+0xe60] ;  /* 0x000e600001047983 */ /* 0x000ee80000300a00 */
[----:B------:R-:W-:Y:S04]  /*19db0*/  STL.64 [R1+0x110], R44 ;  /* 0x0001102c01007387 */ /* 0x000fe80000100a00 */
[----:B------:R0:W-:Y:S02]  /*19dc0*/  STL.64 [R1+0x118], R46 ;  /* 0x0001182e01007387 */ /* 0x0001e40000100a00 */
[----:B0-----:R-:W-:-:S02]  /*19dd0*/  F2FP.F16.E5M2.UNPACK_B R46, R56 ;  /* 0x00000038ff2e723e */ /* 0x001fc400020004ff */
[----:B------:R-:W-:Y:S01]  /*19de0*/  F2FP.F16.E5M2.UNPACK_B R47, R57 ;  /* 0x00000039ff2f723e */ /* 0x000fe200020004ff */
[----:B------:R-:W3:Y:S04]  /*19df0*/  LDL.LU R56, [R1+0x210] ;  /* 0x0002100001387983 */ /* 0x000ee80000300800 */
[----:B------:R-:W3:Y:S04]  /*19e00*/  LDL.LU R57, [R1+0x214] ;  /* 0x0002140001397983 */ /* 0x000ee80000300800 */
[----:B------:R-:W3:Y:S04]  /*19e10*/  LDL.LU R58, [R1+0x218] ;  /* 0x00021800013a7983 */ /* 0x000ee80000300800 */
[----:B------:R-:W3:Y:S01]  /*19e20*/  LDL.LU R59, [R1+0x21c] ;  /* 0x00021c00013b7983 */ /* 0x000ee20000300800 */
[----:B------:R-:W-:-:S02]  /*19e30*/  F2FP.F16.E5M2.UNPACK_B R44, R50 ;  /* 0x00000032ff2c723e */ /* 0x000fc400020004ff */
[----:B------:R-:W-:-:S07]  /*19e40*/  F2FP.F16.E5M2.UNPACK_B R45, R51 ;  /* 0x00000033ff2d723e */ /* 0x000fce00020004ff */
[----:B------:R-:W-:-:S15]  /*19e50*/  HMMA.16816.F32 R32, R44, R2, R32 ;  /* 0x000000022c20723c */ /* 0x000fde0000001820 */
[----:B------:R-:W-:-:S04]  /*19e60*/  NOP ;  /* 0x0000000000007918 */ /* 0x000fc80000000000 */
[----:B------:R-:W-:Y:S04]  /*19e70*/  STL.64 [R1+0x190], R32 ;  /* 0x0001902001007387 */ /* 0x000fe80000100a00 */
[----:B------:R0:W-:Y:S04]  /*19e80*/  STL.64 [R1+0x198], R34 ;  /* 0x0001982201007387 */ /* 0x0001e80000100a00 */
[----:B0-----:R-:W3:Y:S04]  /*19e90*/  LDL.LU R34, [R1+0xe58] ;  /* 0x000e580001227983 */ /* 0x001ee80000300800 */
[----:B------:R-:W3:Y:S01]  /*19ea0*/  LDL.LU.64 R32, [R1+0xe50] ;  /* 0x000e500001207983 */ /* 0x000ee20000300a00 */
[----:B------:R-:W-:Y:S01]  /*19eb0*/  IMAD R51, R52, 0x100, R27 ;  /* 0x0000010034337824 */ /* 0x000fe200078e021b */
[C---:B----4-:R-:W-:Y:S08]  /*19ec0*/  HMMA.16816.F32 R16, R44.reuse, R8, R16 ;  /* 0x000000082c10723c */ /* 0x050ff00000001810 */
[C---:B--2---:R-:W-:Y:S01]  /*19ed0*/  HMMA.16816.F32 R20, R44.reuse, R6, R20 ;  /* 0x000000062c14723c */ /* 0x044fe20000001814 */
[----:B------:R-:W-:Y:S07]  /*19ee0*/  STL.64 [R1+0xe48], R6 ;  /* 0x000e480601007387 */ /* 0x000fee0000100a00 */
[----:B---3--:R-:W-:-:S15]  /*19ef0*/  HMMA.16816.F32 R56, R44, R4, R56 ;  /* 0x000000042c38723c */ /* 0x008fde0000001838 */
[----:B------:R-:W-:-:S04]  /*19f00*/  NOP ;  /* 0x0000000000007918 */ /* 0x000fc80000000000 */
[----:B------:R-:W-:Y:S04]  /*19f10*/  STL.64 [R1+0x180], R56 ;  /* 0x0001803801007387 */ /* 0x000fe80000100a00 */
[----:B------:R-:W-:Y:S04]  /*19f20*/  STL.64 [R1+0x188], R58 ;  /* 0x0001883a01007387 */ /* 0x000fe80000100a00 */
[----:B------:R0:W-:Y:S02]  /*19f30*/  STL.64 [R1+0xe40], R4 ;  /* 0x000e400401007387 */ /* 0x0001e40000100a00 */
[C---:B0-----:R-:W-:Y:S02]  /*19f40*/  HMMA.16816.F32 R4, R44.reuse, R10, R36 ;  /* 0x0000000a2c04723c */ /* 0x041fe40000001824 */
[----:B------:R-:W-:Y:S04]  /*19f50*/  STL.64 [R1+0x170], R20 ;  /* 0x0001701401007387 */ /* 0x000fe80000100a00 */
[----:B------:R-:W-:Y:S04]  /*19f60*/  STL.64 [R1+0x178], R22 ;  /* 0x0001781601007387 */ /* 0x000fe80000100a00 */
[----:B------:R-:W-:Y:S04]  /*19f70*/  STL.64 [R1+0xe28], R10 ;  /* 0x000e280a01007387 */ /* 0x000fe80000100a00 */
[----:B------:R-:W-:Y:S04]  /*19f80*/  STL.64 [R1+0x160], R16 ;  /* 0x0001601001007387 */ /* 0x000fe80000100a00 */
[----:B------:R-:W-:Y:S04]  /*19f90*/  STL.64 [R1+0x168], R18 ;  /* 0x0001681201007387 */ /* 0x000fe80000100a00 */
[----:B------:R0:W-:Y:S04]  /*19fa0*/  STL.64 [R1+0xe20], R8 ;  /* 0x000e200801007387 */ /* 0x0001e80000100a00 */
[----:B------:R-:W-:Y:S04]  /*19fb0*/  STL.64 [R1+0x150], R4 ;  /* 0x0001500401007387 */ /* 0x000fe80000100a00 */
[----:B------:R1:W-:Y:S01]  /*19fc0*/  STL.64 [R1+0x158], R6 ;  /* 0x0001580601007387 */ /* 0x0003e20000100a00 */
[C---:B0-----:R-:W-:Y:S08]  /*19fd0*/  HMMA.16816.F32 R8, R44.reuse, R12, R40 ;  /* 0x0000000c2c08723c */ /* 0x041ff00000001828 */
[----:B-1----:R-:W-:Y:S01]  /*19fe0*/  HMMA.16816.F32 R4, R44, R14, R28 ;  /* 0x0000000e2c04723c */ /* 0x002fe2000000181c */
[----:B------:R-:W-:Y:S10]  /*19ff0*/  STL.64 [R1+0xe38], R14 ;  /* 0x000e380e01007387 */ /* 0x000ff40000100a00 */
[----:B------:R-:W-:Y:S04]  /*1a000*/  STL.64 [R1+0x140], R8 ;  /* 0x0001400801007387 */ /* 0x000fe80000100a00 */
[----:B------:R-:W-:Y:S04]  /*1a010*/  STL.64 [R1+0x148], R10 ;  /* 0x0001480a01007387 */ /* 0x000fe80000100a00 */
[----:B------:R0:W-:Y:S04]  /*1a020*/  STL.64 [R1+0xe30], R12 ;  /* 0x000e300c01007387 */ /* 0x0001e80000100a00 */
[----:B------:R1:W-:Y:S04]  /*1a030*/  STL.64 [R1+0x130], R4 ;  /* 0x0001300401007387 */ /* 0x0003e80000100a00 */
[----:B------:R2:W-:Y:S04]  /*1a040*/  STL.64 [R1+0x138], R6 ;  /* 0x0001380601007387 */ /* 0x0005e80000100a00 */
[----:B------:R-:W3:Y:S04]  /*1a050*/  LDL.LU R58, [R1+0xc48] ;  /* 0x000c4800013a7983 */ /* 0x000ee80000300800 */
[----:B------:R-:W3:Y:S04]  /*1a060*/  LDL.LU R59, [R1+0xc44] ;  /* 0x000c4400013b7983 */ /* 0x000ee80000300800 */
[----:B------:R-:W4:Y:S01]  /*1a070*/  LDL.LU R28, [R1+0x70] ;  /* 0x00007000011c7983 */ /* 0x000f220000300800 */
[----:B------:R-:W-:-:S03]  /*1a080*/  IMAD R56, R54, 0x100, R53 ;  /* 0x0000010036387824 */ /* 0x000fc600078e0235 */
[----:B------:R-:W4:Y:S04]  /*1a090*/  LDL.LU R29, [R1+0x74] ;  /* 0x00007400011d7983 */ /* 0x000f280000300800 */
[----:B------:R-:W4:Y:S01]  /*1a0a0*/  LDL.LU R30, [R1+0x78] ;  /* 0x00007800011e7983 */ /* 0x000f220000300800 */
[----:B------:R-:W-:-:S03]  /*1a0b0*/  IMAD R57, R0, 0x100, R55 ;  /* 0x0000010000397824 */ /* 0x000fc600078e0237 */
[----:B------:R-:W4:Y:S04]  /*1a0c0*/  LDL.LU R31, [R1+0x7c] ;  /* 0x00007c00011f7983 */ /* 0x000f280000300800 */
[----:B------:R-:W3:Y:S04]  /*1a0d0*/  LDL.LU R52, [R1+0x20] ;  /* 0x0000200001347983 */ /* 0x000ee80000300800 */
[----:B------:R-:W3:Y:S04]  /*1a0e0*/  LDL.LU R53, [R1+0x24] ;  /* 0x0000240001357983 */ /* 0x000ee80000300800 */
[----:B------:R-:W3:Y:S04]  /*1a0f0*/  LDL.LU R54, [R1+0x28] ;  /* 0x0000280001367983 */ /* 0x000ee80000300800 */
[----:B------:R-:W3:Y:S04]  /*1a100*/  LDL.LU R55, [R1+0x2c] ;  /* 0x00002c0001377983 */ /* 0x000ee80000300800 */
        /* <DEDUP_REMOVED lines=8> */
[----:B0-----:R-:W4:Y:S04]  /*1a190*/  LDL.LU R12, [R1+0xf0] ;  /* 0x0000f000010c7983 */ /* 0x001f280000300800 */
[----:B------:R-:W4:Y:S04]  /*1a1a0*/  LDL.LU R13, [R1+0xf4] ;  /* 0x0000f400010d7983 */ /* 0x000f280000300800 */
[----:B------:R-:W4:Y:S04]  /*1a1b0*/  LDL.LU R14, [R1+0xf8] ;  /* 0x0000f800010e7983 */ /* 0x000f280000300800 */
[----:B------:R-:W4:Y:S04]  /*1a1c0*/  LDL.LU R15, [R1+0xfc] ;  /* 0x0000fc00010f7983 */ /* 0x000f280000300800 */
[----:B-1----:R-:W4:Y:S04]  /*1a1d0*/  LDL.LU R4, [R1+0x100] ;  /* 0x0001000001047983 */ /* 0x002f280000300800 */
[----:B------:R-:W4:Y:S04]  /*1a1e0*/  LDL.LU R5, [R1+0x104] ;  /* 0x0001040001057983 */ /* 0x000f280000300800 */
[----:B--2---:R-:W4:Y:S04]  /*1a1f0*/  LDL.LU R6, [R1+0x108] ;  /* 0x0001080001067983 */ /* 0x004f280000300800 */
[----:B------:R-:W4:Y:S01]  /*1a200*/  LDL.LU R7, [R1+0x10c] ;  /* 0x00010c0001077983 */ /* 0x000f220000300800 */
[----:B------:R-:W-:-:S03]  /*1a210*/  IMAD R50, R26, 0x100, R25 ;  /* 0x000001001a327824 */ /* 0x000fc600078e0219 */
        /* <DEDUP_REMOVED lines=14> */
[----:B---3--:R-:W-:Y:S01]  /*1a300*/  HMMA.16816.F32 R24, R44, R48, R52 ;  /* 0x000000302c18723c */ /* 0x008fe20000001834 */
[----:B------:R-:W-:-:S02]  /*1a310*/  F2FP.F16.E5M2.UNPACK_B R44, R50 ;  /* 0x00000032ff2c723e */ /* 0x000fc400020004ff */
[----:B------:R-:W3:Y:S01]  /*1a320*/  LDL.LU R52, [R1+0x50] ;  /* 0x0000500001347983 */ /* 0x000ee20000300800 */
[----:B------:R-:W-:Y:S02]  /*1a330*/  F2FP.F16.E5M2.UNPACK_B R45, R51 ;  /* 0x00000033ff2d723e */ /* 0x000fe400020004ff */
[----:B------:R-:W-:Y:S02]  /*1a340*/  F2FP.F16.E5M2.UNPACK_B R46, R56 ;  /* 0x00000038ff2e723e */ /* 0x000fe400020004ff */
[----:B------:R-:W-:-:S11]  /*1a350*/  F2FP.F16.E5M2.UNPACK_B R47, R57 ;  /* 0x00000039ff2f723e */ /* 0x000fd600020004ff */
[----:B------:R0:W-:Y:S04]  /*1a360*/  STL.64 [R1+0x80], R24 ;  /* 0x0000801801007387 */ /* 0x0001e80000100a00 */
[----:B------:R-:W-:Y:S04]  /*1a370*/  STL.64 [R1+0x88], R26 ;  /* 0x0000881a01007387 */ /* 0x000fe80000100a00 */
[----:B------:R-:W3:Y:S04]  /*1a380*/  LDL.LU R53, [R1+0x54] ;  /* 0x0000540001357983 */ /* 0x000ee80000300800 */
[----:B------:R-:W3:Y:S04]  /*1a390*/  LDL.LU R54, [R1+0x58] ;  /* 0x0000580001367983 */ /* 0x000ee80000300800 */
[----:B------:R-:W3:Y:S04]  /*1a3a0*/  LDL.LU R55, [R1+0x5c] ;  /* 0x00005c0001377983 */ /* 0x000ee80000300800 */
[----:B0-----:R-:W2:Y:S04]  /*1a3b0*/  LDL.LU R24, [R1+0x60] ;  /* 0x0000600001187983 */ /* 0x001ea80000300800 */
[----:B------:R-:W2:Y:S04]  /*1a3c0*/  LDL.LU R25, [R1+0x64] ;  /* 0x0000640001197983 */ /* 0x000ea80000300800 */
[----:B------:R-:W2:Y:S04]  /*1a3d0*/  LDL.LU R50, [R1+0x434] ;  /* 0x0004340001327983 */ /* 0x000ea80000300800 */
[----:B------:R-:W2:Y:S04]  /*1a3e0*/  LDL.LU R51, [R1+0x43c] ;  /* 0x00043c0001337983 */ /* 0x000ea80000300800 */
[----:B------:R-:W2:Y:S04]  /*1a3f0*/  LDL.LU R56, [R1+0x444] ;  /* 0x0004440001387983 */ /* 0x000ea80000300800 */
[----:B------:R-:W2:Y:S01]  /*1a400*/  LDL.LU R57, [R1+0x448] ;  /* 0x0004480001397983 */ /* 0x000ea20000300800 */
[----:B----4-:R-:W-:-:S15]  /*1a410*/  HMMA.16816.F32 R4, R44, R2, R4 ;  /* 0x000000022c04723c */ /* 0x010fde0000001804 */
[----:B------:R-:W-:-:S04]  /*1a420*/  NOP ;  /* 0x0000000000007918 */ /* 0x000fc80000000000 */
[----:B------:R-:W-:Y:S04]  /*1a430*/  STL.64 [R1+0x100], R4 ;  /* 0x0001000401007387 */ /* 0x000fe80000100a00 */
[----:B------:R0:W-:Y:S04]  /*1a440*/  STL.64 [R1+0x108], R6 ;  /* 0x0001080601007387 */ /* 0x0001e80000100a00 */
[----:B0-----:R-:W2:Y:S04]  /*1a450*/  LDL.LU.64 R6, [R1+0xe48] ;  /* 0x000e480001067983 */ /* 0x001ea80000300a00 */
[----:B------:R-:W4:Y:S01]  /*1a460*/  LDL.LU.64 R4, [R1+0xe40] ;  /* 0x000e400001047983 */ /* 0x000f220000300a00 */
[----:B------:R-:W-:-:S02]  /*1a470*/  IMAD.MOV.U32 R27, RZ, RZ, R60 ;  /* 0x000000ffff1b7224 */ /* 0x000fc400078e003c */
[----:B------:R-:W-:Y:S01]  /*1a480*/  IMAD.MOV.U32 R26, RZ, RZ, R61 ;  /* 0x000000ffff1a7224 */ /* 0x000fe200078e003d */
[C---:B----4-:R-:W-:Y:S08]  /*1a490*/  HMMA.16816.F32 R12, R44.reuse, R4, R12 ;  /* 0x000000042c0c723c */ /* 0x050ff0000000180c */
[----:B--2---:R-:W-:Y:S11]  /*1a4a0*/  HMMA.16816.F32 R8, R44, R6, R8 ;  /* 0x000000062c08723c */ /* 0x004ff60000001808 */
[----:B------:R-:W-:Y:S01]  /*1a4b0*/  IMAD.MOV.U32 R60, RZ, RZ, R15 ;  /* 0x000000ffff3c7224 */ /* 0x000fe200078e000f */
[----:B------:R0:W-:Y:S01]  /*1a4c0*/  STL.64 [R1+0xf0], R12 ;  /* 0x0000f00c01007387 */ /* 0x0001e20000100a00 */
[----:B------:R-:W-:-:S03]  /*1a4d0*/  IMAD.MOV.U32 R61, RZ, RZ, R14 ;  /* 0x000000ffff3d7224 */ /* 0x000fc600078e000e */
[----:B------:R-:W2:Y:S04]  /*1a4e0*/  LDL.LU.64 R14, [R1+0xe38] ;  /* 0x000e3800010e7983 */ /* 0x000ea80000300a00 */
[----:B0-----:R-:W4:Y:S04]  /*1a4f0*/  LDL.LU.64 R12, [R1+0xe30] ;  /* 0x000e3000010c7983 */ /* 0x001f280000300a00 */
[----:B------:R-:W-:Y:S04]  /*1a500*/  STL [R1+0xd84], R60 ;  /* 0x000d843c01007387 */ /* 0x000fe80000100800 */
[----:B------:R-:W-:Y:S04]  /*1a510*/  STL [R1+0xd80], R61 ;  /* 0x000d803d01007387 */ /* 0x000fe80000100800 */
[----:B------:R-:W-:Y:S04]  /*1a520*/  STL.64 [R1+0xe0], R8 ;  /* 0x0000e00801007387 */ /* 0x000fe80000100a00 */
[----:B------:R0:W-:Y:S04]  /*1a530*/  STL.64 [R1+0xe8], R10 ;  /* 0x0000e80a01007387 */ /* 0x0001e80000100a00 */
[----:B0-----:R-:W3:Y:S04]  /*1a540*/  LDL.LU.64 R10, [R1+0xe28] ;  /* 0x000e2800010a7983 */ /* 0x001ee80000300a00 */
[----:B------:R-:W3:Y:S01]  /*1a550*/  LDL.LU.64 R8, [R1+0xe20] ;  /* 0x000e200001087983 */ /* 0x000ee20000300a00 */
[----:B------:R-:W-:-:S02]  /*1a560*/  IMAD R50, R50, 0x100, R35 ;  /* 0x0000010032327824 */ /* 0x000fc400078e0223 */
[----:B------:R-:W-:Y:S02]  /*1a570*/  IMAD R51, R51, 0x100, R0 ;  /* 0x0000010033337824 */ /* 0x000fe400078e0200 */
[----:B------:R-:W-:Y:S02]  /*1a580*/  IMAD R56, R56, 0x100, R57 ;  /* 0x0000010038387824 */ /* 0x000fe400078e0239 */
[----:B------:R-:W-:Y:S01]  /*1a590*/  IMAD R57, R59, 0x100, R58 ;  /* 0x000001003b397824 */ /* 0x000fe200078e023a */
[C---:B--2---:R-:W-:Y:S08]  /*1a5a0*/  HMMA.16816.F32 R40, R44.reuse, R14, R40 ;  /* 0x0000000e2c28723c */ /* 0x044ff00000001828 */
[C---:B----4-:R-:W-:Y:S08]  /*1a5b0*/  HMMA.16816.F32 R36, R44.reuse, R12, R36 ;  /* 0x0000000c2c24723c */ /* 0x050ff00000001824 */
[C---:B---3--:R-:W-:Y:S08]  /*1a5c0*/  HMMA.16816.F32 R16, R44.reuse, R10, R16 ;  /* 0x0000000a2c10723c */ /* 0x048ff00000001810 */
[C---:B------:R-:W-:Y:S08]  /*1a5d0*/  HMMA.16816.F32 R20, R44.reuse, R8, R20 ;  /* 0x000000082c14723c */ /* 0x040ff00000001814 */
[----:B------:R-:W-:Y:S01]  /*1a5e0*/  HMMA.16816.F32 R44, R44, R48, R28 ;  /* 0x000000302c2c723c */ /* 0x000fe2000000181c */
[----:B------:R-:W-:-:S02]  /*1a5f0*/  IMAD.MOV.U32 R60, RZ, RZ, R38 ;  /* 0x000000ffff3c7224 */ /* 0x000fc400078e0026 */
[----:B------:R-:W-:-:S08]  /*1a600*/  IMAD.MOV.U32 R61, RZ, RZ, R39 ;  /* 0x000000ffff3d7224 */ /* 0x000fd000078e0027 */
[----:B------:R-:W-:Y:S04]  /*1a610*/  STL.64 [R1+0xd0], R20 ;  /* 0x0000d01401007387 */ /* 0x000fe80000100a00 */
[----:B------:R0:W-:Y:S04]  /*1a620*/  STL.64 [R1+0xd8], R22 ;  /* 0x0000d81601007387 */ /* 0x0001e80000100a00 */
[----:B0-----:R-:W2:Y:S04]  /*1a630*/  LDL.LU.64 R22, [R1+0xe18] ;  /* 0x000e180001167983 */ /* 0x001ea80000300a00 */
[----:B------:R-:W2:Y:S04]  /*1a640*/  LDL.LU.64 R20, [R1+0xe10] ;  /* 0x000e100001147983 */ /* 0x000ea80000300a00 */
[----:B------:R-:W-:Y:S04]  /*1a650*/  STL.64 [R1+0xc0], R16 ;  /* 0x0000c01001007387 */ /* 0x000fe80000100a00 */
[----:B------:R0:W-:Y:S04]  /*1a660*/  STL.64 [R1+0xc8], R18 ;  /* 0x0000c81201007387 */ /* 0x0001e80000100a00 */
[----:B0-----:R-:W3:Y:S04]  /*1a670*/  LDL.LU.64 R18, [R1+0xe08] ;  /* 0x000e080001127983 */ /* 0x001ee80000300a00 */
[----:B------:R-:W3:Y:S04]  /*1a680*/  LDL.LU.64 R16, [R1+0xe00] ;  /* 0x000e000001107983 */ /* 0x000ee80000300a00 */
[----:B------:R0:W-:Y:S04]  /*1a690*/  STL.64 [R1+0xb0], R36 ;  /* 0x0000b02401007387 */ /* 0x0001e80000100a00 */
[----:B------:R-:W4:Y:S04]  /*1a6a0*/  LDL.LU.64 R38, [R1+0xdf8] ;  /* 0x000df80001267983 */ /* 0x000f280000300a00 */
[----:B0-----:R-:W4:Y:S04]  /*1a6b0*/  LDL.LU.64 R36, [R1+0xdf0] ;  /* 0x000df00001247983 */ /* 0x001f280000300a00 */
[----:B------:R-:W-:Y:S04]  /*1a6c0*/  STL.64 [R1+0xa0], R40 ;  /* 0x0000a02801007387 */ /* 0x000fe80000100a00 */
[----:B------:R0:W-:Y:S04]  /*1a6d0*/  STL.64 [R1+0xa8], R42 ;  /* 0x0000a82a01007387 */ /* 0x0001e80000100a00 */
[----:B0-----:R-:W2:Y:S04]  /*1a6e0*/  LDL.LU.64 R42, [R1+0xde8] ;  /* 0x000de800012a7983 */ /* 0x001ea80000300a00 */
[----:B------:R-:W2:Y:S04]  /*1a6f0*/  LDL.LU.64 R40, [R1+0xde0] ;  /* 0x000de00001287983 */ /* 0x000ea80000300a00 */
[----:B------:R-:W2:Y:S04]  /*1a700*/  LDL.LU R35, [R1+0xddc] ;  /* 0x000ddc0001237983 */ /* 0x000ea80000300800 */
[----:B------:R-:W2:Y:S04]  /*1a710*/  LDL.LU R0, [R1+0xdd8] ;  /* 0x000dd80001007983 */ /* 0x000ea80000300800 */
[----:B------:R-:W3:Y:S04]  /*1a720*/  LDL.LU.64 R30, [R1+0xdd0] ;  /* 0x000dd000011e7983 */ /* 0x000ee80000300a00 */
[----:B------:R-:W3:Y:S04]  /*1a730*/  LDL.LU.64 R28, [R1+0xdc8] ;  /* 0x000dc800011c7983 */ /* 0x000ee80000300a00 */
[----:B------:R0:W-:Y:S04]  /*1a740*/  STL.64 [R1+0x70], R44 ;  /* 0x0000702c01007387 */ /* 0x0001e80000100a00 */
[----:B------:R1:W-:Y:S01]  /*1a750*/  STL.64 [R1+0x78], R46 ;  /* 0x0000782e01007387 */ /* 0x0003e20000100a00 */
[----:B0-----:R-:W-:-:S02]  /*1a760*/  F2FP.F16.E5M2.UNPACK_B R44, R50 ;  /* 0x00000032ff2c723e */ /* 0x001fc400020004ff */
[----:B------:R-:W-:Y:S02]  /*1a770*/  F2FP.F16.E5M2.UNPACK_B R45, R51 ;  /* 0x00000033ff2d723e */ /* 0x000fe400020004ff */
[----:B-1----:R-:W-:Y:S02]  /*1a780*/  F2FP.F16.E5M2.UNPACK_B R46, R56 ;  /* 0x00000038ff2e723e */ /* 0x002fe400020004ff */
[----:B------:R-:W-:Y:S01]  /*1a790*/  F2FP.F16.E5M2.UNPACK_B R47, R57 ;  /* 0x00000039ff2f723e */ /* 0x000fe200020004ff */
[----:B------:R-:W3:Y:S04]  /*1a7a0*/  LDL.LU R56, [R1+0x90] ;  /* 0x0000900001387983 */ /* 0x000ee80000300800 */
[----:B------:R-:W3:Y:S02]  /*1a7b0*/  LDL.LU R57, [R1+0x94] ;  /* 0x0000940001397983 */ /* 0x000ee40000300800 */
[C---:B------:R-:W-:Y:S02]  /*1a7c0*/  HMMA.16816.F32 R24, R44.reuse, R2, R24 ;  /* 0x000000022c18723c */ /* 0x040fe40000001818 */
[----:B------:R-:W3:Y:S06]  /*1a7d0*/  LDL.LU R58, [R1+0x98] ;  /* 0x00009800013a7983 */ /* 0x000eec0000300800 */
[----:B------:R-:W-:Y:S11]  /*1a7e0*/  HMMA.16816.F32 R52, R44, R4, R52 ;  /* 0x000000042c34723c */ /* 0x000ff60000001834 */
        /* <DEDUP_REMOVED lines=8> */
[----:B------:R-:W4:Y:S04]  /*1a870*/  LDL.LU R4, [R1+0x238] ;  /* 0x0002380001047983 */ /* 0x000f280000300800 */
[----:B------:R-:W4:Y:S04]  /*1a880*/  LDL.LU R5, [R1+0x23c] ;  /* 0x00023c0001057983 */ /* 0x000f280000300800 */
[----:B------:R-:W4:Y:S01]  /*1a890*/  LDL.LU R2, [R1+0x248] ;  /* 0x0002480001027983 */ /* 0x000f220000300800 */
[----:B--2---:R-:W-:-:S07]  /*1a8a0*/  IMAD.MOV.U32 R59, RZ, RZ, R0 ;  /* 0x000000ffff3b7224 */ /* 0x004fce00078e0000 */
[----:B---3--:R-:W-:-:S15]  /*1a8b0*/  HMMA.16816.F32 R56, R44, R6, R56 ;  /* 0x000000062c38723c */ /* 0x008fde0000001838 */
[----:B------:R-:W-:-:S04]  /*1a8c0*/  NOP ;  /* 0x0000000000007918 */ /* 0x000fc80000000000 */
[----:B------:R-:W-:Y:S04]  /*1a8d0*/  STL.64 [R1+0x40], R56 ;  /* 0x0000403801007387 */ /* 0x000fe80000100a00 */
[----:B------:R0:W-:Y:S01]  /*1a8e0*/  STL.64 [R1+0x48], R58 ;  /* 0x0000483a01007387 */ /* 0x0001e20000100a00 */
[----:B----4-:R-:W-:-:S15]  /*1a8f0*/  HMMA.16816.F32 R52, R44, R8, R52 ;  /* 0x000000082c34723c */ /* 0x010fde0000001834 */
[----:B------:R-:W-:-:S04]  /*1a900*/  NOP ;  /* 0x0000000000007918 */ /* 0x000fc80000000000 */
[----:B------:R-:W-:Y:S04]  /*1a910*/  STL.64 [R1+0x30], R52 ;  /* 0x0000303401007387 */ /* 0x000fe80000100a00 */
[----:B------:R-:W-:Y:S04]  /*1a920*/  STL [R1+0x38], R54 ;  /* 0x0000383601007387 */ /* 0x000fe80000100800 */
[----:B------:R-:W2:Y:S01]  /*1a930*/  LDL.LU R8, [R1+0xc5c] ;  /* 0x000c5c0001087983 */ /* 0x000ea20000300800 */
[----:B------:R-:W-:-:S03]  /*1a940*/  IMAD.MOV.U32 R0, RZ, RZ, R55 ;  /* 0x000000ffff007224 */ /* 0x000fc600078e0037 */
[----:B------:R-:W3:Y:S04]  /*1a950*/  LDL.LU R9, [R1+0xc68] ;  /* 0x000c680001097983 */ /* 0x000ee80000300800 */
[----:B------:R-:W3:Y:S01]  /*1a960*/  LDL.LU R55, [R1+0xc64] ;  /* 0x000c640001377983 */ /* 0x000ee20000300800 */
[----:B0-----:R-:W-:Y:S03]  /*1a970*/  HMMA.16816.F32 R56, R44, R10, R24 ;  /* 0x0000000a2c38723c */ /* 0x001fe60000001818 */
[----:B------:R-:W4:Y:S04]  /*1a980*/  LDL.LU R11, [R1+0xc50] ;  /* 0x000c5000010b7983 */ /* 0x000f280000300800 */
[----:B------:R-:W4:-:S12]  /*1a990*/  LDL.LU R24, [R1+0xc4c] ;  /* 0x000c4c0001187983 */ /* 0x000f180000300800 */
[----:B------:R-:W-:Y:S04]  /*1a9a0*/  STL.64 [R1+0x20], R56 ;  /* 0x0000203801007387 */ /* 0x000fe80000100a00 */
[----:B------:R0:W-:Y:S04]  /*1a9b0*/  STL.64 [R1+0x28], R58 ;  /* 0x0000283a01007387 */ /* 0x0001e80000100a00 */
[----:B------:R-:W2:Y:S04]  /*1a9c0*/  LDL.LU R25, [R1+0xc58] ;  /* 0x000c580001197983 */ /* 0x000ea80000300800 */
[----:B------:R-:W2:Y:S04]  /*1a9d0*/  LDL.LU R26, [R1+0xc54] ;  /* 0x000c5400011a7983 */ /* 0x000ea80000300800 */
[----:B------:R-:W2:Y:S04]  /*1a9e0*/  LDL.LU R27, [R1+0xc60] ;  /* 0x000c6000011b7983 */ /* 0x000ea80000300800 */
[----:B------:R-:W2:Y:S04]  /*1a9f0*/  LDL.LU R3, [R1+0x24c] ;  /* 0x00024c0001037983 */ /* 0x000ea80000300800 */
[----:B------:R-:W2:Y:S04]  /*1aa00*/  LDL.LU R6, [R1+0x258] ;  /* 0x0002580001067983 */ /* 0x000ea80000300800 */
[----:B------:R-:W2:Y:S01]  /*1aa10*/  LDL.LU R7, [R1+0x25c] ;  /* 0x00025c0001077983 */ /* 0x000ea20000300800 */
[C---:B------:R-:W-:Y:S08]  /*1aa20*/  HMMA.16816.F32 R28, R44.reuse, R12, R28 ;  /* 0x0000000c2c1c723c */ /* 0x040ff0000000181c */
[----:B0-----:R-:W-:Y:S01]  /*1aa30*/  HMMA.16816.F32 R56, R44, R14, R32 ;  /* 0x0000000e2c38723c */ /* 0x001fe20000001820 */
[----:B------:R-:W2:Y:S10]  /*1aa40*/  LDL.LU R54, [R1+0x268] ;  /* 0x0002680001367983 */ /* 0x000eb40000300800 */
[----:B------:R-:W-:-:S02]  /*1aa50*/  IMAD.MOV.U32 R53, RZ, RZ, R28 ;  /* 0x000000ffff357224 */ /* 0x000fc400078e001c */
[----:B------:R-:W-:-:S05]  /*1aa60*/  IMAD.MOV.U32 R52, RZ, RZ, R29 ;  /* 0x000000ffff347224 */ /* 0x000fca00078e001d */
[----:B------:R0:W-:Y:S04]  /*1aa70*/  STL.64 [R1+0xd58], R52 ;  /* 0x000d583401007387 */ /* 0x0001e80000100a00 */
[----:B------:R-:W-:Y:S04]  /*1aa80*/  STL.64 [R1+0xd28], R58 ;  /* 0x000d283a01007387 */ /* 0x000fe80000100a00 */
[----:B------:R-:W-:Y:S01]  /*1aa90*/  STL.64 [R1+0xd20], R56 ;  /* 0x000d203801007387 */ /* 0x000fe20000100a00 */
[----:B---3--:R-:W-:-:S03]  /*1aaa0*/  IMAD R15, R55, 0x100, R9 ;  /* 0x00000100370f7824 */ /* 0x008fc600078e0209 */
[----:B------:R-:W3:Y:S01]  /*1aab0*/  LDL.LU R55, [R1+0x26c] ;  /* 0x00026c0001377983 */ /* 0x000ee20000300800 */
[----:B----4-:R-:W-:Y:S01]  /*1aac0*/  IMAD R12, R24, 0x100, R11 ;  /* 0x00000100180c7824 */ /* 0x010fe200078e020b */
[----:B------:R-:W-:Y:S02]  /*1aad0*/  F2FP.F16.E5M2.UNPACK_B R4, R4.H1 ;  /* 0x00000004ff04723e */ /* 0x000fe400030004ff */
[----:B------:R-:W-:Y:S02]  /*1aae0*/  F2FP.F16.E5M2.UNPACK_B R5, R5.H1 ;  /* 0x00000005ff05723e */ /* 0x000fe400030004ff */
[----:B------:R-:W-:Y:S02]  /*1aaf0*/  F2FP.F16.E5M2.UNPACK_B R15, R15 ;  /* 0x0000000fff0f723e */ /* 0x000fe400020004ff */
[----:B------:R-:W-:Y:S02]  /*1ab00*/  F2FP.F16.E5M2.UNPACK_B R12, R12 ;  /* 0x0000000cff0c723e */ /* 0x000fe400020004ff */
[----:B------:R-:W-:Y:S01]  /*1ab10*/  F2FP.F16.E5M2.UNPACK_B R2, R2.H1 ;  /* 0x00000002ff02723e */ /* 0x000fe200030004ff */
[----:B------:R-:W-:Y:S01]  /*1ab20*/  HMMA.16816.F32 R40, R44, R48, R40 ;  /* 0x000000302c28723c */ /* 0x000fe20000001828 */
[----:B--2---:R-:W-:-:S02]  /*1ab30*/  IMAD R13, R26, 0x100, R25 ;  /* 0x000001001a0d7824 */ /* 0x004fc400078e0219 */
[----:B------:R-:W-:-:S03]  /*1ab40*/  IMAD R14, R8, 0x100, R27 ;  /* 0x00000100080e7824 */ /* 0x000fc600078e021b */
[----:B------:R-:W-:Y:S02]  /*1ab50*/  F2FP.F16.E5M2.UNPACK_B R13, R13 ;  /* 0x0000000dff0d723e */ /* 0x000fe400020004ff */
[----:B------:R-:W-:Y:S02]  /*1ab60*/  F2FP.F16.E5M2.UNPACK_B R14, R14 ;  /* 0x0000000eff0e723e */ /* 0x000fe400020004ff */
[----:B------:R-:W-:Y:S02]  /*1ab70*/  F2FP.F16.E5M2.UNPACK_B R3, R3.H1 ;  /* 0x00000003ff03723e */ /* 0x000fe400030004ff */
[----:B------:R-:W-:Y:S02]  /*1ab80*/  F2FP.F16.E5M2.UNPACK_B R6, R6.H1 ;  /* 0x00000006ff06723e */ /* 0x000fe400030004ff */
[----:B------:R-:W-:Y:S01]  /*1ab90*/  F2FP.F16.E5M2.UNPACK_B R7, R7.H1 ;  /* 0x00000007ff07723e */ /* 0x000fe200030004ff */
[C---:B------:R-:W-:Y:S08]  /*1aba0*/  HMMA.16816.F32 R36, R12.reuse, R4, R36 ;  /* 0x000000040c24723c */ /* 0x040ff00000001824 */
[C---:B------:R-:W-:Y:S08]  /*1abb0*/  HMMA.16816.F32 R24, R12.reuse, R2, R16 ;  /* 0x000000020c18723c */ /* 0x040ff00000001810 */
[----:B------:R-:W-:Y:S01]  /*1abc0*/  HMMA.16816.F32 R20, R12, R6, R20 ;  /* 0x000000060c14723c */ /* 0x000fe20000001814 */
[----:B------:R-:W-:-:S02]  /*1abd0*/  IMAD.MOV.U32 R50, RZ, RZ, R30 ;  /* 0x000000ffff327224 */ /* 0x000fc400078e001e */
[----:B------:R-:W-:-:S05]  /*1abe0*/  IMAD.MOV.U32 R51, RZ, RZ, R31 ;  /* 0x000000ffff337224 */ /* 0x000fca00078e001f */
[----:B------:R1:W-:Y:S04]  /*1abf0*/  STL.64 [R1+0xd50], R50 ;  /* 0x000d503201007387 */ /* 0x0003e80000100a00 */
[----:B------:R-:W-:Y:S04]  /*1ac00*/  STL.64 [R1+0xd38], R42 ;  /* 0x000d382a01007387 */ /* 0x000fe80000100a00 */
[----:B------:R-:W-:Y:S04]  /*1ac10*/  STL.64 [R1+0xd30], R40 ;  /* 0x000d302801007387 */ /* 0x000fe80000100a00 */
[----:B------:R-:W-:Y:S04]  /*1ac20*/  STL [R1+0xce8], R36 ;  /* 0x000ce82401007387 */ /* 0x000fe80000100800 */
[----:B------:R-:W-:Y:S04]  /*1ac30*/  STL [R1+0xce4], R37 ;  /* 0x000ce42501007387 */ /* 0x000fe80000100800 */
[----:B------:R-:W-:Y:S04]  /*1ac40*/  STL [R1+0xce0], R38 ;  /* 0x000ce02601007387 */ /* 0x000fe80000100800 */
[----:B------:R-:W-:Y:S04]  /*1ac50*/  STL [R1+0xcdc], R39 ;  /* 0x000cdc2701007387 */ /* 0x000fe80000100800 */
[----:B------:R2:W-:Y:S04]  /*1ac60*/  STL [R1+0xcf8], R24 ;  /* 0x000cf81801007387 */ /* 0x0005e80000100800 */
[----:B------:R4:W-:Y:S04]  /*1ac70*/  STL [R1+0xcf4], R25 ;  /* 0x000cf41901007387 */ /* 0x0009e80000100800 */
[----:B------:R0:W-:Y:S04]  /*1ac80*/  STL [R1+0xcf0], R26 ;  /* 0x000cf01a01007387 */ /* 0x0001e80000100800 */
[----:B------:R0:W-:Y:S04]  /*1ac90*/  STL [R1+0xcec], R27 ;  /* 0x000cec1b01007387 */ /* 0x0001e80000100800 */
[----:B------:R-:W-:Y:S04]  /*1aca0*/  STL.64 [R1+0xd90], R6 ;  /* 0x000d900601007387 */ /* 0x000fe80000100a00 */
[----:B------:R0:W-:Y:S04]  /*1acb0*/  STL.64 [R1+0xd88], R4 ;  /* 0x000d880401007387 */ /* 0x0001e80000100a00 */
[----:B------:R-:W-:Y:S04]  /*1acc0*/  STL [R1+0xd08], R20 ;  /* 0x000d081401007387 */ /* 0x000fe80000100800 */
[----:B------:R-:W-:Y:S04]  /*1acd0*/  STL [R1+0xd04], R21 ;  /* 0x000d041501007387 */ /* 0x000fe80000100800 */
[----:B------:R-:W-:Y:S04]  /*1ace0*/  STL [R1+0xd00], R22 ;  /* 0x000d001601007387 */ /* 0x000fe80000100800 */
[----:B------:R-:W-:Y:S04]  /*1acf0*/  STL [R1+0xcfc], R23 ;  /* 0x000cfc1701007387 */ /* 0x000fe80000100800 */
[----:B0-----:R-:W2:Y:S01]  /*1ad00*/  LDL.LU R52, [R1+0x150] ;  /* 0x0001500001347983 */ /* 0x001ea20000300800 */
[----:B------:R-:W-:-:S03]  /*1ad10*/  F2FP.F16.E5M2.UNPACK_B R8, R54.H1 ;  /* 0x00000036ff08723e */ /* 0x000fc600030004ff */
[----:B------:R-:W2:Y:S04]  /*1ad20*/  LDL.LU R53, [R1+0x154] ;  /* 0x0001540001357983 */ /* 0x000ea80000300800 */
[----:B------:R-:W2:Y:S01]  /*1ad30*/  LDL.LU R54, [R1+0x158] ;  /* 0x0001580001367983 */ /* 0x000ea20000300800 */
[----:B---3--:R-:W-:-:S03]  /*1ad40*/  F2FP.F16.E5M2.UNPACK_B R9, R55.H1 ;  /* 0x00000037ff09723e */ /* 0x008fc600030004ff */
[----:B------:R-:W2:Y:S04]  /*1ad50*/  LDL.LU R55, [R1+0x15c] ;  /* 0x00015c0001377983 */ /* 0x000ea80000300800 */
[----:B--2---:R-:W-:Y:S04]  /*1ad60*/  STL.64 [R1+0xda0], R54 ;  /* 0x000da03601007387 */ /* 0x004fe80000100a00 */
[----:B------:R0:W-:Y:S04]  /*1ad70*/  STL.64 [R1+0xd98], R52 ;  /* 0x000d983401007387 */ /* 0x0001e80000100a00 */
[----:B------:R-:W2:Y:S04]  /*1ad80*/  LDL.LU R48, [R1+0x170] ;  /* 0x0001700001307983 */ /* 0x000ea80000300800 */
[----:B------:R-:W2:Y:S04]  /*1ad90*/  LDL.LU R49, [R1+0x174] ;  /* 0x0001740001317983 */ /* 0x000ea80000300800 */
[----:B-1----:R-:W2:Y:S04]  /*1ada0*/  LDL.LU R50, [R1+0x178] ;  /* 0x0001780001327983 */ /* 0x002ea80000300800 */
[----:B------:R-:W2:Y:S04]  /*1adb0*/  LDL.LU R51, [R1+0x17c] ;  /* 0x00017c0001337983 */ /* 0x000ea80000300800 */
[----:B------:R-:W3:Y:S04]  /*1adc0*/  LDL.LU R24, [R1+0x110] ;  /* 0x0001100001187983 */ /* 0x000ee80000300800 */
[----:B----4-:R-:W3:Y:S04]  /*1add0*/  LDL.LU R25, [R1+0x114] ;  /* 0x0001140001197983 */ /* 0x010ee80000300800 */
[----:B------:R-:W3:Y:S04]  /*1ade0*/  LDL.LU R26, [R1+0x118] ;  /* 0x00011800011a7983 */ /* 0x000ee80000300800 */
[----:B------:R-:W3:Y:S04]  /*1adf0*/  LDL.LU R27, [R1+0x11c] ;  /* 0x00011c00011b7983 */ /* 0x000ee80000300800 */
[----:B------:R-:W4:Y:S04]  /*1ae00*/  LDL.LU R4, [R1+0x1a0] ;  /* 0x0001a00001047983 */ /* 0x000f280000300800 */
[----:B------:R-:W4:Y:S04]  /*1ae10*/  LDL.LU R5, [R1+0x1a4] ;  /* 0x0001a40001057983 */ /* 0x000f280000300800 */
[----:B------:R-:W4:Y:S04]  /*1ae20*/  LDL.LU R6, [R1+0x1a8] ;  /* 0x0001a80001067983 */ /* 0x000f280000300800 */
[----:B------:R-:W4:Y:S04]  /*1ae30*/  LDL.LU R7, [R1+0x1ac] ;  /* 0x0001ac0001077983 */ /* 0x000f280000300800 */
[----:B------:R-:W2:Y:S04]  /*1ae40*/  LDL.LU R28, [R1] ;  /* 0x00000000011c7983 */ /* 0x000ea80000300800 */
[----:B------:R-:W2:Y:S04]  /*1ae50*/  LDL.LU R29, [R1+0x4] ;  /* 0x00000400011d7983 */ /* 0x000ea80000300800 */
[----:B------:R-:W2:Y:S04]  /*1ae60*/  LDL.LU R30, [R1+0x8] ;  /* 0x00000800011e7983 */ /* 0x000ea80000300800 */
[----:B------:R-:W2:Y:S04]  /*1ae70*/  LDL.LU R31, [R1+0xc] ;  /* 0x00000c00011f7983 */ /* 0x000ea80000300800 */
[----:B------:R-:W3:Y:S04]  /*1ae80*/  LDL.LU R10, [R1+0x278] ;  /* 0x00027800010a7983 */ /* 0x000ee80000300800 */
[----:B0-----:R-:W4:Y:S04]  /*1ae90*/  LDL.LU R52, [R1+0x120] ;  /* 0x0001200001347983 */ /* 0x001f280000300800 */
        /* <DEDUP_REMOVED lines=31> */
[----:B---3--:R-:W-:-:S02]  /*1b090*/  F2FP.F16.E5M2.UNPACK_B R10, R10.H1 ;  /* 0x0000000aff0a723e */ /* 0x008fc400030004ff */
[----:B----4-:R-:W-:Y:S02]  /*1b0a0*/  F2FP.F16.E5M2.UNPACK_B R11, R11.H1 ;  /* 0x0000000bff0b723e */ /* 0x010fe400030004ff */
[----:B------:R-:W-:Y:S02]  /*1b0b0*/  F2FP.F16.E5M2.UNPACK_B R16, R16.H1 ;  /* 0x00000010ff10723e */ /* 0x000fe400030004ff */
[----:B------:R-:W-:-:S03]  /*1b0c0*/  F2FP.F16.E5M2.UNPACK_B R17, R17.H1 ;  /* 0x00000011ff11723e */ /* 0x000fc600030004ff */
[C---:B------:R-:W-:Y:S09]  /*1b0d0*/  HMMA.16816.F32 R52, R12.reuse, R10, R52 ;  /* 0x0000000a0c34723c */ /* 0x040ff20000001834 */
[----:B------:R0:W-:Y:S04]  /*1b0e0*/  STL [R1+0xd18], R28 ;  /* 0x000d181c01007387 */ /* 0x0001e80000100800 */
[----:B------:R1:W-:Y:S04]  /*1b0f0*/  STL [R1+0xd14], R29 ;  /* 0x000d141d01007387 */ /* 0x0003e80000100800 */
[----:B------:R2:W-:Y:S04]  /*1b100*/  STL [R1+0xd10], R30 ;  /* 0x000d101e01007387 */ /* 0x0005e80000100800 */
[----:B------:R3:W-:Y:S01]  /*1b110*/  STL [R1+0xd0c], R31 ;  /* 0x000d0c1f01007387 */ /* 0x0007e20000100800 */
[----:B------:R-:W-:Y:S03]  /*1b120*/  HMMA.16816.F32 R4, R12, R16, R4 ;  /* 0x000000100c04723c */ /* 0x000fe60000001804 */
[----:B0-----:R-:W4:Y:S04]  /*1b130*/  LDL.LU R28, [R1+0x1b0] ;  /* 0x0001b000011c7983 */ /* 0x001f280000300800 */
[----:B-1----:R-:W4:Y:S04]  /*1b140*/  LDL.LU R29, [R1+0x1b4] ;  /* 0x0001b400011d7983 */ /* 0x002f280000300800 */
[----:B--2---:R-:W4:Y:S04]  /*1b150*/  LDL.LU R30, [R1+0x1b8] ;  /* 0x0001b800011e7983 */ /* 0x004f280000300800 */
[----:B---3--:R-:W4:Y:S04]  /*1b160*/  LDL.LU R31, [R1+0x1bc] ;  /* 0x0001bc00011f7983 */ /* 0x008f280000300800 */
[----:B------:R-:W-:Y:S04]  /*1b170*/  STL.64 [R1], R52 ;  /* 0x0000003401007387 */ /* 0x000fe80000100a00 */
[----:B------:R0:W-:Y:S04]  /*1b180*/  STL.64 [R1+0x8], R54 ;  /* 0x0000083601007387 */ /* 0x0001e80000100a00 */
[----:B0-----:R-:W2:Y:S04]  /*1b190*/  LDL.LU.64 R54, [R1+0xda0] ;  /* 0x000da00001367983 */ /* 0x001ea80000300a00 */
[----:B------:R-:W2:Y:S04]  /*1b1a0*/  LDL.LU.64 R52, [R1+0xd98] ;  /* 0x000d980001347983 */ /* 0x000ea80000300a00 */
[----:B------:R-:W-:Y:S04]  /*1b1b0*/  STL.64 [R1+0x1a0], R4 ;  /* 0x0001a00401007387 */ /* 0x000fe80000100a00 */
[----:B------:R0:W-:Y:S04]  /*1b1c0*/  STL.64 [R1+0x1a8], R6 ;  /* 0x0001a80601007387 */ /* 0x0001e80000100a00 */
[----:B0-----:R-:W3:Y:S04]  /*1b1d0*/  LDL.LU.64 R6, [R1+0xd90] ;  /* 0x000d900001067983 */ /* 0x001ee80000300a00 */
[----:B------:R-:W2:Y:S01]  /*1b1e0*/  LDL.LU.64 R4, [R1+0xd88] ;  /* 0x000d880001047983 */ /* 0x000ea20000300a00 */
[----:B------:R-:W-:-:S02]  /*1b1f0*/  F2FP.F16.E5M2.UNPACK_B R18, R18.H1 ;  /* 0x00000012ff12723e */ /* 0x000fc400030004ff */
[----:B------:R-:W-:Y:S02]  /*1b200*/  F2FP.F16.E5M2.UNPACK_B R19, R19.H1 ;  /* 0x00000013ff13723e */ /* 0x000fe400030004ff */
[----:B------:R-:W-:Y:S02]  /*1b210*/  F2FP.F16.E5M2.UNPACK_B R32, R32.H1 ;  /* 0x00000020ff20723e */ /* 0x000fe400030004ff */
[----:B------:R-:W-:Y:S01]  /*1b220*/  F2FP.F16.E5M2.UNPACK_B R33, R33.H1 ;  /* 0x00000021ff21723e */ /* 0x000fe200030004ff */
[----:B------:R-:W-:Y:S02]  /*1b230*/  IMAD R34, R34, 0x100, R21 ;  /* 0x0000010022227824 */ /* 0x000fe400078e0215 */
[----:B------:R-:W-:Y:S02]  /*1b240*/  IMAD R35, R35, 0x100, R20 ;  /* 0x0000010023237824 */ /* 0x000fe400078e0214 */
[----:B------:R-:W-:Y:S02]  /*1b250*/  IMAD R44, R45, 0x100, R44 ;  /* 0x000001002d2c7824 */ /* 0x000fe400078e022c */
[----:B------:R-:W-:Y:S01]  /*1b260*/  IMAD R45, R47, 0x100, R46 ;  /* 0x000001002f2d7824 */ /* 0x000fe200078e022e */
[C---:B------:R-:W-:Y:S08]  /*1b270*/  HMMA.16816.F32 R20, R12.reuse, R32, R24 ;  /* 0x000000200c14723c */ /* 0x040ff00000001818 */
[----:B----4-:R-:W-:Y:S01]  /*1b280*/  HMMA.16816.F32 R28, R12, R18, R28 ;  /* 0x000000120c1c723c */ /* 0x010fe2000000181c */
[----:B------:R-:W-:-:S02]  /*1b290*/  F2FP.F16.E5M2.UNPACK_B R12, R34 ;  /* 0x00000022ff0c723e */ /* 0x000fc400020004ff */
[----:B------:R-:W-:Y:S02]  /*1b2a0*/  F2FP.F16.E5M2.UNPACK_B R13, R35 ;  /* 0x00000023ff0d723e */ /* 0x000fe400020004ff */
[----:B------:R-:W-:Y:S02]  /*1b2b0*/  F2FP.F16.E5M2.UNPACK_B R14, R44 ;  /* 0x0000002cff0e723e */ /* 0x000fe400020004ff */
[----:B------:R-:W-:-:S07]  /*1b2c0*/  F2FP.F16.E5M2.UNPACK_B R15, R45 ;  /* 0x0000002dff0f723e */ /* 0x000fce00020004ff */
[C---:B------:R-:W-:Y:S05]  /*1b2d0*/  HMMA.16816.F32 R24, R12.reuse, R2, R40 ;  /* 0x000000020c18723c */ /* 0x040fea0000001828 */
[----:B------:R-:W-:Y:S04]  /*1b2e0*/  STL.64 [R1+0x220], R28 ;  /* 0x0002201c01007387 */ /* 0x000fe80000100a00 */
[----:B------:R2:W-:Y:S04]  /*1b2f0*/  STL.64 [R1+0x228], R30 ;  /* 0x0002281e01007387 */ /* 0x0005e80000100a00 */
[----:B------:R-:W-:Y:S04]  /*1b300*/  STL.64 [R1+0x2d8], R20 ;  /* 0x0002d81401007387 */ /* 0x000fe80000100a00 */
[----:B------:R3:W-:Y:S01]  /*1b310*/  STL.64 [R1+0x2e0], R22 ;  /* 0x0002e01601007387 */ /* 0x0007e20000100a00 */
[C---:B--2---:R-:W-:Y:S08]  /*1b320*/  HMMA.16816.F32 R28, R12.reuse, R4, R36 ;  /* 0x000000040c1c723c */ /* 0x044ff00000001824 */
[C---:B---3--:R-:W-:Y:S11]  /*1b330*/  HMMA.16816.F32 R20, R12.reuse, R6, R48 ;  /* 0x000000060c14723c */ /* 0x048ff60000001830 */
[----:B------:R-:W-:Y:S04]  /*1b340*/  STL.64 [R1+0x210], R28 ;  /* 0x0002101c01007387 */ /* 0x000fe80000100a00 */
[----:B------:R-:W-:Y:S04]  /*1b350*/  STL.64 [R1+0x218], R30 ;  /* 0x0002181e01007387 */ /* 0x000fe80000100a00 */
[----:B------:R-:W-:Y:S04]  /*1b360*/  STL.64 [R1+0xd68], R6 ;  /* 0x000d680601007387 */ /* 0x000fe80000100a00 */
[----:B------:R-:W-:Y:S04]  /*1b370*/  STL.64 [R1+0x200], R24 ;  /* 0x0002001801007387 */ /* 0x000fe80000100a00 */
[----:B------:R-:W-:Y:S04]  /*1b380*/  STL.64 [R1+0x208], R26 ;  /* 0x0002081a01007387 */ /* 0x000fe80000100a00 */
[----:B------:R-:W-:Y:S04]  /*1b390*/  STL.64 [R1+0xd60], R4 ;  /* 0x000d600401007387 */ /* 0x000fe80000100a00 */
[----:B------:R-:W-:Y:S04]  /*1b3a0*/  STL.64 [R1+0x1f0], R20 ;  /* 0x0001f01401007387 */ /* 0x000fe80000100a00 */
[----:B------:R0:W-:Y:S02]  /*1b3b0*/  STL.64 [R1+0x1f8], R22 ;  /* 0x0001f81601007387 */ /* 0x0001e40000100a00 */
[C---:B0-----:R-:W-:Y:S08]  /*1b3c0*/  HMMA.16816.F32 R20, R12.reuse, R8, R56 ;  /* 0x000000080c14723c */ /* 0x041ff00000001838 */
[----:B------:R-:W-:Y:S01]  /*1b3d0*/  HMMA.16816.F32 R4, R12, R10, R52 ;  /* 0x0000000a0c04723c */ /* 0x000fe20000001834 */
[----:B------:R-:W-:Y:S10]  /*1b3e0*/  STL.64 [R1+0xd78], R10 ;  /* 0x000d780a01007387 */ /* 0x000ff40000100a00 */
[----:B------:R-:W-:Y:S04]  /*1b3f0*/  STL.64 [R1+0x1e0], R20 ;  /* 0x0001e01401007387 */ /* 0x000fe80000100a00 */
[----:B------:R-:W-:Y:S04]  /*1b400*/  STL.64 [R1+0x1e8], R22 ;  /* 0x0001e81601007387 */ /* 0x000fe80000100a00 */
[----:B------:R-:W-:Y:S04]  /*1b410*/  STL.64 [R1+0xd70], R8 ;  /* 0x000d700801007387 */ /* 0x000fe80000100a00 */
[----:B------:R0:W-:Y:S04]  /*1b420*/  STL.64 [R1+0x1d0], R4 ;  /* 0x0001d00401007387 */ /* 0x0001e80000100a00 */
[----:B------:R1:W-:Y:S04]  /*1b430*/  STL.64 [R1+0x1d8], R6 ;  /* 0x0001d80601007387 */ /* 0x0003e80000100a00 */
[----:B------:R-:W2:Y:S04]  /*1b440*/  LDL.LU R52, [R1+0x80] ;  /* 0x0000800001347983 */ /* 0x000ea80000300800 */
[----:B------:R-:W2:Y:S04]  /*1b450*/  LDL.LU R53, [R1+0x84] ;  /* 0x0000840001357983 */ /* 0x000ea80000300800 */
[----:B------:R-:W2:Y:S04]  /*1b460*/  LDL.LU R54, [R1+0x88] ;  /* 0x0000880001367983 */ /* 0x000ea80000300800 */
[----:B------:R-:W2:Y:S04]  /*1b470*/  LDL.LU R55, [R1+0x8c] ;  /* 0x00008c0001377983 */ /* 0x000ea80000300800 */
[----:B0-----:R-:W3:Y:S04]  /*1b480*/  LDL.LU R4, [R1+0x130] ;  /* 0x0001300001047983 */ /* 0x001ee80000300800 */
[----:B------:R-:W3:Y:S04]  /*1b490*/  LDL.LU R5, [R1+0x134] ;  /* 0x0001340001057983 */ /* 0x000ee80000300800 */
[----:B-1----:R-:W3:Y:S04]  /*1b4a0*/  LDL.LU R6, [R1+0x138] ;  /* 0x0001380001067983 */ /* 0x002ee80000300800 */
[----:B------:R-:W3:Y:S04]  /*1b4b0*/  LDL.LU R7, [R1+0x13c] ;  /* 0x00013c0001077983 */ /* 0x000ee80000300800 */
        /* <DEDUP_REMOVED lines=34> */
[----:B------:R-:W-:-:S02]  /*1b6e0*/  IMAD.MOV.U32 R26, RZ, RZ, R60 ;  /* 0x000000ffff1a7224 */ /* 0x000fc400078e003c */
[----:B------:R-:W-:Y:S01]  /*1b6f0*/  IMAD.MOV.U32 R27, RZ, RZ, R61 ;  /* 0x000000ffff1b7224 */ /* 0x000fe200078e003d */
[----:B------:R-:W2:Y:S04]  /*1b700*/  LDL.LU R60, [R1+0xd84] ;  /* 0x000d8400013c7983 */ /* 0x000ea80000300800 */
[----:B------:R-:W2:Y:S04]  /*1b710*/  LDL.LU R61, [R1+0xd80] ;  /* 0x000d8000013d7983 */ /* 0x000ea80000300800 */
[----:B------:R-:W2:Y:S04]  /*1b720*/  LDL.LU R58, [R1+0xcb0] ;  /* 0x000cb000013a7983 */ /* 0x000ea80000300800 */
[----:B------:R-:W2:Y:S01]  /*1b730*/  LDL.LU R59, [R1+0xcac] ;  /* 0x000cac00013b7983 */ /* 0x000ea20000300800 */
[C---:B---3--:R-:W-:Y:S08]  /*1b740*/  HMMA.16816.F32 R4, R12.reuse, R18, R4 ;  /* 0x000000120c04723c */ /* 0x048ff00000001804 */
[C---:B----4-:R-:W-:Y:S08]  /*1b750*/  HMMA.16816.F32 R8, R12.reuse, R16, R8 ;  /* 0x000000100c08723c */ /* 0x050ff00000001808 */
[----:B--2---:R-:W-:Y:S01]  /*1b760*/  HMMA.16816.F32 R12, R12, R32, R52 ;  /* 0x000000200c0c723c */ /* 0x004fe20000001834 */
[----:B------:R-:W-:-:S02]  /*1b770*/  IMAD R34, R34, 0x100, R45 ;  /* 0x0000010022227824 */ /* 0x000fc400078e022d */
[----:B------:R-:W-:Y:S02]  /*1b780*/  IMAD R35, R35, 0x100, R44 ;  /* 0x0000010023237824 */ /* 0x000fe400078e022c */
[----:B------:R-:W-:-:S06]  /*1b790*/  IMAD R44, R47, 0x100, R46 ;  /* 0x000001002f2c7824 */ /* 0x000fcc00078e022e */
[----:B------:R-:W-:Y:S04]  /*1b7a0*/  STL.64 [R1+0x1c0], R8 ;  /* 0x0001c00801007387 */ /* 0x000fe80000100a00 */
[----:B------:R0:W-:Y:S01]  /*1b7b0*/  STL.64 [R1+0x1c8], R10 ;  /* 0x0001c80a01007387 */ /* 0x0001e20000100a00 */
[----:B------:R-:W-:-:S03]  /*1b7c0*/  IMAD R45, R57, 0x100, R56 ;  /* 0x00000100392d7824 */ /* 0x000fc600078e0238 */
[----:B0-----:R-:W2:Y:S04]  /*1b7d0*/  LDL.LU.64 R10, [R1+0xd78] ;  /* 0x000d7800010a7983 */ /* 0x001ea80000300a00 */
[----:B------:R-:W3:Y:S04]  /*1b7e0*/  LDL.LU.64 R8, [R1+0xd70] ;  /* 0x000d700001087983 */ /* 0x000ee80000300a00 */
[----:B------:R-:W-:Y:S04]  /*1b7f0*/  STL.64 [R1+0x1b0], R4 ;  /* 0x0001b00401007387 */ /* 0x000fe80000100a00 */
[----:B------:R0:W-:Y:S04]  /*1b800*/  STL.64 [R1+0x1b8], R6 ;  /* 0x0001b80601007387 */ /* 0x0001e80000100a00 */
[----:B0-----:R-:W4:Y:S04]  /*1b810*/  LDL.LU.64 R6, [R1+0xd68] ;  /* 0x000d680001067983 */ /* 0x001f280000300a00 */
[----:B------:R-:W2:Y:S04]  /*1b820*/  LDL.LU.64 R4, [R1+0xd60] ;  /* 0x000d600001047983 */ /* 0x000ea80000300a00 */
[----:B------:R-:W3:Y:S04]  /*1b830*/  LDL.LU.64 R52, [R1+0xd58] ;  /* 0x000d580001347983 */ /* 0x000ee80000300a00 */
[----:B------:R-:W3:Y:S04]  /*1b840*/  LDL.LU R54, [R1+0xcb8] ;  /* 0x000cb80001367983 */ /* 0x000ee80000300800 */
[----:B------:R-:W3:Y:S04]  /*1b850*/  LDL.LU R55, [R1+0xcb4] ;  /* 0x000cb40001377983 */ /* 0x000ee80000300800 */
[----:B------:R-:W-:Y:S04]  /*1b860*/  STL.64 [R1+0x2c8], R12 ;  /* 0x0002c80c01007387 */ /* 0x000fe80000100a00 */
[----:B------:R0:W-:Y:S02]  /*1b870*/  STL.64 [R1+0x2d0], R14 ;  /* 0x0002d00e01007387 */ /* 0x0001e40000100a00 */
[----:B0-----:R-:W-:-:S02]  /*1b880*/  F2FP.F16.E5M2.UNPACK_B R14, R44 ;  /* 0x0000002cff0e723e */ /* 0x001fc400020004ff */
[----:B------:R-:W-:Y:S01]  /*1b890*/  F2FP.F16.E5M2.UNPACK_B R15, R45 ;  /* 0x0000002dff0f723e */ /* 0x000fe200020004ff */
[----:B------:R-:W3:Y:S04]  /*1b8a0*/  LDL.LU R44, [R1+0xf0] ;  /* 0x0000f000012c7983 */ /* 0x000ee80000300800 */
[----:B------:R-:W3:Y:S01]  /*1b8b0*/  LDL.LU R45, [R1+0xf4] ;  /* 0x0000f400012d7983 */ /* 0x000ee20000300800 */
[----:B------:R-:W-:Y:S02]  /*1b8c0*/  F2FP.F16.E5M2.UNPACK_B R12, R34 ;  /* 0x00000022ff0c723e */ /* 0x000fe400020004ff */
[----:B------:R-:W-:Y:S01]  /*1b8d0*/  F2FP.F16.E5M2.UNPACK_B R13, R35 ;  /* 0x00000023ff0d723e */ /* 0x000fe200020004ff */
[----:B------:R-:W-:Y:S02]  /*1b8e0*/  IMAD.MOV.U32 R46, RZ, RZ, R61 ;  /* 0x000000ffff2e7224 */ /* 0x000fe400078e003d */
[----:B------:R-:W-:-:S02]  /*1b8f0*/  IMAD.MOV.U32 R47, RZ, RZ, R60 ;  /* 0x000000ffff2f7224 */ /* 0x000fc400078e003c */
[----:B------:R-:W-:Y:S02]  /*1b900*/  IMAD R34, R59, 0x100, R58 ;  /* 0x000001003b227824 */ /* 0x000fe400078e023a */
[C---:B--2---:R-:W-:Y:S08]  /*1b910*/  HMMA.16816.F32 R48, R12.reuse, R4, R48 ;  /* 0x000000040c30723c */ /* 0x044ff00000001830 */
[C---:B---3--:R-:W-:Y:S11]  /*1b920*/  HMMA.16816.F32 R44, R12.reuse, R2, R44 ;  /* 0x000000020c2c723c */ /* 0x048ff6000000182c */
[----:B------:R-:W-:Y:S04]  /*1b930*/  STL.64 [R1+0x190], R48 ;  /* 0x0001903001007387 */ /* 0x000fe80000100a00 */
[----:B------:R0:W-:Y:S04]  /*1b940*/  STL.64 [R1+0x198], R50 ;  /* 0x0001983201007387 */ /* 0x0001e80000100a00 */
[----:B0-----:R-:W2:Y:S04]  /*1b950*/  LDL.LU.64 R50, [R1+0xd50] ;  /* 0x000d500001327983 */ /* 0x001ea80000300a00 */
[----:B------:R-:W-:Y:S04]  /*1b960*/  STL.64 [R1+0x180], R44 ;  /* 0x0001802c01007387 */ /* 0x000fe80000100a00 */
[----:B------:R4:W-:Y:S02]  /*1b970*/  STL.64 [R1+0x188], R46 ;  /* 0x0001882e01007387 */ /* 0x0009e40000100a00 */
[C---:B----4-:R-:W-:Y:S08]  /*1b980*/  HMMA.16816.F32 R44, R12.reuse, R6, R28 ;  /* 0x000000060c2c723c */ /* 0x050ff0000000181c */
[C---:B------:R-:W-:Y:S08]  /*1b990*/  HMMA.16816.F32 R28, R12.reuse, R8, R36 ;  /* 0x000000080c1c723c */ /* 0x040ff00000001824 */
[C---:B------:R-:W-:Y:S03]  /*1b9a0*/  HMMA.16816.F32 R20, R12.reuse, R10, R20 ;  /* 0x0000000a0c14723c */ /* 0x040fe60000001814 */
[----:B------:R-:W-:Y:S04]  /*1b9b0*/  STL.64 [R1+0x170], R44 ;  /* 0x0001702c01007387 */ /* 0x000fe80000100a00 */
[----:B------:R0:W-:Y:S04]  /*1b9c0*/  STL.64 [R1+0x178], R46 ;  /* 0x0001782e01007387 */ /* 0x0001e80000100a00 */
[----:B0-----:R-:W3:Y:S04]  /*1b9d0*/  LDL.LU R46, [R1+0xcc0] ;  /* 0x000cc000012e7983 */ /* 0x001ee80000300800 */
[----:B------:R-:W3:Y:S04]  /*1b9e0*/  LDL.LU R47, [R1+0xcbc] ;  /* 0x000cbc00012f7983 */ /* 0x000ee80000300800 */
[----:B------:R-:W-:Y:S04]  /*1b9f0*/  STL.64 [R1+0x160], R28 ;  /* 0x0001601c01007387 */ /* 0x000fe80000100a00 */
[----:B------:R-:W-:Y:S04]  /*1ba00*/  STL.64 [R1+0x168], R30 ;  /* 0x0001681e01007387 */ /* 0x000fe80000100a00 */
[----:B------:R-:W4:Y:S04]  /*1ba10*/  LDL.LU R61, [R1+0xcc8] ;  /* 0x000cc800013d7983 */ /* 0x000f280000300800 */
[----:B------:R-:W4:Y:S04]  /*1ba20*/  LDL.LU R60, [R1+0xcc4] ;  /* 0x000cc400013c7983 */ /* 0x000f280000300800 */
[----:B------:R-:W2:Y:S04]  /*1ba30*/  LDL.LU R36, [R1+0x70] ;  /* 0x0000700001247983 */ /* 0x000ea80000300800 */
[----:B------:R-:W2:Y:S04]  /*1ba40*/  LDL.LU R37, [R1+0x74] ;  /* 0x0000740001257983 */ /* 0x000ea80000300800 */
[----:B------:R-:W2:Y:S04]  /*1ba50*/  LDL.LU R38, [R1+0x78] ;  /* 0x0000780001267983 */ /* 0x000ea80000300800 */
[----:B------:R-:W2:Y:S04]  /*1ba60*/  LDL.LU R39, [R1+0x7c] ;  /* 0x00007c0001277983 */ /* 0x000ea80000300800 */
[----:B------:R-:W-:Y:S04]  /*1ba70*/  STL.64 [R1+0xd48], R10 ;  /* 0x000d480a01007387 */ /* 0x000fe80000100a00 */
[----:B------:R-:W-:Y:S04]  /*1ba80*/  STL.64 [R1+0xd40], R8 ;  /* 0x000d400801007387 */ /* 0x000fe80000100a00 */
[----:B------:R-:W-:Y:S04]  /*1ba90*/  STL.64 [R1+0x150], R20 ;  /* 0x0001501401007387 */ /* 0x000fe80000100a00 */
[----:B------:R0:W-:Y:S02]  /*1baa0*/  STL.64 [R1+0x158], R22 ;  /* 0x0001581601007387 */ /* 0x0001e40000100a00 */
[C---:B0-----:R-:W-:Y:S08]  /*1bab0*/  HMMA.16816.F32 R20, R12.reuse, R16, R24 ;  /* 0x000000100c14723c */ /* 0x041ff00000001818 */
[----:B------:R-:W-:Y:S01]  /*1bac0*/  HMMA.16816.F32 R8, R12, R18, R40 ;  /* 0x000000120c08723c */ /* 0x000fe20000001828 */
[----:B------:R-:W-:-:S02]  /*1bad0*/  IMAD.MOV.U32 R49, RZ, RZ, R52 ;  /* 0x000000ffff317224 */ /* 0x000fc400078e0034 */
[----:B------:R-:W-:Y:S02]  /*1bae0*/  IMAD.MOV.U32 R48, RZ, RZ, R53 ;  /* 0x000000ffff307224 */ /* 0x000fe400078e0035 */
[----:B------:R-:W-:-:S06]  /*1baf0*/  IMAD R35, R55, 0x100, R54 ;  /* 0x0000010037237824 */ /* 0x000fcc00078e0236 */
[----:B------:R-:W-:Y:S04]  /*1bb00*/  STL.64 [R1+0x140], R20 ;  /* 0x0001401401007387 */ /* 0x000fe80000100a00 */
[----:B------:R-:W-:Y:S04]  /*1bb10*/  STL.64 [R1+0x148], R22 ;  /* 0x0001481601007387 */ /* 0x000fe80000100a00 */
[----:B------:R-:W4:Y:S04]  /*1bb20*/  LDL.LU R56, [R1+0x20] ;  /* 0x0000200001387983 */ /* 0x000f280000300800 */
[----:B------:R0:W-:Y:S04]  /*1bb30*/  STL.64 [R1+0x130], R8 ;  /* 0x0001300801007387 */ /* 0x0001e80000100a00 */
[----:B------:R1:W-:Y:S04]  /*1bb40*/  STL.64 [R1+0x138], R10 ;  /* 0x0001380a01007387 */ /* 0x0003e80000100a00 */
        /* <DEDUP_REMOVED lines=19> */
[----:B---3--:R-:W-:-:S02]  /*1bc80*/  IMAD R44, R47, 0x100, R46 ;  /* 0x000001002f2c7824 */ /* 0x008fc400078e022e */
[----:B----4-:R-:W-:-:S15]  /*1bc90*/  IMAD R45, R60, 0x100, R61 ;  /* 0x000001003c2d7824 */ /* 0x010fde00078e023d */
[----:B------:R-:W-:Y:S01]  /*1bca0*/  NOP ;  /* 0x0000000000007918 */ /* 0x000fe20000000000 */
[----:B------:R0:W-:Y:S04]  /*1bcb0*/  STL.64 [R1+0x2b8], R12 ;  /* 0x0002b80c01007387 */ /* 0x0001e80000100a00 */
[----:B------:R1:W-:Y:S04]  /*1bcc0*/  STL.64 [R1+0x2c0], R14 ;  /* 0x0002c00e01007387 */ /* 0x0003e80000100a00 */
[----:B------:R-:W2:Y:S04]  /*1bcd0*/  LDL.LU R23, [R1+0x90c] ;  /* 0x00090c0001177983 */ /* 0x000ea80000300800 */
[----:B------:R-:W3:Y:S04]  /*1bce0*/  LDL.LU R22, [R1+0x904] ;  /* 0x0009040001167983 */ /* 0x000ee80000300800 */
[----:B------:R-:W4:Y:S04]  /*1bcf0*/  LDL.LU R21, [R1+0x8fc] ;  /* 0x0008fc0001157983 */ /* 0x000f280000300800 */
[----:B------:R-:W2:Y:S04]  /*1bd00*/  LDL.LU R20, [R1+0x8f4] ;  /* 0x0008f40001147983 */ /* 0x000ea80000300800 */
[----:B------:R-:W2:Y:S04]  /*1bd10*/  LDL.LU R27, [R1+0x330] ;  /* 0x00033000011b7983 */ /* 0x000ea80000300800 */
[----:B------:R-:W2:Y:S04]  /*1bd20*/  LDL.LU R26, [R1+0x8ec] ;  /* 0x0008ec00011a7983 */ /* 0x000ea80000300800 */
[----:B------:R-:W2:Y:S04]  /*1bd30*/  LDL.LU R25, [R1+0x338] ;  /* 0x0003380001197983 */ /* 0x000ea80000300800 */
[----:B------:R-:W2:Y:S04]  /*1bd40*/  LDL.LU R24, [R1+0x8e4] ;  /* 0x0008e40001187983 */ /* 0x000ea80000300800 */
[----:B------:R-:W2:Y:S04]  /*1bd50*/  LDL.LU R61, [R1+0x908] ;  /* 0x00090800013d7983 */ /* 0x000ea80000300800 */
[----:B------:R-:W2:Y:S01]  /*1bd60*/  LDL.LU R39, [R1+0x8dc] ;  /* 0x0008dc0001277983 */ /* 0x000ea20000300800 */
[----:B0-----:R-:W-:-:S02]  /*1bd70*/  F2FP.F16.E5M2.UNPACK_B R12, R34 ;  /* 0x00000022ff0c723e */ /* 0x001fc400020004ff */
[----:B------:R-:W-:Y:S02]  /*1bd80*/  F2FP.F16.E5M2.UNPACK_B R13, R35 ;  /* 0x00000023ff0d723e */ /* 0x000fe400020004ff */
[----:B-1----:R-:W-:Y:S02]  /*1bd90*/  F2FP.F16.E5M2.UNPACK_B R14, R44 ;  /* 0x0000002cff0e723e */ /* 0x002fe400020004ff */
[----:B------:R-:W-:Y:S01]  /*1bda0*/  F2FP.F16.E5M2.UNPACK_B R15, R45 ;  /* 0x0000002dff0f723e */ /* 0x000fe200020004ff */
[----:B------:R-:W2:Y:S04]  /*1bdb0*/  LDL.LU R38, [R1+0x900] ;  /* 0x0009000001267983 */ /* 0x000ea80000300800 */
[----:B------:R-:W2:Y:S04]  /*1bdc0*/  LDL.LU R37, [R1+0x8d4] ;  /* 0x0008d40001257983 */ /* 0x000ea80000300800 */
[----:B------:R-:W2:Y:S04]  /*1bdd0*/  LDL.LU R36, [R1+0x8f8] ;  /* 0x0008f80001247983 */ /* 0x000ea80000300800 */
[----:B------:R-:W2:Y:S04]  /*1bde0*/  LDL.LU R60, [R1+0x8cc] ;  /* 0x0008cc00013c7983 */ /* 0x000ea80000300800 */
[----:B------:R-:W2:Y:S04]  /*1bdf0*/  LDL.LU R44, [R1+0x30] ;  /* 0x00003000012c7983 */ /* 0x000ea80000300800 */
[----:B------:R-:W2:Y:S04]  /*1be00*/  LDL.LU R45, [R1+0x34] ;  /* 0x00003400012d7983 */ /* 0x000ea80000300800 */
[----:B------:R-:W2:Y:S01]  /*1be10*/  LDL.LU R46, [R1+0x38] ;  /* 0x00003800012e7983 */ /* 0x000ea20000300800 */
[----:B------:R-:W-:-:S15]  /*1be20*/  HMMA.16816.F32 R8, R12, R4, R8 ;  /* 0x000000040c08723c */ /* 0x000fde0000001808 */
[----:B------:R-:W-:-:S04]  /*1be30*/  NOP ;  /* 0x0000000000007918 */ /* 0x000fc80000000000 */
[----:B------:R-:W-:Y:S04]  /*1be40*/  STL.64 [R1+0x60], R8 ;  /* 0x0000600801007387 */ /* 0x000fe80000100a00 */
[----:B------:R0:W-:Y:S04]  /*1be50*/  STL.64 [R1+0x68], R10 ;  /* 0x0000680a01007387 */ /* 0x0001e80000100a00 */
[----:B0-----:R-:W2:Y:S04]  /*1be60*/  LDL.LU.64 R10, [R1+0xd48] ;  /* 0x000d4800010a7983 */ /* 0x001ea80000300a00 */
[----:B------:R-:W2:Y:S01]  /*1be70*/  LDL.LU.64 R8, [R1+0xd40] ;  /* 0x000d400001087983 */ /* 0x000ea20000300a00 */
[----:B------:R-:W-:Y:S01]  /*1be80*/  IMAD.MOV.U32 R47, RZ, RZ, R0 ;  /* 0x000000ffff2f7224 */ /* 0x000fe200078e0000 */
[----:B------:R-:W-:Y:S02]  /*1be90*/  HMMA.16816.F32 R4, R12, R6, R40 ;  /* 0x000000060c04723c */ /* 0x000fe40000001828 */
[----:B------:R-:W3:Y:S04]  /*1bea0*/  LDL.LU.64 R42, [R1+0xd38] ;  /* 0x000d3800012a7983 */ /* 0x000ee80000300a00 */
[----:B------:R-:W3:Y:S01]  /*1beb0*/  LDL.LU.64 R40, [R1+0xd30] ;  /* 0x000d300001287983 */ /* 0x000ee20000300a00 */
[----:B------:R-:W-:Y:S01]  /*1bec0*/  VIADD R30, R30, 0x1 ;  /* 0x000000011e1e7836 */ /* 0x000fe20000000000 */
[----:B------:R-:W-:-:S02]  /*1bed0*/  IADD3 R29, P2, PT, R29, UR8, RZ ;  /* 0x000000081d1d7c10 */ /* 0x000fc4000ff5e0ff */
[----:B------:R-:W-:Y:S01]  /*1bee0*/  IADD3 R28, P3, PT, R28, UR8, RZ ;  /* 0x000000081c1c7c10 */ /* 0x000fe2000ff7e0ff */
[C---:B--2---:R-:W-:Y:S08]  /*1bef0*/  HMMA.16816.F32 R44, R12.reuse, R8, R44 ;  /* 0x000000080c2c723c */ /* 0x044ff0000000182c */
[----:B------:R-:W-:Y:S01]  /*1bf00*/  HMMA.16816.F32 R8, R12, R10, R56 ;  /* 0x0000000a0c08723c */ /* 0x000fe20000001838 */
[----:B------:R-:W2:Y:S04]  /*1bf10*/  LDL.LU.64 R58, [R1+0xd28] ;  /* 0x000d2800013a7983 */ /* 0x000ea80000300a00 */
[----:B------:R-:W2:Y:S04]  /*1bf20*/  LDL.LU.64 R56, [R1+0xd20] ;  /* 0x000d200001387983 */ /* 0x000ea80000300a00 */
[----:B------:R-:W2:Y:S01]  /*1bf30*/  LDL.LU R0, [R1+0x8f0] ;  /* 0x0008f00001007983 */ /* 0x000ea20000300800 */
[----:B------:R-:W-:-:S02]  /*1bf40*/  IADD3 R23, P4, PT, R23, UR8, RZ ;  /* 0x0000000817177c10 */ /* 0x000fc4000ff9e0ff */
[----:B---3--:R-:W-:Y:S01]  /*1bf50*/  IADD3 R22, P5, PT, R22, UR8, RZ ;  /* 0x0000000816167c10 */ /* 0x008fe2000ffbe0ff */
[----:B------:R-:W-:Y:S01]  /*1bf60*/  STL [R1+0x3e8], R30 ;  /* 0x0003e81e01007387 */ /* 0x000fe20000100800 */
[----:B----4-:R-:W-:-:S03]  /*1bf70*/  IADD3 R21, P6, PT, R21, UR8, RZ ;  /* 0x0000000815157c10 */ /* 0x010fc6000ffde0ff */
[----:B------:R-:W-:Y:S01]  /*1bf80*/  STL [R1+0x334], R29 ;  /* 0x0003341d01007387 */ /* 0x000fe20000100800 */
[----:B------:R-:W-:-:S03]  /*1bf90*/  IADD3 R20, P1, PT, R20, UR8, RZ ;  /* 0x0000000814147c10 */ /* 0x000fc6000ff3e0ff */
[----:B------:R-:W-:Y:S01]  /*1bfa0*/  STL [R1+0x33c], R28 ;  /* 0x00033c1c01007387 */ /* 0x000fe20000100800 */
[----:B------:R-:W-:-:S03]  /*1bfb0*/  IADD3.X R27, PT, PT, R27, UR10, RZ, P2, !PT ;  /* 0x0000000a1b1b7c10 */ /* 0x000fc600097fe4ff */
[----:B------:R-:W-:Y:S01]  /*1bfc0*/  STL [R1+0x90c], R23 ;  /* 0x00090c1701007387 */ /* 0x000fe20000100800 */
[----:B------:R-:W-:-:S03]  /*1bfd0*/  IADD3 R26, P2, PT, R26, UR8, RZ ;  /* 0x000000081a1a7c10 */ /* 0x000fc6000ff5e0ff */
[----:B------:R-:W-:Y:S01]  /*1bfe0*/  STL [R1+0x904], R22 ;  /* 0x0009041601007387 */ /* 0x000fe20000100800 */
[----:B------:R-:W-:-:S03]  /*1bff0*/  IADD3.X R61, PT, PT, R61, UR10, RZ, P4, !PT ;  /* 0x0000000a3d3d7c10 */ /* 0x000fc6000a7fe4ff */
[----:B------:R-:W-:Y:S01]  /*1c000*/  STL [R1+0x8fc], R21 ;  /* 0x0008fc1501007387 */ /* 0x000fe20000100800 */
[----:B------:R-:W-:-:S03]  /*1c010*/  IADD3.X R25, PT, PT, R25, UR10, RZ, P3, !PT ;  /* 0x0000000a19197c10 */ /* 0x000fc60009ffe4ff */
[----:B------:R-:W-:Y:S04]  /*1c020*/  STL [R1+0x8f4], R20 ;  /* 0x0008f41401007387 */ /* 0x000fe80000100800 */
[----:B------:R-:W-:Y:S04]  /*1c030*/  STL [R1+0x330], R27 ;  /* 0x0003301b01007387 */ /* 0x000fe80000100800 */
[----:B------:R-:W-:Y:S04]  /*1c040*/  STL [R1+0x8ec], R26 ;  /* 0x0008ec1a01007387 */ /* 0x000fe80000100800 */
[----:B------:R0:W-:Y:S04]  /*1c050*/  STL [R1+0x908], R61 ;  /* 0x0009083d01007387 */ /* 0x0001e80000100800 */
[----:B------:R-:W-:Y:S04]  /*1c060*/  STL [R1+0x338], R25 ;  /* 0x0003381901007387 */ /* 0x000fe80000100800 */
[----:B0-----:R-:W3:Y:S01]  /*1c070*/  LDL.LU R61, [R1+0x8c4] ;  /* 0x0008c400013d7983 */ /* 0x001ee20000300800 */
[----:B------:R-:W-:-:S02]  /*1c080*/  IADD3 R24, P3, PT, R24, UR8, RZ ;  /* 0x0000000818187c10 */ /* 0x000fc4000ff7e0ff */
[----:B------:R-:W-:Y:S02]  /*1c090*/  IADD3 R39, P4, PT, R39, UR8, RZ ;  /* 0x0000000827277c10 */ /* 0x000fe4000ff9e0ff */
[----:B------:R-:W-:Y:S02]  /*1c0a0*/  IADD3.X R38, PT, PT, R38, UR10, RZ, P5, !PT ;  /* 0x0000000a26267c10 */ /* 0x000fe4000affe4ff */
[----:B------:R-:W-:Y:S02]  /*1c0b0*/  IADD3 R37, P5, PT, R37, UR8, RZ ;  /* 0x0000000825257c10 */ /* 0x000fe4000ffbe0ff */
[----:B------:R-:W-:Y:S01]  /*1c0c0*/  IADD3.X R36, PT, PT, R36, UR10, RZ, P6, !PT ;  /* 0x0000000a24247c10 */ /* 0x000fe2000b7fe4ff */
[----:B------:R-:W-:Y:S04]  /*1c0d0*/  STL [R1+0x8e4], R24 ;  /* 0x0008e41801007387 */ /* 0x000fe80000100800 */
[----:B------:R-:W-:Y:S01]  /*1c0e0*/  STL [R1+0x8dc], R39 ;  /* 0x0008dc2701007387 */ /* 0x000fe20000100800 */
[----:B------:R-:W-:Y:S03]  /*1c0f0*/  HMMA.16816.F32 R40, R12, R32, R40 ;  /* 0x000000200c28723c */ /* 0x000fe60000001828 */
[----:B------:R-:W-:Y:S01]  /*1c100*/  STL [R1+0x900], R38 ;  /* 0x0009002601007387 */ /* 0x000fe20000100800 */
[----:B------:R-:W-:-:S03]  /*1c110*/  IADD3 R60, P6, PT, R60, UR8, RZ ;  /* 0x000000083c3c7c10 */ /* 0x000fc6000ffde0ff */
[----:B------:R-:W4:Y:S04]  /*1c120*/  LDL.LU R32, [R1+0x8e8] ;  /* 0x0008e80001207983 */ /* 0x000f280000300800 */
[----:B------:R-:W-:Y:S01]  /*1c130*/  STL [R1+0x8d4], R37 ;  /* 0x0008d42501007387 */ /* 0x000fe20000100800 */
[C---:B------:R-:W-:Y:S03]  /*1c140*/  HMMA.16816.F32 R48, R12.reuse, R16, R48 ;  /* 0x000000100c30723c */ /* 0x040fe60000001830 */
[----:B------:R-:W3:Y:S04]  /*1c150*/  LDL.LU R33, [R1+0x8bc] ;  /* 0x0008bc0001217983 */ /* 0x000ee80000300800 */
[----:B------:R-:W-:Y:S01]  /*1c160*/  STL [R1+0x8f8], R36 ;  /* 0x0008f82401007387 */ /* 0x000fe20000100800 */
[----:B------:R-:W-:Y:S01]  /*1c170*/  HMMA.16816.F32 R52, R12, R2, R52 ;  /* 0x000000020c34723c */ /* 0x000fe20000001834 */
[----:B------:R-:W-:-:S07]  /*1c180*/  ISETP.NE.U32.AND P0, PT, R30, UR5, PT ;  /* 0x000000051e007c0c */ /* 0x000fce000bf05070 */
[----:B--2---:R-:W-:Y:S01]  /*1c190*/  HMMA.16816.F32 R16, R12, R18, R56 ;  /* 0x000000120c10723c */ /* 0x004fe20000001838 */
[----:B------:R-:W2:Y:S04]  /*1c1a0*/  LDL.LU R56, [R1+0x8e0] ;  /* 0x0008e00001387983 */ /* 0x000ea80000300800 */
[----:B------:R0:W-:Y:S04]  /*1c1b0*/  STL [R1+0x8cc], R60 ;  /* 0x0008cc3c01007387 */ /* 0x0001e80000100800 */
[----:B------:R-:W2:Y:S04]  /*1c1c0*/  LDL.LU R57, [R1+0x8b4] ;  /* 0x0008b40001397983 */ /* 0x000ea80000300800 */
[----:B------:R-:W2:Y:S04]  /*1c1d0*/  LDL.LU R58, [R1+0x8d8] ;  /* 0x0008d800013a7983 */ /* 0x000ea80000300800 */
[----:B------:R-:W2:Y:S04]  /*1c1e0*/  LDL.LU R59, [R1+0x8ac] ;  /* 0x0008ac00013b7983 */ /* 0x000ea80000300800 */
[----:B------:R-:W2:Y:S04]  /*1c1f0*/  LDL.LU R2, [R1+0x8d0] ;  /* 0x0008d00001027983 */ /* 0x000ea80000300800 */
[----:B------:R-:W2:Y:S04]  /*1c200*/  LDL.LU R3, [R1+0x8a4] ;  /* 0x0008a40001037983 */ /* 0x000ea80000300800 */
[----:B------:R-:W2:Y:S01]  /*1c210*/  LDL.LU R35, [R1+0x8c8] ;  /* 0x0008c80001237983 */ /* 0x000ea20000300800 */
[----:B------:R-:W-:-:S03]  /*1c220*/  IADD3.X R0, PT, PT, R0, UR10, RZ, P1, !PT ;  /* 0x0000000a00007c10 */ /* 0x000fc60008ffe4ff */
[----:B0-----:R-:W2:Y:S04]  /*1c230*/  LDL.LU R60, [R1+0x89c] ;  /* 0x00089c00013c7983 */ /* 0x001ea80000300800 */
[----:B------:R-:W2:Y:S04]  /*1c240*/  LDL.LU R34, [R1+0x8c0] ;  /* 0x0008c00001227983 */ /* 0x000ea80000300800 */
[----:B------:R-:W2:Y:S04]  /*1c250*/  LDL.LU R31, [R1+0x894] ;  /* 0x00089400011f7983 */ /* 0x000ea80000300800 */
[----:B------:R-:W2:Y:S04]  /*1c260*/  LDL.LU R30, [R1+0x8b8] ;  /* 0x0008b800011e7983 */ /* 0x000ea80000300800 */
[----:B------:R0:W-:Y:S04]  /*1c270*/  STL [R1+0x8f0], R0 ;  /* 0x0008f00001007387 */ /* 0x0001e80000100800 */
        /* <DEDUP_REMOVED lines=11> */
[----:B------:R-:W2:Y:S01]  /*1c330*/  LDL.LU R39, [R1+0x888] ;  /* 0x0008880001277983 */ /* 0x000ea20000300800 */
[----:B---3--:R-:W-:-:S03]  /*1c340*/  IADD3 R61, P1, PT, R61, UR8, RZ ;  /* 0x000000083d3d7c10 */ /* 0x008fc6000ff3e0ff */
[----:B------:R-:W3:Y:S04]  /*1c350*/  LDL.LU R38, [R1+0x85c] ;  /* 0x00085c0001267983 */ /* 0x000ee80000300800 */
[----:B------:R-:W3:Y:S04]  /*1c360*/  LDL.LU R37, [R1+0x880] ;  /* 0x0008800001257983 */ /* 0x000ee80000300800 */
[----:B------:R0:W-:Y:S04]  /*1c370*/  STL [R1+0x8c4], R61 ;  /* 0x0008c43d01007387 */ /* 0x0001e80000100800 */
[----:B------:R-:W3:Y:S04]  /*1c380*/  LDL.LU R36, [R1+0x854] ;  /* 0x0008540001247983 */ /* 0x000ee80000300800 */
[----:B0-----:R-:W3:Y:S01]  /*1c390*/  LDL.LU R61, [R1+0x878] ;  /* 0x00087800013d7983 */ /* 0x001ee20000300800 */
[----:B----4-:R-:W-:-:S02]  /*1c3a0*/  IADD3.X R32, PT, PT, R32, UR10, RZ, P2, !PT ;  /* 0x0000000a20207c10 */ /* 0x010fc400097fe4ff */
[----:B------:R-:W-:-:S03]  /*1c3b0*/  IADD3 R33, P2, PT, R33, UR8, RZ ;  /* 0x0000000821217c10 */ /* 0x000fc6000ff5e0ff */
[----:B------:R-:W-:Y:S04]  /*1c3c0*/  STL [R1+0x8e8], R32 ;  /* 0x0008e82001007387 */ /* 0x000fe80000100800 */
[----:B------:R-:W-:Y:S01]  /*1c3d0*/  STL [R1+0x8bc], R33 ;  /* 0x0008bc2101007387 */ /* 0x000fe20000100800 */
[----:B--2---:R-:W-:Y:S02]  /*1c3e0*/  IADD3.X R56, PT, PT, R56, UR10, RZ, P3, !PT ;  /* 0x0000000a38387c10 */ /* 0x004fe40009ffe4ff */
[----:B------:R-:W-:Y:S02]  /*1c3f0*/  IADD3 R57, P3, PT, R57, UR8, RZ ;  /* 0x0000000839397c10 */ /* 0x000fe4000ff7e0ff */
[----:B------:R-:W-:Y:S02]  /*1c400*/  IADD3.X R58, PT, PT, R58, UR10, RZ, P4, !PT ;  /* 0x0000000a3a3a7c10 */ /* 0x000fe4000a7fe4ff */
[----:B------:R-:W-:-:S02]  /*1c410*/  IADD3 R59, P4, PT, R59, UR8, RZ ;  /* 0x000000083b3b7c10 */ /* 0x000fc4000ff9e0ff */
[----:B------:R-:W-:Y:S01]  /*1c420*/  IADD3.X R2, PT, PT, R2, UR10, RZ, P5, !PT ;  /* 0x0000000a02027c10 */ /* 0x000fe2000affe4ff */
[----:B------:R-:W-:Y:S01]  /*1c430*/  STL [R1+0x8e0], R56 ;  /* 0x0008e03801007387 */ /* 0x000fe20000100800 */
[----:B------:R-:W-:-:S03]  /*1c440*/  IADD3.X R35, PT, PT, R35, UR10, RZ, P6, !PT ;  /* 0x0000000a23237c10 */ /* 0x000fc6000b7fe4ff */
[----:B------:R-:W-:Y:S01]  /*1c450*/  STL [R1+0x8b4], R57 ;  /* 0x0008b43901007387 */ /* 0x000fe20000100800 */
[----:B------:R-:W-:Y:S02]  /*1c460*/  IADD3 R3, P5, PT, R3, UR8, RZ ;  /* 0x0000000803037c10 */ /* 0x000fe4000ffbe0ff */
[----:B------:R-:W-:Y:S01]  /*1c470*/  IADD3 R60, P6, PT, R60, UR8, RZ ;  /* 0x000000083c3c7c10 */ /* 0x000fe2000ffde0ff */
[----:B------:R-:W-:Y:S04]  /*1c480*/  STL [R1+0x8d8], R58 ;  /* 0x0008d83a01007387 */ /* 0x000fe80000100800 */
[----:B------:R-:W-:Y:S04]  /*1c490*/  STL [R1+0x8ac], R59 ;  /* 0x0008ac3b01007387 */ /* 0x000fe80000100800 */
[----:B------:R-:W-:Y:S04]  /*1c4a0*/  STL [R1+0x8d0], R2 ;  /* 0x0008d00201007387 */ /* 0x000fe80000100800 */
[----:B------:R0:W-:Y:S04]  /*1c4b0*/  STL [R1+0x89c], R60 ;  /* 0x00089c3c01007387 */ /* 0x0001e80000100800 */
[----:B------:R-:W-:Y:S01]  /*1c4c0*/  STL [R1+0x8a4], R3 ;  /* 0x0008a40301007387 */ /* 0x000fe20000100800 */
[----:B------:R-:W-:-:S02]  /*1c4d0*/  IADD3.X R34, PT, PT, R34, UR10, RZ, P1, !PT ;  /* 0x0000000a22227c10 */ /* 0x000fc40008ffe4ff */
[----:B------:R-:W-:Y:S02]  /*1c4e0*/  IADD3 R31, P1, PT, R31, UR8, RZ ;  /* 0x000000081f1f7c10 */ /* 0x000fe4000ff3e0ff */
[----:B------:R-:W-:Y:S02]  /*1c4f0*/  IADD3.X R30, PT, PT, R30, UR10, RZ, P2, !PT ;  /* 0x0000000a1e1e7c10 */ /* 0x000fe400097fe4ff */
[----:B------:R-:W-:Y:S01]  /*1c500*/  IADD3 R29, P2, PT, R29, UR8, RZ ;  /* 0x000000081d1d7c10 */ /* 0x000fe2000ff5e0ff */
[----:B0-----:R-:W2:Y:S04]  /*1c510*/  LDL.LU R60, [R1+0x84c] ;  /* 0x00084c00013c7983 */ /* 0x001ea80000300800 */
[----:B------:R-:W-:Y:S01]  /*1c520*/  STL [R1+0x8c8], R35 ;  /* 0x0008c82301007387 */ /* 0x000fe20000100800 */
[----:B------:R-:W-:-:S03]  /*1c530*/  IADD3.X R28, PT, PT, R28, UR10, RZ, P3, !PT ;  /* 0x0000000a1c1c7c10 */ /* 0x000fc60009ffe4ff */
        /* <DEDUP_REMOVED lines=11> */
[----:B------:R-:W-:Y:S02]  /*1c5f0*/  IADD3.X R26, PT, PT, R26, UR10, RZ, P6, !PT ;  /* 0x0000000a1a1a7c10 */ /* 0x000fe4000b7fe4ff */
[----:B------:R-:W-:Y:S01]  /*1c600*/  IADD3.X R24, PT, PT, R24, UR10, RZ, P1, !PT ;  /* 0x0000000a18187c10 */ /* 0x000fe20008ffe4ff */
[----:B------:R-:W-:Y:S01]  /*1c610*/  STL [R1+0x8a8], R22 ;  /* 0x0008a81601007387 */ /* 0x000fe20000100800 */
[----:B------:R-:W-:-:S03]  /*1c620*/  IADD3 R0, P1, PT, R0, UR8, RZ ;  /* 0x0000000800007c10 */ /* 0x000fc6000ff3e0ff */
[----:B------:R-:W-:Y:S01]  /*1c630*/  STL [R1+0x87c], R21 ;  /* 0x00087c1501007387 */ /* 0x000fe20000100800 */
[----:B------:R-:W-:-:S03]  /*1c640*/  IADD3 R25, P6, PT, R25, UR8, RZ ;  /* 0x0000000819197c10 */ /* 0x000fc6000ffde0ff */
[----:B------:R-:W-:Y:S04]  /*1c650*/  STL [R1+0x8a0], R20 ;  /* 0x0008a01401007387 */ /* 0x000fe80000100800 */
[----:B------:R-:W-:Y:S04]  /*1c660*/  STL [R1+0x874], R27 ;  /* 0x0008741b01007387 */ /* 0x000fe80000100800 */
[----:B------:R-:W-:Y:S04]  /*1c670*/  STL [R1+0x898], R26 ;  /* 0x0008981a01007387 */ /* 0x000fe80000100800 */
[----:B------:R0:W-:Y:S04]  /*1c680*/  STL [R1+0x864], R0 ;  /* 0x0008640001007387 */ /* 0x0001e80000100800 */
[----:B------:R-:W-:Y:S04]  /*1c690*/  STL [R1+0x86c], R25 ;  /* 0x00086c1901007387 */ /* 0x000fe80000100800 */
[----:B0-----:R-:W4:Y:S01]  /*1c6a0*/  LDL.LU R0, [R1+0x870] ;  /* 0x0008700001007983 */ /* 0x001f220000300800 */
[----:B------:R-:W-:-:S02]  /*1c6b0*/  IADD3.X R39, PT, PT, R39, UR10, RZ, P2, !PT ;  /* 0x0000000a27277c10 */ /* 0x000fc400097fe4ff */
[----:B---3--:R-:W-:Y:S02]  /*1c6c0*/  IADD3 R38, P2, PT, R38, UR8, RZ ;  /* 0x0000000826267c10 */ /* 0x008fe4000ff5e0ff */
[----:B------:R-:W-:Y:S01]  /*1c6d0*/  IADD3.X R37, PT, PT, R37, UR10, RZ, P3, !PT ;  /* 0x0000000a25257c10 */ /* 0x000fe20009ffe4ff */
[----:B------:R-:W-:Y:S01]  /*1c6e0*/  STL [R1+0x890], R24 ;  /* 0x0008901801007387 */ /* 0x000fe20000100800 */
[----:B------:R-:W-:-:S03]  /*1c6f0*/  IADD3 R36, P3, PT, R36, UR8, RZ ;  /* 0x0000000824247c10 */ /* 0x000fc6000ff7e0ff */
[----:B------:R-:W-:Y:S04]  /*1c700*/  STL [R1+0x888], R39 ;  /* 0x0008882701007387 */ /* 0x000fe80000100800 */
[----:B------:R-:W-:Y:S01]  /*1c710*/  STL [R1+0x85c], R38 ;  /* 0x00085c2601007387 */ /* 0x000fe20000100800 */
[----:B------:R-:W-:-:S03]  /*1c720*/  IADD3.X R61, PT, PT, R61, UR10, RZ, P4, !PT ;  /* 0x0000000a3d3d7c10 */ /* 0x000fc6000a7fe4ff */
[----:B------:R-:W3:Y:S04]  /*1c730*/  LDL.LU R32, [R1+0x844] ;  /* 0x0008440001207983 */ /* 0x000ee80000300800 */
[----:B------:R-:W-:Y:S04]  /*1c740*/  STL [R1+0x880], R37 ;  /* 0x0008802501007387 */ /* 0x000fe80000100800 */
[----:B------:R-:W3:Y:S04]  /*1c750*/  LDL.LU R33, [R1+0x868] ;  /* 0x0008680001217983 */ /* 0x000ee80000300800 */
[----:B------:R-:W-:Y:S04]  /*1c760*/  STL [R1+0x854], R36 ;  /* 0x0008542401007387 */ /* 0x000fe80000100800 */
[----:B------:R-:W3:Y:S04]  /*1c770*/  LDL.LU R56, [R1+0x83c] ;  /* 0x00083c0001387983 */ /* 0x000ee80000300800 */
[----:B------:R0:W-:Y:S04]  /*1c780*/  STL [R1+0x878], R61 ;  /* 0x0008783d01007387 */ /* 0x0001e80000100800 */
        /* <DEDUP_REMOVED lines=9> */
[----:B------:R-:W3:Y:S01]  /*1c820*/  LDL.LU R30, [R1+0x814] ;  /* 0x00081400011e7983 */ /* 0x000ee20000300800 */
[----:B--2---:R-:W-:-:S05]  /*1c830*/  IADD3 R60, P4, PT, R60, UR8, RZ ;  /* 0x000000083c3c7c10 */ /* 0x004fca000ff9e0ff */
        /* <DEDUP_REMOVED lines=14> */
[----:B------:R-:W2:Y:S01]  /*1c920*/  LDL.LU R37, [R1+0x7dc] ;  /* 0x0007dc0001257983 */ /* 0x000ea20000300800 */
[----:B----4-:R-:W-:-:S05]  /*1c930*/  IADD3.X R0, PT, PT, R0, UR10, RZ, P5, !PT ;  /* 0x0000000a00007c10 */ /* 0x010fca000affe4ff */
[----:B------:R0:W-:Y:S04]  /*1c940*/  STL [R1+0x870], R0 ;  /* 0x0008700001007387 */ /* 0x0001e80000100800 */
[----:B------:R-:W4:Y:S04]  /*1c950*/  LDL.LU R36, [R1+0x800] ;  /* 0x0008000001247983 */ /* 0x000f280000300800 */
[----:B0-----:R-:W4:Y:S01]  /*1c960*/  LDL.LU R0, [R1+0x7d4] ;  /* 0x0007d40001007983 */ /* 0x001f220000300800 */
[----:B---3--:R-:W-:Y:S02]  /*1c970*/  IADD3 R32, P5, PT, R32, UR8, RZ ;  /* 0x0000000820207c10 */ /* 0x008fe4000ffbe0ff */
[----:B------:R-:W-:-:S02]  /*1c980*/  IADD3.X R33, PT, PT, R33, UR10, RZ, P6, !PT ;  /* 0x0000000a21217c10 */ /* 0x000fc4000b7fe4ff */
[----:B------:R-:W-:Y:S02]  /*1c990*/  IADD3 R56, P6, PT, R56, UR8, RZ ;  /* 0x0000000838387c10 */ /* 0x000fe4000ffde0ff */
[----:B------:R-:W-:Y:S02]  /*1c9a0*/  IADD3.X R57, PT, PT, R57, UR10, RZ, P1, !PT ;  /* 0x0000000a39397c10 */ /* 0x000fe40008ffe4ff */
[----:B------:R-:W-:Y:S01]  /*1c9b0*/  IADD3 R58, P1, PT, R58, UR8, RZ ;  /* 0x000000083a3a7c10 */ /* 0x000fe2000ff3e0ff */
        /* <DEDUP_REMOVED lines=17> */
[----:B------:R-:W-:Y:S01]  /*1cad0*/  IADD3 R30, P5, PT, R30, UR8, RZ ;  /* 0x000000081e1e7c10 */ /* 0x000fe2000ffbe0ff */
[----:B------:R-:W-:Y:S04]  /*1cae0*/  STL [R1+0x824], R35 ;  /* 0x0008242301007387 */ /* 0x000fe80000100800 */
[----:B------:R-:W-:Y:S04]  /*1caf0*/  STL [R1+0x81c], R34 ;  /* 0x00081c2201007387 */ /* 0x000fe80000100800 */
[----:B------:R-:W-:Y:S04]  /*1cb00*/  STL [R1+0x840], R31 ;  /* 0x0008401f01007387 */ /* 0x000fe80000100800 */
[----:B------:R-:W-:Y:S01]  /*1cb10*/  STL [R1+0x814], R30 ;  /* 0x0008141e01007387 */ /* 0x000fe20000100800 */
[----:B--2---:R-:W-:-:S02]  /*1cb20*/  IADD3.X R29, PT, PT, R29, UR10, RZ, P6, !PT ;  /* 0x0000000a1d1d7c10 */ /* 0x004fc4000b7fe4ff */
[----:B------:R-:W-:Y:S02]  /*1cb30*/  IADD3 R28, P6, PT, R28, UR8, RZ ;  /* 0x000000081c1c7c10 */ /* 0x000fe4000ffde0ff */
[----:B------:R-:W-:Y:S02]  /*1cb40*/  IADD3.X R23, PT, PT, R23, UR10, RZ, P1, !PT ;  /* 0x0000000a17177c10 */ /* 0x000fe40008ffe4ff */
[----:B------:R-:W-:Y:S02]  /*1cb50*/  IADD3 R22, P1, PT, R22, UR8, RZ ;  /* 0x0000000816167c10 */ /* 0x000fe4000ff3e0ff */
[----:B------:R-:W-:Y:S01]  /*1cb60*/  IADD3.X R21, PT, PT, R21, UR10, RZ, P2, !PT ;  /* 0x0000000a15157c10 */ /* 0x000fe200097fe4ff */
        /* <DEDUP_REMOVED lines=10> */
[----:B------:R-:W-:Y:S01]  /*1cc10*/  STL [R1+0x7fc], R20 ;  /* 0x0007fc1401007387 */ /* 0x000fe20000100800 */
[----:B------:R-:W-:-:S03]  /*1cc20*/  IADD3 R24, P4, PT, R24, UR8, RZ ;  /* 0x0000000818187c10 */ /* 0x000fc6000ff9e0ff */
[----:B------:R-:W-:Y:S04]  /*1cc30*/  STL [R1+0x820], R27 ;  /* 0x0008201b01007387 */ /* 0x000fe80000100800 */
[----:B------:R-:W-:Y:S01]  /*1cc40*/  STL [R1+0x7f4], R26 ;  /* 0x0007f41a01007387 */ /* 0x000fe20000100800 */
[----:B------:R-:W-:-:S03]  /*1cc50*/  IADD3 R39, P5, PT, R39, UR8, RZ ;  /* 0x0000000827277c10 */ /* 0x000fc6000ffbe0ff */
[----:B------:R0:W-:Y:S01]  /*1cc60*/  STL [R1+0x810], R60 ;  /* 0x0008103c01007387 */ /* 0x0001e20000100800 */
[----:B------:R-:W-:-:S03]  /*1cc70*/  IADD3.X R38, PT, PT, R38, UR10, RZ, P6, !PT ;  /* 0x0000000a26267c10 */ /* 0x000fc6000b7fe4ff */
[----:B------:R-:W-:Y:S01]  /*1cc80*/  STL [R1+0x818], R25 ;  /* 0x0008181901007387 */ /* 0x000fe20000100800 */
[----:B------:R-:W-:-:S03]  /*1cc90*/  IADD3 R37, P6, PT, R37, UR8, RZ ;  /* 0x0000000825257c10 */ /* 0x000fc6000ffde0ff */
[----:B0-----:R-:W2:Y:S04]  /*1cca0*/  LDL.LU R60, [R1+0x7cc] ;  /* 0x0007cc00013c7983 */ /* 0x001ea80000300800 */
[----:B------:R-:W-:Y:S04]  /*1ccb0*/  STL [R1+0x7ec], R24 ;  /* 0x0007ec1801007387 */ /* 0x000fe80000100800 */
[----:B------:R-:W-:Y:S01]  /*1ccc0*/  STL [R1+0x7e4], R39 ;  /* 0x0007e42701007387 */ /* 0x000fe20000100800 */
[----:B----4-:R-:W-:-:S03]  /*1ccd0*/  IADD3.X R36, PT, PT, R36, UR10, RZ, P1, !PT ;  /* 0x0000000a24247c10 */ /* 0x010fc60008ffe4ff */
[----:B------:R-:W-:Y:S04]  /*1cce0*/  STL [R1+0x808], R38 ;  /* 0x0008082601007387 */ /* 0x000fe80000100800 */
[----:B------:R-:W4:Y:S04]  /*1ccf0*/  LDL.LU R32, [R1+0x7f0] ;  /* 0x0007f00001207983 */ /* 0x000f280000300800 */
[----:B------:R-:W-:Y:S04]  /*1cd00*/  STL [R1+0x7dc], R37 ;  /* 0x0007dc2501007387 */ /* 0x000fe80000100800 */
[----:B------:R-:W4:Y:S04]  /*1cd10*/  LDL.LU R33, [R1+0x7c4] ;  /* 0x0007c40001217983 */ /* 0x000f280000300800 */
[----:B------:R-:W-:Y:S04]  /*1cd20*/  STL [R1+0x800], R36 ;  /* 0x0008002401007387 */ /* 0x000fe80000100800 */
[----:B------:R-:W4:Y:S01]  /*1cd30*/  LDL.LU R56, [R1+0x7e8] ;  /* 0x0007e80001387983 */ /* 0x000f220000300800 */
[----:B------:R-:W-:-:S05]  /*1cd40*/  IADD3 R0, P1, PT, R0, UR8, RZ ;  /* 0x0000000800007c10 */ /* 0x000fca000ff3e0ff */
[----:B------:R0:W-:Y:S04]  /*1cd50*/  STL [R1+0x7d4], R0 ;  /* 0x0007d40001007387 */ /* 0x0001e80000100800 */
        /* <DEDUP_REMOVED lines=9> */
[----:B------:R-:W4:Y:S01]  /*1cdf0*/  LDL.LU R30, [R1+0x7c0] ;  /* 0x0007c000011e7983 */ /* 0x000f220000300800 */
[----:B---3--:R-:W-:-:S05]  /*1ce00*/  IADD3.X R61, PT, PT, R61, UR10, RZ, P2, !PT ;  /* 0x0000000a3d3d7c10 */ /* 0x008fca00097fe4ff */
[----:B------:R0:W-:Y:S04]  /*1ce10*/  STL [R1+0x7f8], R61 ;  /* 0x0007f83d01007387 */ /* 0x0001e80000100800 */
        /* <DEDUP_REMOVED lines=16> */
[----:B------:R-:W2:Y:S01]  /*1cf20*/  LDL.LU R36, [R1+0x75c] ;  /* 0x00075c0001247983 */ /* 0x000ea20000300800 */
[----:B----4-:R-:W-:Y:S02]  /*1cf30*/  IADD3.X R32, PT, PT, R32, UR10, RZ, P3, !PT ;  /* 0x0000000a20207c10 */ /* 0x010fe40009ffe4ff */
[----:B------:R-:W-:Y:S02]  /*1cf40*/  IADD3 R33, P3, PT, R33, UR8, RZ ;  /* 0x0000000821217c10 */ /* 0x000fe4000ff7e0ff */
[----:B------:R-:W-:Y:S01]  /*1cf50*/  IADD3.X R56, PT, PT, R56, UR10, RZ, P4, !PT ;  /* 0x0000000a38387c10 */ /* 0x000fe2000a7fe4ff */
[----:B0-----:R-:W4:Y:S04]  /*1cf60*/  LDL.LU R60, [R1+0x780] ;  /* 0x00078000013c7983 */ /* 0x001f280000300800 */
[----:B------:R-:W-:Y:S01]  /*1cf70*/  STL [R1+0x7f0], R32 ;  /* 0x0007f02001007387 */ /* 0x000fe20000100800 */
[----:B------:R-:W-:-:S02]  /*1cf80*/  IADD3 R57, P4, PT, R57, UR8, RZ ;  /* 0x0000000839397c10 */ /* 0x000fc4000ff9e0ff */
[----:B------:R-:W-:Y:S02]  /*1cf90*/  IADD3.X R58, PT, PT, R58, UR10, RZ, P5, !PT ;  /* 0x0000000a3a3a7c10 */ /* 0x000fe4000affe4ff */
[----:B------:R-:W-:Y:S01]  /*1cfa0*/  IADD3 R59, P5, PT, R59, UR8, RZ ;  /* 0x000000083b3b7c10 */ /* 0x000fe2000ffbe0ff */
[----:B------:R-:W-:Y:S01]  /*1cfb0*/  STL [R1+0x7c4], R33 ;  /* 0x0007c42101007387 */ /* 0x000fe20000100800 */
[----:B------:R-:W-:Y:S02]  /*1cfc0*/  IADD3.X R2, PT, PT, R2, UR10, RZ, P6, !PT ;  /* 0x0000000a02027c10 */ /* 0x000fe4000b7fe4ff */
[----:B------:R-:W-:Y:S01]  /*1cfd0*/  IADD3.X R35, PT, PT, R35, UR10, RZ, P1, !PT ;  /* 0x0000000a23237c10 */ /* 0x000fe20008ffe4ff */
[----:B------:R-:W-:Y:S04]  /*1cfe0*/  STL [R1+0x7e8], R56 ;  /* 0x0007e83801007387 */ /* 0x000fe80000100800 */
[----:B------:R-:W-:Y:S01]  /*1cff0*/  STL [R1+0x7bc], R57 ;  /* 0x0007bc3901007387 */ /* 0x000fe20000100800 */
[----:B------:R-:W-:-:S02]  /*1d000*/  IADD3 R3, P6, PT, R3, UR8, RZ ;  /* 0x0000000803037c10 */ /* 0x000fc4000ffde0ff */
[----:B------:R-:W-:Y:S01]  /*1d010*/  IADD3 R0, P1, PT, R0, UR8, RZ ;  /* 0x0000000800007c10 */ /* 0x000fe2000ff3e0ff */
[----:B------:R-:W-:Y:S04]  /*1d020*/  STL [R1+0x7e0], R58 ;  /* 0x0007e03a01007387 */ /* 0x000fe80000100800 */
[----:B------:R-:W-:Y:S04]  /*1d030*/  STL [R1+0x7b4], R59 ;  /* 0x0007b43b01007387 */ /* 0x000fe80000100800 */
[----:B------:R-:W-:Y:S04]  /*1d040*/  STL [R1+0x7d8], R2 ;  /* 0x0007d80201007387 */ /* 0x000fe80000100800 */
[----:B------:R0:W-:Y:S04]  /*1d050*/  STL [R1+0x7a4], R0 ;  /* 0x0007a40001007387 */ /* 0x0001e80000100800 */
[----:B------:R-:W-:Y:S04]  /*1d060*/  STL [R1+0x7ac], R3 ;  /* 0x0007ac0301007387 */ /* 0x000fe80000100800 */
[----:B0-----:R-:W4:Y:S01]  /*1d070*/  LDL.LU R0, [R1+0x754] ;  /* 0x0007540001007983 */ /* 0x001f220000300800 */
[----:B------:R-:W-:-:S02]  /*1d080*/  IADD3.X R34, PT, PT, R34, UR10, RZ, P2, !PT ;  /* 0x0000000a22227c10 */ /* 0x000fc400097fe4ff */
[----:B------:R-:W-:Y:S02]  /*1d090*/  IADD3 R31, P2, PT, R31, UR8, RZ ;  /* 0x000000081f1f7c10 */ /* 0x000fe4000ff5e0ff */
[----:B------:R-:W-:Y:S02]  /*1d0a0*/  IADD3.X R30, PT, PT, R30, UR10, RZ, P3, !PT ;  /* 0x0000000a1e1e7c10 */ /* 0x000fe40009ffe4ff */
[----:B---3--:R-:W-:Y:S01]  /*1d0b0*/  IADD3 R29, P3, PT, R29, UR8, RZ ;  /* 0x000000081d1d7c10 */ /* 0x008fe2000ff7e0ff */
        /* <DEDUP_REMOVED lines=24> */
[----:B0-----:R-:W3:Y:S01]  /*1d240*/  LDL.LU R61, [R1+0x778] ;  /* 0x00077800013d7983 */ /* 0x001ee20000300800 */
[----:B------:R-:W-:-:S02]  /*1d250*/  IADD3.X R39, PT, PT, R39, UR10, RZ, P3, !PT ;  /* 0x0000000a27277c10 */ /* 0x000fc40009ffe4ff */
[----:B------:R-:W-:Y:S02]  /*1d260*/  IADD3 R38, P3, PT, R38, UR8, RZ ;  /* 0x0000000826267c10 */ /* 0x000fe4000ff7e0ff */
[----:B------:R-:W-:Y:S01]  /*1d270*/  IADD3.X R37, PT, PT, R37, UR10, RZ, P4, !PT ;  /* 0x0000000a25257c10 */ /* 0x000fe2000a7fe4ff */
[----:B------:R-:W-:Y:S04]  /*1d280*/  STL [R1+0x798], R24 ;  /* 0x0007981801007387 */ /* 0x000fe80000100800 */
[----:B------:R-:W-:Y:S04]  /*1d290*/  STL [R1+0x790], R39 ;  /* 0x0007902701007387 */ /* 0x000fe80000100800 */
[----:B------:R-:W-:Y:S04]  /*1d2a0*/  STL [R1+0x764], R38 ;  /* 0x0007642601007387 */ /* 0x000fe80000100800 */
[----:B------:R-:W3:Y:S04]  /*1d2b0*/  LDL.LU R32, [R1+0x74c] ;  /* 0x00074c0001207983 */ /* 0x000ee80000300800 */
[----:B------:R-:W-:Y:S04]  /*1d2c0*/  STL [R1+0x788], R37 ;  /* 0x0007882501007387 */ /* 0x000fe80000100800 */
[----:B------:R-:W3:Y:S01]  /*1d2d0*/  LDL.LU R33, [R1+0x770] ;  /* 0x0007700001217983 */ /* 0x000ee20000300800 */
[----:B--2---:R-:W-:-:S05]  /*1d2e0*/  IADD3 R36, P4, PT, R36, UR8, RZ ;  /* 0x0000000824247c10 */ /* 0x004fca000ff9e0ff */
[----:B------:R-:W-:Y:S04]  /*1d2f0*/  STL [R1+0x75c], R36 ;  /* 0x00075c2401007387 */ /* 0x000fe80000100800 */
[----:B------:R-:W2:Y:S01]  /*1d300*/  LDL.LU R56, [R1+0x744] ;  /* 0x0007440001387983 */ /* 0x000ea20000300800 */
[----:B----4-:R-:W-:-:S05]  /*1d310*/  IADD3.X R60, PT, PT, R60, UR10, RZ, P5, !PT ;  /* 0x0000000a3c3c7c10 */ /* 0x010fca000affe4ff */
        /* <DEDUP_REMOVED lines=30> */
[----:B0-----:R-:W3:Y:S01]  /*1d500*/  LDL.LU R61, [R1+0x6dc] ;  /* 0x0006dc00013d7983 */ /* 0x001ee20000300800 */
[----:B------:R-:W-:Y:S02]  /*1d510*/  IADD3 R32, P6, PT, R32, UR8, RZ ;  /* 0x0000000820207c10 */ /* 0x000fe4000ffde0ff */
[----:B------:R-:W-:-:S03]  /*1d520*/  IADD3.X R33, PT, PT, R33, UR10, RZ, P1, !PT ;  /* 0x0000000a21217c10 */ /* 0x000fc60008ffe4ff */
[----:B------:R-:W-:Y:S04]  /*1d530*/  STL [R1+0x74c], R32 ;  /* 0x00074c2001007387 */ /* 0x000fe80000100800 */
[----:B------:R-:W-:Y:S01]  /*1d540*/  STL [R1+0x770], R33 ;  /* 0x0007702101007387 */ /* 0x000fe20000100800 */
[----:B--2---:R-:W-:-:S05]  /*1d550*/  IADD3 R56, P1, PT, R56, UR8, RZ ;  /* 0x0000000838387c10 */ /* 0x004fca000ff3e0ff */
[----:B------:R-:W-:Y:S01]  /*1d560*/  STL [R1+0x744], R56 ;  /* 0x0007443801007387 */ /* 0x000fe20000100800 */
[----:B----4-:R-:W-:Y:S02]  /*1d570*/  IADD3.X R57, PT, PT, R57, UR10, RZ, P2, !PT ;  /* 0x0000000a39397c10 */ /* 0x010fe400097fe4ff */
[----:B------:R-:W-:Y:S02]  /*1d580*/  IADD3 R58, P2, PT, R58, UR8, RZ ;  /* 0x000000083a3a7c10 */ /* 0x000fe4000ff5e0ff */
[----:B------:R-:W-:Y:S02]  /*1d590*/  IADD3.X R59, PT, PT, R59, UR10, RZ, P3, !PT ;  /* 0x0000000a3b3b7c10 */ /* 0x000fe40009ffe4ff */
[----:B------:R-:W-:Y:S02]  /*1d5a0*/  IADD3 R2, P3, PT, R2, UR8, RZ ;  /* 0x0000000802027c10 */ /* 0x000fe4000ff7e0ff */
[----:B------:R-:W-:Y:S01]  /*1d5b0*/  IADD3.X R3, PT, PT, R3, UR10, RZ, P4, !PT ;  /* 0x0000000a03037c10 */ /* 0x000fe2000a7fe4ff */
[----:B------:R-:W-:Y:S04]  /*1d5c0*/  STL [R1+0x768], R57 ;  /* 0x0007683901007387 */ /* 0x000fe80000100800 */
[----:B------:R-:W-:Y:S01]  /*1d5d0*/  STL [R1+0x73c], R58 ;  /* 0x00073c3a01007387 */ /* 0x000fe20000100800 */
[----:B------:R-:W-:-:S03]  /*1d5e0*/  IADD3.X R60, PT, PT, R60, UR10, RZ, P5, !PT ;  /* 0x0000000a3c3c7c10 */ /* 0x000fc6000affe4ff */
[----:B------:R-:W-:Y:S04]  /*1d5f0*/  STL [R1+0x760], R59 ;  /* 0x0007603b01007387 */ /* 0x000fe80000100800 */
[----:B------:R-:W-:Y:S01]  /*1d600*/  STL [R1+0x734], R2 ;  /* 0x0007340201007387 */ /* 0x000fe20000100800 */
[----:B------:R-:W-:-:S03]  /*1d610*/  IADD3 R35, P4, PT, R35, UR8, RZ ;  /* 0x0000000823237c10 */ /* 0x000fc6000ff9e0ff */
[----:B------:R0:W-:Y:S04]  /*1d620*/  STL [R1+0x750], R60 ;  /* 0x0007503c01007387 */ /* 0x0001e80000100800 */
[----:B------:R-:W-:Y:S01]  /*1d630*/  STL [R1+0x758], R3 ;  /* 0x0007580301007387 */ /* 0x000fe20000100800 */
[----:B------:R-:W-:Y:S02]  /*1d640*/  IADD3 R34, P5, PT, R34, UR8, RZ ;  /* 0x0000000822227c10 */ /* 0x000fe4000ffbe0ff */
[----:B------:R-:W-:Y:S02]  /*1d650*/  IADD3.X R31, PT, PT, R31, UR10, RZ, P6, !PT ;  /* 0x0000000a1f1f7c10 */ /* 0x000fe4000b7fe4ff */
[----:B------:R-:W-:Y:S01]  /*1d660*/  IADD3 R30, P6, PT, R30, UR8, RZ ;  /* 0x000000081e1e7c10 */ /* 0x000fe2000ffde0ff */
[----:B0-----:R-:W2:Y:S04]  /*1d670*/  LDL.LU R60, [R1+0x700] ;  /* 0x00070000013c7983 */ /* 0x001ea80000300800 */
[----:B------:R-:W-:Y:S01]  /*1d680*/  STL [R1+0x72c], R35 ;  /* 0x00072c2301007387 */ /* 0x000fe20000100800 */
[----:B------:R-:W-:-:S02]  /*1d690*/  IADD3.X R29, PT, PT, R29, UR10, RZ, P1, !PT ;  /* 0x0000000a1d1d7c10 */ /* 0x000fc40008ffe4ff */
        /* <DEDUP_REMOVED lines=22> */
[----:B0-----:R-:W4:Y:S01]  /*1d800*/  LDL.LU R0, [R1+0x6d4] ;  /* 0x0006d40001007983 */ /* 0x001f220000300800 */
[----:B------:R-:W-:-:S02]  /*1d810*/  IADD3 R24, P5, PT, R24, UR8, RZ ;  /* 0x0000000818187c10 */ /* 0x000fc4000ffbe0ff */
[----:B------:R-:W-:Y:S02]  /*1d820*/  IADD3 R39, P6, PT, R39, UR8, RZ ;  /* 0x0000000827277c10 */ /* 0x000fe4000ffde0ff */
[----:B------:R-:W-:Y:S02]  /*1d830*/  IADD3.X R38, PT, PT, R38, UR10, RZ, P1, !PT ;  /* 0x0000000a26267c10 */ /* 0x000fe40008ffe4ff */
[----:B------:R-:W-:Y:S01]  /*1d840*/  IADD3 R37, P1, PT, R37, UR8, RZ ;  /* 0x0000000825257c10 */ /* 0x000fe2000ff3e0ff */
[----:B------:R-:W-:Y:S01]  /*1d850*/  STL [R1+0x6f4], R24 ;  /* 0x0006f41801007387 */ /* 0x000fe20000100800 */
[----:B---3--:R-:W-:-:S03]  /*1d860*/  IADD3.X R36, PT, PT, R36, UR10, RZ, P2, !PT ;  /* 0x0000000a24247c10 */ /* 0x008fc600097fe4ff */
[----:B------:R-:W-:Y:S04]  /*1d870*/  STL [R1+0x6ec], R39 ;  /* 0x0006ec2701007387 */ /* 0x000fe80000100800 */
[----:B------:R-:W-:Y:S04]  /*1d880*/  STL [R1+0x710], R38 ;  /* 0x0007102601007387 */ /* 0x000fe80000100800 */
[----:B------:R-:W3:Y:S04]  /*1d890*/  LDL.LU R32, [R1+0x6f8] ;  /* 0x0006f80001207983 */ /* 0x000ee80000300800 */
[----:B------:R-:W-:Y:S04]  /*1d8a0*/  STL [R1+0x6e4], R37 ;  /* 0x0006e42501007387 */ /* 0x000fe80000100800 */
[----:B------:R-:W3:Y:S01]  /*1d8b0*/  LDL.LU R33, [R1+0x6cc] ;  /* 0x0006cc0001217983 */ /* 0x000ee20000300800 */
[----:B------:R-:W-:-:S03]  /*1d8c0*/  IADD3 R61, P2, PT, R61, UR8, RZ ;  /* 0x000000083d3d7c10 */ /* 0x000fc6000ff5e0ff */
        /* <DEDUP_REMOVED lines=13> */
[----:B--2---:R-:W-:-:S05]  /*1d9a0*/  IADD3.X R60, PT, PT, R60, UR10, RZ, P3, !PT ;  /* 0x0000000a3c3c7c10 */ /* 0x004fca0009ffe4ff */
        /* <DEDUP_REMOVED lines=15> */
[----:B----4-:R-:W-:-:S05]  /*1daa0*/  IADD3 R0, P3, PT, R0, UR8, RZ ;  /* 0x0000000800007c10 */ /* 0x010fca000ff7e0ff */
[----:B------:R0:W-:Y:S04]  /*1dab0*/  STL [R1+0x6d4], R0 ;  /* 0x0006d40001007387 */ /* 0x0001e80000100800 */
[----:B------:R-:W4:Y:S04]  /*1dac0*/  LDL.LU R36, [R1+0x664] ;  /* 0x0006640001247983 */ /* 0x000f280000300800 */
[----:B0-----:R-:W4:Y:S01]  /*1dad0*/  LDL.LU R0, [R1+0x688] ;  /* 0x0006880001007983 */ /* 0x001f220000300800 */
[----:B---3--:R-:W-:Y:S02]  /*1dae0*/  IADD3.X R32, PT, PT, R32, UR10, RZ, P4, !PT ;  /* 0x0000000a20207c10 */ /* 0x008fe4000a7fe4ff */
[----:B------:R-:W-:-:S02]  /*1daf0*/  IADD3 R33, P4, PT, R33, UR8, RZ ;  /* 0x0000000821217c10 */ /* 0x000fc4000ff9e0ff */
[----:B------:R-:W-:Y:S02]  /*1db00*/  IADD3.X R56, PT, PT, R56, UR10, RZ, P5, !PT ;  /* 0x0000000a38387c10 */ /* 0x000fe4000affe4ff */
[----:B------:R-:W-:Y:S02]  /*1db10*/  IADD3 R57, P5, PT, R57, UR8, RZ ;  /* 0x0000000839397c10 */ /* 0x000fe4000ffbe0ff */
[----:B------:R-:W-:Y:S01]  /*1db20*/  IADD3.X R58, PT, PT, R58, UR10, RZ, P6, !PT ;  /* 0x0000000a3a3a7c10 */ /* 0x000fe2000b7fe4ff */
[----:B------:R-:W-:Y:S01]  /*1db30*/  STL [R1+0x6f8], R32 ;  /* 0x0006f82001007387 */ /* 0x000fe20000100800 */
[----:B------:R-:W-:-:S03]  /*1db40*/  IADD3 R59, P6, PT, R59, UR8, RZ ;  /* 0x000000083b3b7c10 */ /* 0x000fc6000ffde0ff */
[----:B------:R-:W-:Y:S01]  /*1db50*/  STL [R1+0x6cc], R33 ;  /* 0x0006cc2101007387 */ /* 0x000fe20000100800 */
[----:B------:R-:W-:Y:S02]  /*1db60*/  IADD3.X R2, PT, PT, R2, UR10, RZ, P1, !PT ;  /* 0x0000000a02027c10 */ /* 0x000fe40008ffe4ff */
[----:B------:R-:W-:Y:S01]  /*1db70*/  IADD3.X R35, PT, PT, R35, UR10, RZ, P2, !PT ;  /* 0x0000000a23237c10 */ /* 0x000fe200097fe4ff */
[----:B------:R-:W-:Y:S04]  /*1db80*/  STL [R1+0x6f0], R56 ;  /* 0x0006f03801007387 */ /* 0x000fe80000100800 */
[----:B------:R-:W-:Y:S01]  /*1db90*/  STL [R1+0x6c4], R57 ;  /* 0x0006c43901007387 */ /* 0x000fe20000100800 */
[----:B------:R-:W-:Y:S02]  /*1dba0*/  IADD3 R61, P2, PT, R61, UR8, RZ ;  /* 0x000000083d3d7c10 */ /* 0x000fe4000ff5e0ff */
[----:B------:R-:W-:Y:S01]  /*1dbb0*/  IADD3 R3, P1, PT, R3, UR8, RZ ;  /* 0x0000000803037c10 */ /* 0x000fe2000ff3e0ff */
        /* <DEDUP_REMOVED lines=12> */
[----:B------:R-:W-:Y:S01]  /*1dc80*/  STL [R1+0x6c8], R30 ;  /* 0x0006c81e01007387 */ /* 0x000fe20000100800 */
[----:B--2---:R-:W-:-:S02]  /*1dc90*/  IADD3 R29, P4, PT, R29, UR8, RZ ;  /* 0x000000081d1d7c10 */ /* 0x004fc4000ff9e0ff */
[----:B------:R-:W-:Y:S02]  /*1dca0*/  IADD3.X R28, PT, PT, R28, UR10, RZ, P5, !PT ;  /* 0x0000000a1c1c7c10 */ /* 0x000fe4000affe4ff */
        /* <DEDUP_REMOVED lines=16> */
[----:B------:R-:W-:Y:S01]  /*1ddb0*/  STL [R1+0x6a8], R26 ;  /* 0x0006a81a01007387 */ /* 0x000fe20000100800 */
[----:B------:R-:W-:-:S03]  /*1ddc0*/  IADD3.X R39, PT, PT, R39, UR10, RZ, P4, !PT ;  /* 0x0000000a27277c10 */ /* 0x000fc6000a7fe4ff */
[----:B------:R0:W-:Y:S01]  /*1ddd0*/  STL [R1+0x674], R60 ;  /* 0x0006743c01007387 */ /* 0x0001e20000100800 */
[----:B------:R-:W-:-:S03]  /*1dde0*/  IADD3 R38, P4, PT, R38, UR8, RZ ;  /* 0x0000000826267c10 */ /* 0x000fc6000ff9e0ff */
[----:B------:R-:W-:Y:S01]  /*1ddf0*/  STL [R1+0x67c], R25 ;  /* 0x00067c1901007387 */ /* 0x000fe20000100800 */
[----:B------:R-:W-:-:S03]  /*1de00*/  IADD3.X R37, PT, PT, R37, UR10, RZ, P5, !PT ;  /* 0x0000000a25257c10 */ /* 0x000fc6000affe4ff */
[----:B0-----:R-:W2:Y:S04]  /*1de10*/  LDL.LU R60, [R1+0x680] ;  /* 0x00068000013c7983 */ /* 0x001ea80000300800 */
[----:B------:R-:W-:Y:S04]  /*1de20*/  STL [R1+0x6a0], R24 ;  /* 0x0006a01801007387 */ /* 0x000fe80000100800 */
[----:B------:R-:W-:Y:S01]  /*1de30*/  STL [R1+0x698], R39 ;  /* 0x0006982701007387 */ /* 0x000fe20000100800 */
[----:B----4-:R-:W-:-:S03]  /*1de40*/  IADD3 R36, P5, PT, R36, UR8, RZ ;  /* 0x0000000824247c10 */ /* 0x010fc6000ffbe0ff */
[----:B------:R-:W-:Y:S04]  /*1de50*/  STL [R1+0x66c], R38 ;  /* 0x00066c2601007387 */ /* 0x000fe80000100800 */
[----:B------:R-:W4:Y:S04]  /*1de60*/  LDL.LU R32, [R1+0x654] ;  /* 0x0006540001207983 */ /* 0x000f280000300800 */
[----:B------:R-:W-:Y:S04]  /*1de70*/  STL [R1+0x690], R37 ;  /* 0x0006902501007387 */ /* 0x000fe80000100800 */
[----:B------:R-:W4:Y:S04]  /*1de80*/  LDL.LU R33, [R1+0x678] ;  /* 0x0006780001217983 */ /* 0x000f280000300800 */
[----:B------:R-:W-:Y:S04]  /*1de90*/  STL [R1+0x664], R36 ;  /* 0x0006642401007387 */ /* 0x000fe80000100800 */
[----:B------:R-:W4:Y:S01]  /*1dea0*/  LDL.LU R56, [R1+0x64c] ;  /* 0x00064c0001387983 */ /* 0x000f220000300800 */
[----:B------:R-:W-:-:S05]  /*1deb0*/  IADD3.X R0, PT, PT, R0, UR10, RZ, P6, !PT ;  /* 0x0000000a00007c10 */ /* 0x000fca000b7fe4ff */
        /* <DEDUP_REMOVED lines=11> */
[----:B---3--:R-:W-:-:S05]  /*1df70*/  IADD3 R61, P6, PT, R61, UR8, RZ ;  /* 0x000000083d3d7c10 */ /* 0x008fca000ffde0ff */
        /* <DEDUP_REMOVED lines=17> */
[----:B------:R-:W2:Y:S01]  /*1e090*/  LDL.LU R36, [R1+0x610] ;  /* 0x0006100001247983 */ /* 0x000ea20000300800 */
[----:B----4-:R-:W-:Y:S02]  /*1e0a0*/  IADD3 R32, P1, PT, R32, UR8, RZ ;  /* 0x0000000820207c10 */ /* 0x010fe4000ff3e0ff */
[----:B------:R-:W-:Y:S02]  /*1e0b0*/  IADD3.X R33, PT, PT, R33, UR10, RZ, P2, !PT ;  /* 0x0000000a21217c10 */ /* 0x000fe400097fe4ff */
[----:B------:R-:W-:Y:S01]  /*1e0c0*/  IADD3 R56, P2, PT, R56, UR8, RZ ;  /* 0x0000000838387c10 */ /* 0x000fe2000ff5e0ff */
[----:B0-----:R-:W4:Y:S04]  /*1e0d0*/  LDL.LU R60, [R1+0x5e4] ;  /* 0x0005e400013c7983 */ /* 0x001f280000300800 */
[----:B------:R-:W-:Y:S01]  /*1e0e0*/  STL [R1+0x654], R32 ;  /* 0x0006542001007387 */ /* 0x000fe20000100800 */
[----:B------:R-:W-:-:S02]  /*1e0f0*/  IADD3.X R57, PT, PT, R57, UR10, RZ, P3, !PT ;  /* 0x0000000a39397c10 */ /* 0x000fc40009ffe4ff */
[----:B------:R-:W-:Y:S02]  /*1e100*/  IADD3 R58, P3, PT, R58, UR8, RZ ;  /* 0x000000083a3a7c10 */ /* 0x000fe4000ff7e0ff */
[----:B------:R-:W-:Y:S01]  /*1e110*/  IADD3.X R59, PT, PT, R59, UR10, RZ, P4, !PT ;  /* 0x0000000a3b3b7c10 */ /* 0x000fe2000a7fe4ff */
[----:B------:R-:W-:Y:S01]  /*1e120*/  STL [R1+0x678], R33 ;  /* 0x0006782101007387 */ /* 0x000fe20000100800 */
[----:B------:R-:W-:-:S03]  /*1e130*/  IADD3 R2, P4, PT, R2, UR8, RZ ;  /* 0x0000000802027c10 */ /* 0x000fc6000ff9e0ff */
[----:B------:R-:W-:Y:S04]  /*1e140*/  STL [R1+0x64c], R56 ;  /* 0x00064c3801007387 */ /* 0x000fe80000100800 */
[----:B------:R-:W-:Y:S01]  /*1e150*/  STL [R1+0x670], R57 ;  /* 0x0006703901007387 */ /* 0x000fe20000100800 */
[----:B------:R-:W-:Y:S02]  /*1e160*/  IADD3.X R3, PT, PT, R3, UR10, RZ, P5, !PT ;  /* 0x0000000a03037c10 */ /* 0x000fe4000affe4ff */
[----:B------:R-:W-:Y:S01]  /*1e170*/  IADD3.X R0, PT, PT, R0, UR10, RZ, P6, !PT ;  /* 0x0000000a00007c10 */ /* 0x000fe2000b7fe4ff */
        /* <DEDUP_REMOVED lines=9> */
[----:B------:R-:W-:Y:S02]  /*1e210*/  IADD3 R30, P1, PT, R30, UR8, RZ ;  /* 0x000000081e1e7c10 */ /* 0x000fe4000ff3e0ff */
[----:B---3--:R-:W-:Y:S01]  /*1e220*/  IADD3.X R29, PT, PT, R29, UR10, RZ, P2, !PT ;  /* 0x0000000a1d1d7c10 */ /* 0x008fe200097fe4ff */
        /* <DEDUP_REMOVED lines=31> */
[----:B------:R-:W3:Y:S04]  /*1e420*/  LDL.LU R32, [R1+0x600] ;  /* 0x0006000001207983 */ /* 0x000ee80000300800 */
[----:B------:R-:W-:Y:S04]  /*1e430*/  STL [R1+0x5ec], R37 ;  /* 0x0005ec2501007387 */ /* 0x000fe80000100800 */
[----:B------:R-:W3:Y:S01]  /*1e440*/  LDL.LU R33, [R1+0x5d4] ;  /* 0x0005d40001217983 */ /* 0x000ee20000300800 */
[----:B--2---:R-:W-:-:S05]  /*1e450*/  IADD3.X R36, PT, PT, R36, UR10, RZ, P3, !PT ;  /* 0x0000000a24247c10 */ /* 0x004fca0009ffe4ff */
[----:B------:R-:W-:Y:S04]  /*1e460*/  STL [R1+0x610], R36 ;  /* 0x0006102401007387 */ /* 0x000fe80000100800 */
[----:B------:R-:W2:Y:S01]  /*1e470*/  LDL.LU R56, [R1+0x5f8] ;  /* 0x0005f80001387983 */ /* 0x000ea20000300800 */
[----:B----4-:R-:W-:-:S05]  /*1e480*/  IADD3 R60, P3, PT, R60, UR8, RZ ;  /* 0x000000083c3c7c10 */ /* 0x010fca000ff7e0ff */
        /* <DEDUP_REMOVED lines=30> */
[----:B0-----:R-:W3:Y:S01]  /*1e670*/  LDL.LU R61, [R1+0x590] ;  /* 0x00059000013d7983 */ /* 0x001ee20000300800 */
[----:B------:R-:W-:Y:S02]  /*1e680*/  IADD3.X R32, PT, PT, R32, UR10, RZ, P5, !PT ;  /* 0x0000000a20207c10 */ /* 0x000fe4000affe4ff */
[----:B------:R-:W-:-:S03]  /*1e690*/  IADD3 R33, P5, PT, R33, UR8, RZ ;  /* 0x0000000821217c10 */ /* 0x000fc6000ffbe0ff */
[----:B------:R-:W-:Y:S04]  /*1e6a0*/  STL [R1+0x600], R32 ;  /* 0x0006002001007387 */ /* 0x000fe80000100800 */
[----:B------:R-:W-:Y:S01]  /*1e6b0*/  STL [R1+0x5d4], R33 ;  /* 0x0005d42101007387 */ /* 0x000fe20000100800 */
[----:B--2---:R-:W-:-:S05]  /*1e6c0*/  IADD3.X R56, PT, PT, R56, UR10, RZ, P6, !PT ;  /* 0x0000000a38387c10 */ /* 0x004fca000b7fe4ff */
[----:B------:R-:W-:Y:S01]  /*1e6d0*/  STL [R1+0x5f8], R56 ;  /* 0x0005f83801007387 */ /* 0x000fe20000100800 */
[----:B----4-:R-:W-:Y:S02]  /*1e6e0*/  IADD3 R57, P6, PT, R57, UR8, RZ ;  /* 0x0000000839397c10 */ /* 0x010fe4000ffde0ff */
[----:B------:R-:W-:Y:S02]  /*1e6f0*/  IADD3.X R58, PT, PT, R58, UR10, RZ, P1, !PT ;  /* 0x0000000a3a3a7c10 */ /* 0x000fe40008ffe4ff */
[----:B------:R-:W-:Y:S02]  /*1e700*/  IADD3 R59, P1, PT, R59, UR8, RZ ;  /* 0x000000083b3b7c10 */ /* 0x000fe4000ff3e0ff */
[----:B------:R-:W-:Y:S02]  /*1e710*/  IADD3.X R2, PT, PT, R2, UR10, RZ, P2, !PT ;  /* 0x0000000a02027c10 */ /* 0x000fe400097fe4ff */
[----:B------:R-:W-:Y:S01]  /*1e720*/  IADD3.X R35, PT, PT, R35, UR10, RZ, P3, !PT ;  /* 0x0000000a23237c10 */ /* 0x000fe20009ffe4ff */
[----:B------:R-:W-:Y:S01]  /*1e730*/  STL [R1+0x5cc], R57 ;  /* 0x0005cc3901007387 */ /* 0x000fe20000100800 */
[----:B------:R-:W-:-:S02]  /*1e740*/  IADD3 R3, P2, PT, R3, UR8, RZ ;  /* 0x0000000803037c10 */ /* 0x000fc4000ff5e0ff */
[----:B------:R-:W-:Y:S01]  /*1e750*/  IADD3 R60, P3, PT, R60, UR8, RZ ;  /* 0x000000083c3c7c10 */ /* 0x000fe2000ff7e0ff */
[----:B------:R-:W-:Y:S04]  /*1e760*/  STL [R1+0x5f0], R58 ;  /* 0x0005f03a01007387 */ /* 0x000fe80000100800 */
[----:B------:R-:W-:Y:S04]  /*1e770*/  STL [R1+0x5c4], R59 ;  /* 0x0005c43b01007387 */ /* 0x000fe80000100800 */
[----:B------:R-:W-:Y:S01]  /*1e780*/  STL [R1+0x5e8], R2 ;  /* 0x0005e80201007387 */ /* 0x000fe20000100800 */
[----:B------:R-:W-:-:S03]  /*1e790*/  IADD3.X R34, PT, PT, R34, UR10, RZ, P4, !PT ;  /* 0x0000000a22227c10 */ /* 0x000fc6000a7fe4ff */
[----:B------:R0:W-:Y:S04]  /*1e7a0*/  STL [R1+0x5b4], R60 ;  /* 0x0005b43c01007387 */ /* 0x0001e80000100800 */
[----:B------:R-:W-:Y:S01]  /*1e7b0*/  STL [R1+0x5bc], R3 ;  /* 0x0005bc0301007387 */ /* 0x000fe20000100800 */
[----:B------:R-:W-:Y:S02]  /*1e7c0*/  IADD3 R31, P4, PT, R31, UR8, RZ ;  /* 0x000000081f1f7c10 */ /* 0x000fe4000ff9e0ff */
[----:B------:R-:W-:Y:S01]  /*1e7d0*/  IADD3.X R30, PT, PT, R30, UR10, RZ, P5, !PT ;  /* 0x0000000a1e1e7c10 */ /* 0x000fe2000affe4ff */
[----:B0-----:R-:W2:Y:S04]  /*1e7e0*/  LDL.LU R60, [R1+0x564] ;  /* 0x00056400013c7983 */ /* 0x001ea80000300800 */
[----:B------:R-:W-:Y:S01]  /*1e7f0*/  STL [R1+0x5e0], R35 ;  /* 0x0005e02301007387 */ /* 0x000fe20000100800 */
[----:B------:R-:W-:-:S02]  /*1e800*/  IADD3 R29, P5, PT, R29, UR8, RZ ;  /* 0x000000081d1d7c10 */ /* 0x000fc4000ffbe0ff */
        /* <DEDUP_REMOVED lines=22> */
[----:B------:R1:W-:Y:S04]  /*1e970*/  STL [R1+0x584], R25 ;  /* 0x0005841901007387 */ /* 0x0003e80000100800 */
[----:B0-----:R-:W4:Y:S01]  /*1e980*/  LDL.LU R0, [R1+0x588] ;  /* 0x0005880001007983 */ /* 0x001f220000300800 */
[----:B------:R-:W-:-:S02]  /*1e990*/  IADD3.X R39, PT, PT, R39, UR10, RZ, P5, !PT ;  /* 0x0000000a27277c10 */ /* 0x000fc4000affe4ff */
[----:B------:R-:W-:Y:S02]  /*1e9a0*/  IADD3 R38, P5, PT, R38, UR8, RZ ;  /* 0x0000000826267c10 */ /* 0x000fe4000ffbe0ff */
[----:B------:R-:W-:Y:S01]  /*1e9b0*/  IADD3.X R37, PT, PT, R37, UR10, RZ, P6, !PT ;  /* 0x0000000a25257c10 */ /* 0x000fe2000b7fe4ff */
[----:B------:R0:W-:Y:S04]  /*1e9c0*/  STL [R1+0x5a8], R24 ;  /* 0x0005a81801007387 */ /* 0x0001e80000100800 */
[----:B------:R0:W-:Y:S01]  /*1e9d0*/  STL [R1+0x5a0], R39 ;  /* 0x0005a02701007387 */ /* 0x0001e20000100800 */
[----:B---3--:R-:W-:-:S03]  /*1e9e0*/  IADD3 R36, P6, PT, R36, UR8, RZ ;  /* 0x0000000824247c10 */ /* 0x008fc6000ffde0ff */
[----:B------:R3:W-:Y:S04]  /*1e9f0*/  STL [R1+0x574], R38 ;  /* 0x0005742601007387 */ /* 0x0007e80000100800 */
[----:B------:R-:W4:Y:S04]  /*1ea00*/  LDL.LU R32, [R1+0x55c] ;  /* 0x00055c0001207983 */ /* 0x000f280000300800 */
[----:B------:R0:W-:Y:S04]  /*1ea10*/  STL [R1+0x598], R37 ;  /* 0x0005982501007387 */ /* 0x0001e80000100800 */
[----:B------:R-:W4:Y:S04]  /*1ea20*/  LDL.LU R33, [R1+0x580] ;  /* 0x0005800001217983 */ /* 0x000f280000300800 */
[----:B------:R0:W-:Y:S04]  /*1ea30*/  STL [R1+0x56c], R36 ;  /* 0x00056c2401007387 */ /* 0x0001e80000100800 */
        /* <DEDUP_REMOVED lines=13> */
[----:B--2---:R-:W-:-:S05]  /*1eb10*/  IADD3 R60, P1, PT, R60, UR8, RZ ;  /* 0x000000083c3c7c10 */ /* 0x004fca000ff3e0ff */
        /* <DEDUP_REMOVED lines=8> */
[----:B-1----:R-:W4:Y:S04]  /*1eba0*/  LDL.LU R25, [R1+0xc08] ;  /* 0x000c080001197983 */ /* 0x002f280000300800 */
[----:B0-----:R-:W4:Y:S04]  /*1ebb0*/  LDL.LU R24, [R1+0x530] ;  /* 0x0005300001187983 */ /* 0x001f280000300800 */
[----:B------:R-:W4:Y:S04]  /*1ebc0*/  LDL.LU R39, [R1+0xc04] ;  /* 0x000c040001277983 */ /* 0x000f280000300800 */
[----:B---3--:R-:W3:Y:S04]  /*1ebd0*/  LDL.LU R38, [R1+0x528] ;  /* 0x0005280001267983 */ /* 0x008ee80000300800 */
[----:B------:R-:W3:Y:S04]  /*1ebe0*/  LDL.LU R37, [R1+0xc00] ;  /* 0x000c000001257983 */ /* 0x000ee80000300800 */
[----:B------:R-:W3:Y:S04]  /*1ebf0*/  LDL.LU R36, [R1+0x520] ;  /* 0x0005200001247983 */ /* 0x000ee80000300800 */
[----:B------:R-:W3:Y:S01]  /*1ec00*/  LDL.LU R61, [R1+0xbfc] ;  /* 0x000bfc00013d7983 */ /* 0x000ee20000300800 */
[----:B----4-:R-:W-:-:S05]  /*1ec10*/  IADD3.X R0, PT, PT, R0, UR10, RZ, P2, !PT ;  /* 0x0000000a00007c10 */ /* 0x010fca00097fe4ff */
[----:B------:R0:W-:Y:S04]  /*1ec20*/  STL [R1+0x588], R0 ;  /* 0x0005880001007387 */ /* 0x0001e80000100800 */
[----:B--2---:R-:W2:Y:S04]  /*1ec30*/  LDL.LU R60, [R1+0x51c] ;  /* 0x00051c00013c7983 */ /* 0x004ea80000300800 */
[----:B0-----:R-:W4:Y:S01]  /*1ec40*/  LDL.LU R0, [R1+0xbf8] ;  /* 0x000bf80001007983 */ /* 0x001f220000300800 */
[----:B------:R-:W-:Y:S02]  /*1ec50*/  IADD3 R32, P2, PT, R32, UR8, RZ ;  /* 0x0000000820207c10 */ /* 0x000fe4000ff5e0ff */
        /* <DEDUP_REMOVED lines=10> */
[----:B------:R-:W-:Y:S04]  /*1ed00*/  STL [R1+0x578], R57 ;  /* 0x0005783901007387 */ /* 0x000fe80000100800 */
[----:B------:R-:W-:Y:S04]  /*1ed10*/  STL [R1+0x54c], R58 ;  /* 0x00054c3a01007387 */ /* 0x000fe80000100800 */
[----:B------:R-:W-:Y:S04]  /*1ed20*/  STL [R1+0x570], R59 ;  /* 0x0005703b01007387 */ /* 0x000fe80000100800 */
[----:B------:R-:W-:Y:S04]  /*1ed30*/  STL [R1+0x544], R2 ;  /* 0x0005440201007387 */ /* 0x000fe80000100800 */
[----:B------:R0:W-:Y:S02]  /*1ed40*/  STL [R1+0x560], R29 ;  /* 0x0005601d01007387 */ /* 0x0001e40000100800 */
[----:B0-----:R-:W0:Y:S01]  /*1ed50*/  LDC R29, c[0x0][0x3ac] ;  /* 0x0000eb00ff1d7b82 */ /* 0x001e220000000800 */
[----:B------:R-:W-:-:S02]  /*1ed60*/  IADD3.X R3, PT, PT, R3, UR10, RZ, P6, !PT ;  /* 0x0000000a03037c10 */ /* 0x000fc4000b7fe4ff */
[----:B------:R-:W-:Y:S02]  /*1ed70*/  IADD3 R35, P6, PT, R35, UR8, RZ ;  /* 0x0000000823237c10 */ /* 0x000fe4000ffde0ff */
[----:B------:R-:W-:Y:S02]  /*1ed80*/  IADD3 R34, P1, PT, R34, UR8, RZ ;  /* 0x0000000822227c10 */ /* 0x000fe4000ff3e0ff */
[----:B------:R-:W-:Y:S02]  /*1ed90*/  IADD3.X R31, PT, PT, R31, UR10, RZ, P2, !PT ;  /* 0x0000000a1f1f7c10 */ /* 0x000fe400097fe4ff */
[----:B------:R-:W-:Y:S01]  /*1eda0*/  IADD3 R30, P2, PT, R30, UR8, RZ ;  /* 0x000000081e1e7c10 */ /* 0x000fe2000ff5e0ff */
[----:B------:R1:W-:Y:S04]  /*1edb0*/  STL [R1+0x568], R3 ;  /* 0x0005680301007387 */ /* 0x0003e80000100800 */
[----:B------:R0:W-:Y:S04]  /*1edc0*/  STL [R1+0x53c], R35 ;  /* 0x00053c2301007387 */ /* 0x0001e80000100800 */
[----:B------:R0:W-:Y:S04]  /*1edd0*/  STL [R1+0x534], R34 ;  /* 0x0005342201007387 */ /* 0x0001e80000100800 */
[----:B------:R0:W-:Y:S04]  /*1ede0*/  STL [R1+0x558], R31 ;  /* 0x0005581f01007387 */ /* 0x0001e80000100800 */
[----:B------:R0:W-:Y:S02]  /*1edf0*/  STL [R1+0x52c], R30 ;  /* 0x00052c1e01007387 */ /* 0x0001e40000100800 */
[----:B0-----:R-:W-:-:S05]  /*1ee00*/  IMAD.SHL.U32 R12, R29, 0x40, RZ ;  /* 0x000000401d0c7824 */ /* 0x001fca00078e00ff */
[----:B------:R-:W-:Y:S02]  /*1ee10*/  SHF.R.S32.HI R2, RZ, 0x1f, R12 ;  /* 0x0000001fff027819 */ /* 0x000fe4000001140c */
[----:B------:R-:W-:Y:S02]  /*1ee20*/  IADD3.X R28, PT, PT, R28, UR10, RZ, P3, !PT ;  /* 0x0000000a1c1c7c10 */ /* 0x000fe40009ffe4ff */
[----:B------:R-:W-:Y:S02]  /*1ee30*/  IADD3 R23, P3, PT, R23, UR8, RZ ;  /* 0x0000000817177c10 */ /* 0x000fe4000ff7e0ff */
[----:B------:R-:W-:Y:S02]  /*1ee40*/  IADD3.X R22, PT, PT, R22, UR10, RZ, P4, !PT ;  /* 0x0000000a16167c10 */ /* 0x000fe4000a7fe4ff */
[----:B------:R-:W-:Y:S02]  /*1ee50*/  IADD3 R21, P4, PT, R12, R21, RZ ;  /* 0x000000150c157210 */ /* 0x000fe40007f9e0ff */
[----:B------:R-:W-:Y:S01]  /*1ee60*/  IADD3.X R20, PT, PT, R20, UR10, RZ, P5, !PT ;  /* 0x0000000a14147c10 */ /* 0x000fe2000affe4ff */
[----:B------:R0:W-:Y:S01]  /*1ee70*/  STL [R1+0x550], R28 ;  /* 0x0005501c01007387 */ /* 0x0001e20000100800 */
[----:B------:R-:W-:-:S03]  /*1ee80*/  IADD3 R27, P5, PT, R12, R27, RZ ;  /* 0x0000001b0c1b7210 */ /* 0x000fc60007fbe0ff */
[----:B------:R0:W-:Y:S01]  /*1ee90*/  STL [R1+0x524], R23 ;  /* 0x0005241701007387 */ /* 0x0001e20000100800 */
[----:B------:R-:W-:-:S03]  /*1eea0*/  IADD3.X R26, PT, PT, R26, UR10, RZ, P6, !PT ;  /* 0x0000000a1a1a7c10 */ /* 0x000fc6000b7fe4ff */
[----:B------:R0:W-:Y:S01]  /*1eeb0*/  STL [R1+0x548], R22 ;  /* 0x0005481601007387 */ /* 0x0001e20000100800 */
[----:B------:R-:W-:-:S03]  /*1eec0*/  IADD3 R25, P6, PT, R12, R25, RZ ;  /* 0x000000190c197210 */ /* 0x000fc60007fde0ff */
[----:B------:R0:W-:Y:S01]  /*1eed0*/  STL [R1+0x91c], R21 ;  /* 0x00091c1501007387 */ /* 0x0001e20000100800 */
[----:B------:R-:W-:-:S03]  /*1eee0*/  IADD3.X R24, PT, PT, R24, UR10, RZ, P1, !PT ;  /* 0x0000000a18187c10 */ /* 0x000fc60008ffe4ff */
[----:B------:R0:W-:Y:S01]  /*1eef0*/  STL [R1+0x540], R20 ;  /* 0x0005401401007387 */ /* 0x0001e20000100800 */
[----:B------:R-:W-:-:S03]  /*1ef00*/  IADD3 R39, P1, PT, R12, R39, RZ ;  /* 0x000000270c277210 */ /* 0x000fc60007f3e0ff */
[----:B------:R0:W-:Y:S01]  /*1ef10*/  STL [R1+0x920], R27 ;  /* 0x0009201b01007387 */ /* 0x0001e20000100800 */
[----:B---3--:R-:W-:-:S03]  /*1ef20*/  IADD3.X R38, PT, PT, R38, UR10, RZ, P2, !PT ;  /* 0x0000000a26267c10 */ /* 0x008fc600097fe4ff */
[----:B------:R3:W-:Y:S01]  /*1ef30*/  STL [R1+0x538], R26 ;  /* 0x0005381a01007387 */ /* 0x0007e20000100800 */
[----:B------:R-:W-:-:S03]  /*1ef40*/  IADD3 R37, P2, PT, R12, R37, RZ ;  /* 0x000000250c257210 */ /* 0x000fc60007f5e0ff */
[----:B------:R0:W-:Y:S01]  /*1ef50*/  STL [R1+0xc08], R25 ;  /* 0x000c081901007387 */ /* 0x0001e20000100800 */
[----:B------:R-:W-:-:S03]  /*1ef60*/  IADD3.X R36, PT, PT, R36, UR10, RZ, P3, !PT ;  /* 0x0000000a24247c10 */ /* 0x000fc60009ffe4ff */
[----:B------:R0:W-:Y:S04]  /*1ef70*/  STL [R1+0x530], R24 ;  /* 0x0005301801007387 */ /* 0x0001e80000100800 */
[----:B------:R0:W-:Y:S01]  /*1ef80*/  STL [R1+0xc04], R39 ;  /* 0x000c042701007387 */ /* 0x0001e20000100800 */
[----:B------:R-:W-:-:S03]  /*1ef90*/  IADD3 R61, P3, PT, R12, R61, RZ ;  /* 0x0000003d0c3d7210 */ /* 0x000fc60007f7e0ff */
[----:B------:R0:W-:Y:S04]  /*1efa0*/  STL [R1+0x528], R38 ;  /* 0x0005282601007387 */ /* 0x0001e80000100800 */
[----:B------:R0:W-:Y:S04]  /*1efb0*/  STL [R1+0xc00], R37 ;  /* 0x000c002501007387 */ /* 0x0001e80000100800 */
[----:B------:R0:W-:Y:S04]  /*1efc0*/  STL [R1+0x520], R36 ;  /* 0x0005202401007387 */ /* 0x0001e80000100800 */
[----:B------:R-:W3:Y:S04]  /*1efd0*/  LDL.LU R13, [R1+0x518] ;  /* 0x00051800010d7983 */ /* 0x000ee80000300800 */
[----:B------:R0:W-:Y:S04]  /*1efe0*/  STL [R1+0xbfc], R61 ;  /* 0x000bfc3d01007387 */ /* 0x0001e80000100800 */
[----:B------:R-:W3:Y:S01]  /*1eff0*/  LDL.LU R14, [R1+0xbf4] ;  /* 0x000bf400010e7983 */ /* 0x000ee20000300800 */
[----:B--2---:R-:W-:-:S05]  /*1f000*/  IMAD.X R60, R2, 0x1, R60, P4 ;  /* 0x00000001023c7824 */ /* 0x004fca00020e063c */
[----:B------:R2:W-:Y:S04]  /*1f010*/  STL [R1+0x51c], R60 ;  /* 0x00051c3c01007387 */ /* 0x0005e80000100800 */
[----:B------:R-:W3:Y:S01]  /*1f020*/  LDL.LU R15, [R1+0x918] ;  /* 0x00091800010f7983 */ /* 0x000ee20000300800 */
[----:B----4-:R-:W-:-:S05]  /*1f030*/  IADD3 R0, P4, PT, R12, R0, RZ ;  /* 0x000000000c007210 */ /* 0x010fca0007f9e0ff */
[----:B------:R4:W-:Y:S04]  /*1f040*/  STL [R1+0xbf8], R0 ;  /* 0x000bf80001007387 */ /* 0x0009e80000100800 */
[----:B------:R-:W3:Y:S04]  /*1f050*/  LDL.LU R32, [R1+0xbec] ;  /* 0x000bec0001207983 */ /* 0x000ee80000300800 */
[----:B------:R-:W3:Y:S04]  /*1f060*/  LDL.LU R33, [R1+0x914] ;  /* 0x0009140001217983 */ /* 0x000ee80000300800 */
[----:B------:R-:W3:Y:S04]  /*1f070*/  LDL.LU R56, [R1+0xbe4] ;  /* 0x000be40001387983 */ /* 0x000ee80000300800 */
[----:B------:R-:W3:Y:S04]  /*1f080*/  LDL.LU R57, [R1+0x910] ;  /* 0x0009100001397983 */ /* 0x000ee80000300800 */
[----:B------:R-:W3:Y:S04]  /*1f090*/  LDL.LU R58, [R1+0xbdc] ;  /* 0x000bdc00013a7983 */ /* 0x000ee80000300800 */
[----:B------:R-:W3:Y:S04]  /*1f0a0*/  LDL.LU R59, [R1+0x514] ;  /* 0x00051400013b7983 */ /* 0x000ee80000300800 */
[----:B-1----:R-:W3:Y:S04]  /*1f0b0*/  LDL.LU R3, [R1+0xbd4] ;  /* 0x000bd40001037983 */ /* 0x002ee80000300800 */
        /* <DEDUP_REMOVED lines=10> */
[----:B------:R-:W3:Y:S04]  /*1f160*/  LDL.LU R27, [R1+0xbd0] ;  /* 0x000bd000011b7983 */ /* 0x000ee80000300800 */
[----:B---3--:R-:W3:Y:S04]  /*1f170*/  LDL.LU R26, [R1+0xba4] ;  /* 0x000ba400011a7983 */ /* 0x008ee80000300800 */
        /* <DEDUP_REMOVED lines=8> */
[----:B----4-:R-:W4:Y:S01]  /*1f200*/  LDL.LU R0, [R1+0xba8] ;  /* 0x000ba80001007983 */ /* 0x010f220000300800 */
[----:B------:R-:W-:Y:S01]  /*1f210*/  IMAD.X R13, R2, 0x1, R13, P5 ;  /* 0x00000001020d7824 */ /* 0x000fe200028e060d */
[----:B------:R-:W-:-:S04]  /*1f220*/  IADD3 R14, P5, PT, R12, R14, RZ ;  /* 0x0000000e0c0e7210 */ /* 0x000fc80007fbe0ff */
[----:B------:R0:W-:Y:S04]  /*1f230*/  STL [R1+0x518], R13 ;  /* 0x0005180d01007387 */ /* 0x0001e80000100800 */
[----:B------:R1:W-:Y:S01]  /*1f240*/  STL [R1+0xbf4], R14 ;  /* 0x000bf40e01007387 */ /* 0x0003e20000100800 */
[----:B------:R-:W-:-:S05]  /*1f250*/  IMAD.X R15, R2, 0x1, R15, P6 ;  /* 0x00000001020f7824 */ /* 0x000fca00030e060f */
[----:B------:R0:W-:Y:S01]  /*1f260*/  STL [R1+0x918], R15 ;  /* 0x0009180f01007387 */ /* 0x0001e20000100800 */
[----:B------:R-:W-:Y:S01]  /*1f270*/  IADD3 R32, P6, PT, R12, R32, RZ ;  /* 0x000000200c207210 */ /* 0x000fe20007fde0ff */
[----:B------:R-:W-:Y:S01]  /*1f280*/  IMAD.X R33, R2, 0x1, R33, P1 ;  /* 0x0000000102217824 */ /* 0x000fe200008e0621 */
[----:B------:R-:W-:Y:S01]  /*1f290*/  IADD3 R56, P1, PT, R12, R56, RZ ;  /* 0x000000380c387210 */ /* 0x000fe20007f3e0ff */
[----:B------:R-:W-:Y:S01]  /*1f2a0*/  IMAD.X R57, R2, 0x1, R57, P2 ;  /* 0x0000000102397824 */ /* 0x000fe200010e0639 */
[----:B------:R-:W-:Y:S01]  /*1f2b0*/  IADD3 R58, P2, PT, R12, R58, RZ ;  /* 0x0000003a0c3a7210 */ /* 0x000fe20007f5e0ff */
[----:B------:R0:W-:Y:S01]  /*1f2c0*/  STL [R1+0xbec], R32 ;  /* 0x000bec2001007387 */ /* 0x0001e20000100800 */
[----:B------:R-:W-:-:S03]  /*1f2d0*/  IMAD.X R59, R2, 0x1, R59, P3 ;  /* 0x00000001023b7824 */ /* 0x000fc600018e063b */
[----:B------:R0:W-:Y:S01]  /*1f2e0*/  STL [R1+0x914], R33 ;  /* 0x0009142101007387 */ /* 0x0001e20000100800 */
[----:B------:R-:W-:-:S03]  /*1f2f0*/  IADD3 R3, P3, PT, R12, R3, RZ ;  /* 0x000000030c037210 */ /* 0x000fc60007f7e0ff */
        /* <DEDUP_REMOVED lines=23> */
[----:B---3--:R-:W-:-:S03]  /*1f470*/  IADD3 R26, P3, PT, R12, R26, RZ ;  /* 0x0000001a0c1a7210 */ /* 0x008fc60007f7e0ff */
        /* <DEDUP_REMOVED lines=12> */
[----:B------:R0:W-:Y:S04]  /*1f540*/  STL [R1+0xb9c], R24 ;  /* 0x000b9c1801007387 */ /* 0x0001e80000100800 */
[----:B------:R0:W-:Y:S01]  /*1f550*/  STL [R1+0xbc0], R39 ;  /* 0x000bc02701007387 */ /* 0x0001e20000100800 */
[----:B------:R-:W-:-:S03]  /*1f560*/  IMAD.X R61, R2, 0x1, R61, P1 ;  /* 0x00000001023d7824 */ /* 0x000fc600008e063d */
[----:B------:R0:W-:Y:S01]  /*1f570*/  STL [R1+0xb94], R38 ;  /* 0x000b942601007387 */ /* 0x0001e20000100800 */
[----:B--2---:R-:W-:-:S03]  /*1f580*/  IADD3 R60, P1, PT, R12, R60, RZ ;  /* 0x0000003c0c3c7210 */ /* 0x004fc60007f3e0ff */
[----:B------:R2:W-:Y:S04]  /*1f590*/  STL [R1+0xbb8], R37 ;  /* 0x000bb82501007387 */ /* 0x0005e80000100800 */
[----:B------:R1:W-:Y:S01]  /*1f5a0*/  STL [R1+0xb8c], R36 ;  /* 0x000b8c2401007387 */ /* 0x0003e20000100800 */
[----:B----4-:R-:W-:-:S03]  /*1f5b0*/  IMAD.X R0, R2, 0x1, R0, P2 ;  /* 0x0000000102007824 */ /* 0x010fc600010e0600 */
[----:B0-----:R-:W4:Y:S04]  /*1f5c0*/  LDL.LU R13, [R1+0xb7c] ;  /* 0x000b7c00010d7983 */ /* 0x001f280000300800 */
[----:B------:R0:W-:Y:S04]  /*1f5d0*/  STL [R1+0xbb0], R61 ;  /* 0x000bb03d01007387 */ /* 0x0001e80000100800 */
[----:B-1----:R-:W4:Y:S04]  /*1f5e0*/  LDL.LU R14, [R1+0xba0] ;  /* 0x000ba000010e7983 */ /* 0x002f280000300800 */
[----:B------:R1:W-:Y:S04]  /*1f5f0*/  STL [R1+0xb84], R60 ;  /* 0x000b843c01007387 */ /* 0x0003e80000100800 */
[----:B------:R-:W4:Y:S04]  /*1f600*/  LDL.LU R15, [R1+0xb74] ;  /* 0x000b7400010f7983 */ /* 0x000f280000300800 */
        /* <DEDUP_REMOVED lines=26> */
[----:B0-----:R-:W2:Y:S04]  /*1f7b0*/  LDL.LU R61, [R1+0xb0c] ;  /* 0x000b0c00013d7983 */ /* 0x001ea80000300800 */
[----:B-1----:R-:W2:Y:S04]  /*1f7c0*/  LDL.LU R60, [R1+0xb30] ;  /* 0x000b3000013c7983 */ /* 0x002ea80000300800 */
[----:B------:R-:W2:Y:S01]  /*1f7d0*/  LDL.LU R0, [R1+0xb04] ;  /* 0x000b040001007983 */ /* 0x000ea20000300800 */
[----:B----4-:R-:W-:Y:S01]  /*1f7e0*/  IADD3 R13, P2, PT, R12, R13, RZ ;  /* 0x0000000d0c0d7210 */ /* 0x010fe20007f5e0ff */
        /* <DEDUP_REMOVED lines=29> */
[----:B---3--:R-:W-:-:S03]  /*1f9c0*/  IMAD.X R22, R2, 0x1, R22, P5 ;  /* 0x0000000102167824 */ /* 0x008fc600028e0616 */
        /* <DEDUP_REMOVED lines=17> */
[----:B--2---:R-:W-:-:S03]  /*1fae0*/  IADD3 R37, P3, PT, R12, R37, RZ ;  /* 0x000000250c257210 */ /* 0x004fc60007f7e0ff */
[----:B------:R2:W-:Y:S01]  /*1faf0*/  STL [R1+0xb24], R25 ;  /* 0x000b241901007387 */ /* 0x0005e20000100800 */
[----:B------:R-:W-:-:S03]  /*1fb00*/  IMAD.X R36, R2, 0x1, R36, P4 ;  /* 0x0000000102247824 */ /* 0x000fc600020e0624 */
[----:B------:R0:W-:Y:S04]  /*1fb10*/  STL [R1+0xb48], R24 ;  /* 0x000b481801007387 */ /* 0x0001e80000100800 */
[----:B------:R0:W-:Y:S01]  /*1fb20*/  STL [R1+0xb1c], R39 ;  /* 0x000b1c2701007387 */ /* 0x0001e20000100800 */
[----:B------:R-:W-:-:S03]  /*1fb30*/  IADD3 R61, P4, PT, R12, R61, RZ ;  /* 0x0000003d0c3d7210 */ /* 0x000fc60007f9e0ff */
[----:B------:R0:W-:Y:S01]  /*1fb40*/  STL [R1+0xb40], R38 ;  /* 0x000b402601007387 */ /* 0x0001e20000100800 */
[----:B------:R-:W-:-:S03]  /*1fb50*/  IMAD.X R60, R2, 0x1, R60, P5 ;  /* 0x00000001023c7824 */ /* 0x000fc600028e063c */
[----:B------:R1:W-:Y:S04]  /*1fb60*/  STL [R1+0xb14], R37 ;  /* 0x000b142501007387 */ /* 0x0003e80000100800 */
[----:B------:R1:W-:Y:S01]  /*1fb70*/  STL [R1+0xb38], R36 ;  /* 0x000b382401007387 */ /* 0x0003e20000100800 */
[----:B------:R-:W-:-:S03]  /*1fb80*/  IADD3 R0, P5, PT, R12, R0, RZ ;  /* 0x000000000c007210 */ /* 0x000fc60007fbe0ff */
[----:B0-----:R-:W2:Y:S04]  /*1fb90*/  LDL.LU R13, [R1+0xb28] ;  /* 0x000b2800010d7983 */ /* 0x001ea80000300800 */
[----:B------:R0:W-:Y:S04]  /*1fba0*/  STL [R1+0xb0c], R61 ;  /* 0x000b0c3d01007387 */ /* 0x0001e80000100800 */
[----:B-1----:R-:W2:Y:S04]  /*1fbb0*/  LDL.LU R14, [R1+0xafc] ;  /* 0x000afc00010e7983 */ /* 0x002ea80000300800 */
[----:B------:R1:W-:Y:S04]  /*1fbc0*/  STL [R1+0xb30], R60 ;  /* 0x000b303c01007387 */ /* 0x0003e80000100800 */
[----:B----4-:R-:W4:Y:S04]  /*1fbd0*/  LDL.LU R15, [R1+0xb20] ;  /* 0x000b2000010f7983 */ /* 0x010f280000300800 */
        /* <DEDUP_REMOVED lines=26> */
[----:B0-----:R-:W2:Y:S04]  /*1fd80*/  LDL.LU R61, [R1+0xab8] ;  /* 0x000ab800013d7983 */ /* 0x001ea80000300800 */
[----:B-1----:R-:W2:Y:S04]  /*1fd90*/  LDL.LU R60, [R1+0xa8c] ;  /* 0x000a8c00013c7983 */ /* 0x002ea80000300800 */
[----:B------:R-:W2:Y:S01]  /*1fda0*/  LDL.LU R0, [R1+0xab0] ;  /* 0x000ab00001007983 */ /* 0x000ea20000300800 */
[----:B------:R-:W-:Y:S01]  /*1fdb0*/  IMAD.X R13, R2, 0x1, R13, P6 ;  /* 0x00000001020d7824 */ /* 0x000fe200030e060d */
[----:B------:R-:W-:Y:S01]  /*1fdc0*/  IADD3 R14, P6, PT, R12, R14, RZ ;  /* 0x0000000e0c0e7210 */ /* 0x000fe20007fde0ff */
[----:B----4-:R-:W-:Y:S01]  /*1fdd0*/  IMAD.X R15, R2, 0x1, R15, P1 ;  /* 0x00000001020f7824 */ /* 0x010fe200008e060f */
[----:B------:R-:W-:Y:S01]  /*1fde0*/  IADD3 R32, P1, PT, R12, R32, RZ ;  /* 0x000000200c207210 */ /* 0x000fe20007f3e0ff */
[----:B------:R-:W-:Y:S01]  /*1fdf0*/  IMAD.X R33, R2, 0x1, R33, P2 ;  /* 0x0000000102217824 */ /* 0x000fe200010e0621 */
        /* <DEDUP_REMOVED lines=35> */
[----:B--2---:R-:W-:-:S03]  /*20030*/  IMAD.X R25, R2, 0x1, R25, P5 ;  /* 0x0000000102197824 */ /* 0x004fc600028e0619 */
        /* <DEDUP_REMOVED lines=14> */
[----:B------:R-:W-:-:S03]  /*20120*/  IADD3 R60, P2, PT, R12, R60, RZ ;  /* 0x0000003c0c3c7210 */ /* 0x000fc60007f5e0ff */
[----:B------:R1:W-:Y:S04]  /*20130*/  STL [R1+0xac0], R37 ;  /* 0x000ac02501007387 */ /* 0x0003e80000100800 */
[----:B------:R1:W-:Y:S01]  /*20140*/  STL [R1+0xa94], R36 ;  /* 0x000a942401007387 */ /* 0x0003e20000100800 */
[----:B------:R-:W-:-:S03]  /*20150*/  IMAD.X R0, R2, 0x1, R0, P3 ;  /* 0x0000000102007824 */ /* 0x000fc600018e0600 */
        /* <DEDUP_REMOVED lines=34> */
[----:B------:R-:W-:Y:S01]  /*20380*/  IADD3 R13, P3, PT, R12, R13, RZ ;  /* 0x0000000d0c0d7210 */ /* 0x000fe20007f7e0ff */
[----:B------:R-:W-:Y:S01]  /*20390*/  IMAD.X R14, R2, 0x1, R14, P4 ;  /* 0x00000001020e7824 */ /* 0x000fe200020e060e */
[----:B----4-:R-:W-:Y:S01]  /*203a0*/  IADD3 R15, P4, PT, R12, R15, RZ ;  /* 0x0000000f0c0f7210 */ /* 0x010fe20007f9e0ff */
        /* <DEDUP_REMOVED lines=153> */
[----:B---3--:R-:W3:Y:S04]  /*20d40*/  LDL.LU R15, [R1+0x984] ;  /* 0x00098400010f7983 */ /* 0x008ee80000300800 */
[----:B------:R0:W-:Y:S04]  /*20d50*/  STL [R1+0x9b8], R0 ;  /* 0x0009b80001007387 */ /* 0x0001e80000100800 */
[----:B----4-:R-:W4:Y:S04]  /*20d60*/  LDL.LU R32, [R1+0x9a8] ;  /* 0x0009a80001207983 */ /* 0x010f280000300800 */
[----:B------:R-:W4:Y:S04]  /*20d70*/  LDL.LU R33, [R1+0x97c] ;  /* 0x00097c0001217983 */ /* 0x000f280000300800 */
[----:B------:R-:W4:Y:S04]  /*20d80*/  LDL.LU R56, [R1+0x9a0] ;  /* 0x0009a00001387983 */ /* 0x000f280000300800 */
[----:B------:R-:W4:Y:S04]  /*20d90*/  LDL.LU R57, [R1+0x974] ;  /* 0x0009740001397983 */ /* 0x000f280000300800 */
[----:B------:R-:W4:Y:S04]  /*20da0*/  LDL.LU R58, [R1+0x998] ;  /* 0x00099800013a7983 */ /* 0x000f280000300800 */
[----:B------:R-:W4:Y:S04]  /*20db0*/  LDL.LU R59, [R1+0x96c] ;  /* 0x00096c00013b7983 */ /* 0x000f280000300800 */
[----:B------:R-:W4:Y:S04]  /*20dc0*/  LDL.LU R3, [R1+0x990] ;  /* 0x0009900001037983 */ /* 0x000f280000300800 */
        /* <DEDUP_REMOVED lines=23> */
[----:B---3--:R-:W-:Y:S01]  /*20f40*/  IADD3 R15, P5, PT, R12, R15, RZ ;  /* 0x0000000f0c0f7210 */ /* 0x008fe20007fbe0ff */
[----:B----4-:R-:W-:Y:S01]  /*20f50*/  IMAD.X R32, R2, 0x1, R32, P6 ;  /* 0x0000000102207824 */ /* 0x010fe200030e0620 */
        /* <DEDUP_REMOVED lines=91> */
[----:B---3--:R-:W-:Y:S01]  /*21510*/  IMAD.X R15, R2, 0x1, R15, P3 ;  /* 0x00000001020f7824 */ /* 0x008fe200018e060f */
[----:B----4-:R-:W-:Y:S01]  /*21520*/  IADD3 R32, P3, PT, R12, R32, RZ ;  /* 0x000000200c207210 */ /* 0x010fe20007f7e0ff */
[----:B------:R-:W-:Y:S01]  /*21530*/  IMAD.X R33, R2, 0x1, R33, P4 ;  /* 0x0000000102217824 */ /* 0x000fe200020e0621 */
[----:B------:R-:W-:Y:S01]  /*21540*/  STL [R1+0x938], R13 ;  /* 0x0009380d01007387 */ /* 0x000fe20000100800 */
[----:B------:R-:W-:-:S03]  /*21550*/  IADD3 R56, P4, PT, R12, R56, RZ ;  /* 0x000000380c387210 */ /* 0x000fc60007f9e0ff */
[----:B------:R-:W-:Y:S01]  /*21560*/  STL [R1+0xc28], R14 ;  /* 0x000c280e01007387 */ /* 0x000fe20000100800 */
[----:B--2---:R-:W-:-:S03]  /*21570*/  IMAD.X R57, R2, 0x1, R57, P5 ;  /* 0x0000000102397824 */ /* 0x004fc600028e0639 */
[----:B------:R-:W-:Y:S01]  /*21580*/  STL [R1+0x934], R15 ;  /* 0x0009340f01007387 */ /* 0x000fe20000100800 */
[----:B------:R-:W-:-:S03]  /*21590*/  IADD3 R58, P5, PT, R12, R58, RZ ;  /* 0x0000003a0c3a7210 */ /* 0x000fc60007fbe0ff */
[----:B------:R-:W-:Y:S01]  /*215a0*/  STL [R1+0xc38], R32 ;  /* 0x000c382001007387 */ /* 0x000fe20000100800 */
[----:B------:R-:W-:-:S03]  /*215b0*/  IMAD.X R59, R2, 0x1, R59, P6 ;  /* 0x00000001023b7824 */ /* 0x000fc600030e063b */
        /* <DEDUP_REMOVED lines=22> */
[----:B------:R0:W-:Y:S01]  /*21720*/  STL [R1+0x4f8], R28 ;  /* 0x0004f81c01007387 */ /* 0x0001e20000100800 */
        /* <DEDUP_REMOVED lines=15> */
[----:B------:R2:W-:Y:S04]  /*21820*/  STL [R1+0x4d8], R24 ;  /* 0x0004d81801007387 */ /* 0x0005e80000100800 */
[----:B------:R-:W-:Y:S01]  /*21830*/  STL [R1+0x4fc], R39 ;  /* 0x0004fc2701007387 */ /* 0x000fe20000100800 */
[----:B------:R-:W-:-:S03]  /*21840*/  IMAD.X R61, R2, 0x1, R61, P4 ;  /* 0x00000001023d7824 */ /* 0x000fc600020e063d */
[----:B------:R-:W-:Y:S01]  /*21850*/  STL [R1+0x4d0], R38 ;  /* 0x0004d02601007387 */ /* 0x000fe20000100800 */
[----:B------:R-:W-:-:S03]  /*21860*/  IADD3 R60, P4, PT, R12, R60, RZ ;  /* 0x0000003c0c3c7210 */ /* 0x000fc60007f9e0ff */
[----:B------:R-:W-:Y:S04]  /*21870*/  STL [R1+0x4f4], R37 ;  /* 0x0004f42501007387 */ /* 0x000fe80000100800 */
[----:B------:R3:W-:Y:S01]  /*21880*/  STL [R1+0x4c8], R36 ;  /* 0x0004c82401007387 */ /* 0x0007e20000100800 */
[----:B------:R-:W-:-:S03]  /*21890*/  IMAD.X R0, R2, 0x1, R0, P5 ;  /* 0x0000000102007824 */ /* 0x000fc600028e0600 */
[----:B0-----:R-:W4:Y:S04]  /*218a0*/  LDL.LU R28, [R1+0x4b8] ;  /* 0x0004b800011c7983 */ /* 0x001f280000300800 */
[----:B------:R-:W-:Y:S04]  /*218b0*/  STL [R1+0x4ec], R61 ;  /* 0x0004ec3d01007387 */ /* 0x000fe80000100800 */
[----:B------:R-:W4:Y:S04]  /*218c0*/  LDL.LU R29, [R1+0x4dc] ;  /* 0x0004dc00011d7983 */ /* 0x000f280000300800 */
[----:B------:R-:W-:Y:S04]  /*218d0*/  STL [R1+0x4c0], R60 ;  /* 0x0004c03c01007387 */ /* 0x000fe80000100800 */
[----:B------:R-:W4:Y:S04]  /*218e0*/  LDL.LU R30, [R1+0x4b0] ;  /* 0x0004b000011e7983 */ /* 0x000f280000300800 */
[----:B------:R0:W-:Y:S04]  /*218f0*/  STL [R1+0x4e4], R0 ;  /* 0x0004e40001007387 */ /* 0x0001e80000100800 */
[----:B------:R-:W4:Y:S04]  /*21900*/  LDL.LU R31, [R1+0x4d4] ;  /* 0x0004d400011f7983 */ /* 0x000f280000300800 */
[----:B-1----:R-:W4:Y:S04]  /*21910*/  LDL.LU R20, [R1+0x4a8] ;  /* 0x0004a80001147983 */ /* 0x002f280000300800 */
[----:B------:R-:W4:Y:S04]  /*21920*/  LDL.LU R21, [R1+0x4cc] ;  /* 0x0004cc0001157983 */ /* 0x000f280000300800 */
[----:B------:R-:W4:Y:S04]  /*21930*/  LDL.LU R22, [R1+0x4a0] ;  /* 0x0004a00001167983 */ /* 0x000f280000300800 */
[----:B------:R-:W4:Y:S04]  /*21940*/  LDL.LU R23, [R1+0x4c4] ;  /* 0x0004c40001177983 */ /* 0x000f280000300800 */
[----:B--2---:R-:W2:Y:S04]  /*21950*/  LDL.LU R24, [R1+0x498] ;  /* 0x0004980001187983 */ /* 0x004ea80000300800 */
[----:B------:R-:W2:Y:S04]  /*21960*/  LDL.LU R25, [R1+0x4bc] ;  /* 0x0004bc0001197983 */ /* 0x000ea80000300800 */
[----:B------:R-:W2:Y:S04]  /*21970*/  LDL.LU R26, [R1+0x490] ;  /* 0x00049000011a7983 */ /* 0x000ea80000300800 */
[----:B------:R-:W2:Y:S04]  /*21980*/  LDL.LU R27, [R1+0x4b4] ;  /* 0x0004b400011b7983 */ /* 0x000ea80000300800 */
[----:B---3--:R-:W3:Y:S04]  /*21990*/  LDL.LU R36, [R1+0x488] ;  /* 0x0004880001247983 */ /* 0x008ee80000300800 */
        /* <DEDUP_REMOVED lines=18> */
[----:B----4-:R-:W-:Y:S01]  /*21ac0*/  IADD3 R28, P5, PT, R12, R28, RZ ;  /* 0x0000001c0c1c7210 */ /* 0x010fe20007fbe0ff */
[----:B------:R-:W-:Y:S01]  /*21ad0*/  IMAD.X R29, R2, 0x1, R29, P6 ;  /* 0x00000001021d7824 */ /* 0x000fe200030e061d */
[----:B------:R-:W-:-:S03]  /*21ae0*/  IADD3 R30, P6, PT, R12, R30, RZ ;  /* 0x0000001e0c1e7210 */ /* 0x000fc60007fde0ff */
[----:B------:R0:W-:Y:S01]  /*21af0*/  STL [R1+0x4b8], R28 ;  /* 0x0004b81c01007387 */ /* 0x0001e20000100800 */
[----:B------:R-:W-:Y:S01]  /*21b00*/  IMAD.X R31, R2, 0x1, R31, P1 ;  /* 0x00000001021f7824 */ /* 0x000fe200008e061f */
[----:B------:R-:W-:Y:S01]  /*21b10*/  IADD3 R20, P1, PT, R12, R20, RZ ;  /* 0x000000140c147210 */ /* 0x000fe20007f3e0ff */
[----:B------:R-:W-:Y:S01]  /*21b20*/  IMAD.X R21, R2, 0x1, R21, P2 ;  /* 0x0000000102157824 */ /* 0x000fe200010e0615 */
[----:B------:R-:W-:Y:S01]  /*21b30*/  IADD3 R22, P2, PT, R12, R22, RZ ;  /* 0x000000160c167210 */ /* 0x000fe20007f5e0ff */
[----:B0-----:R0:W5:Y:S04]  /*21b40*/  LDL.LU R28, [R1+0xd18] ;  /* 0x000d1800011c7983 */ /* 0x0011680000300800 */
[----:B------:R1:W-:Y:S01]  /*21b50*/  STL [R1+0x4dc], R29 ;  /* 0x0004dc1d01007387 */ /* 0x0003e20000100800 */
[----:B------:R-:W-:Y:S01]  /*21b60*/  IMAD.X R23, R2, 0x1, R23, P3 ;  /* 0x0000000102177824 */ /* 0x000fe200018e0617 */
[----:B--2---:R-:W-:-:S02]  /*21b70*/  IADD3 R24, P3, PT, R12, R24, RZ ;  /* 0x000000180c187210 */ /* 0x004fc40007f7e0ff */
[----:B-1----:R0:W5:Y:S04]  /*21b80*/  LDL.LU R29, [R1+0xd14] ;  /* 0x000d1400011d7983 */ /* 0x0021680000300800 */
[----:B------:R1:W-:Y:S01]  /*21b90*/  STL [R1+0x4b0], R30 ;  /* 0x0004b01e01007387 */ /* 0x0003e20000100800 */
[----:B------:R-:W-:-:S03]  /*21ba0*/  IMAD.X R25, R2, 0x1, R25, P4 ;  /* 0x0000000102197824 */ /* 0x000fc600020e0619 */
[----:B-1----:R0:W5:Y:S04]  /*21bb0*/  LDL.LU R30, [R1+0xd10] ;  /* 0x000d1000011e7983 */ /* 0x0021680000300800 */
[----:B------:R1:W-:Y:S01]  /*21bc0*/  STL [R1+0x4d4], R31 ;  /* 0x0004d41f01007387 */ /* 0x0003e20000100800 */
[----:B------:R-:W-:-:S03]  /*21bd0*/  IADD3 R26, P4, PT, R12, R26, RZ ;  /* 0x0000001a0c1a7210 */ /* 0x000fc60007f9e0ff */
[----:B-1----:R0:W5:Y:S04]  /*21be0*/  LDL.LU R31, [R1+0xd0c] ;  /* 0x000d0c00011f7983 */ /* 0x0021680000300800 */
[----:B------:R1:W-:Y:S01]  /*21bf0*/  STL [R1+0x4a8], R20 ;  /* 0x0004a81401007387 */ /* 0x0003e20000100800 */
[----:B------:R-:W-:-:S03]  /*21c00*/  IMAD.X R27, R2, 0x1, R27, P5 ;  /* 0x00000001021b7824 */ /* 0x000fc600028e061b */
[----:B-1----:R0:W5:Y:S04]  /*21c10*/  LDL.LU R20, [R1+0xd08] ;  /* 0x000d080001147983 */ /* 0x0021680000300800 */
[----:B------:R1:W-:Y:S01]  /*21c20*/  STL [R1+0x4cc], R21 ;  /* 0x0004cc1501007387 */ /* 0x0003e20000100800 */
[----:B---3--:R-:W-:-:S03]  /*21c30*/  IADD3 R36, P5, PT, R12, R36, RZ ;  /* 0x000000240c247210 */ /* 0x008fc60007fbe0ff */
        /* <DEDUP_REMOVED lines=17> */
[----:B------:R-:W-:Y:S01]  /*21d50*/  IADD3 R14, P2, PT, R12, R14, RZ ;  /* 0x0000000e0c0e7210 */ /* 0x000fe20007f5e0ff */
[----:B------:R-:W-:Y:S02]  /*21d60*/  IMAD.X R15, R2, 0x1, R15, P3 ;  /* 0x00000001020f7824 */ /* 0x000fe400018e060f */
[----:B-1----:R0:W5:Y:S04]  /*21d70*/  LDL.LU R27, [R1+0xcec] ;  /* 0x000cec00011b7983 */ /* 0x0021680000300800 */
[----:B------:R1:W-:Y:S01]  /*21d80*/  STL [R1+0x488], R36 ;  /* 0x0004882401007387 */ /* 0x0003e20000100800 */
[----:B------:R-:W-:Y:S01]  /*21d90*/  IADD3 R32, P3, PT, R12, R32, RZ ;  /* 0x000000200c207210 */ /* 0x000fe20007f7e0ff */
[----:B------:R-:W-:-:S02]  /*21da0*/  IMAD.X R33, R2, 0x1, R33, P4 ;  /* 0x0000000102217824 */ /* 0x000fc400020e0621 */
        /* <DEDUP_REMOVED lines=10> */
[C---:B------:R-:W-:Y:S02]  /*21e50*/  IMAD.X R3, R2.reuse, 0x1, R3, P1 ;  /* 0x0000000102037824 */ /* 0x040fe400008e0603 */
[C---:B------:R-:W-:Y:S01]  /*21e60*/  IMAD.X R35, R2.reuse, 0x1, R35, P2 ;  /* 0x0000000102237824 */ /* 0x040fe200010e0623 */
[----:B-1----:R0:W5:Y:S04]  /*21e70*/  LDL.LU R39, [R1+0xcdc] ;  /* 0x000cdc0001277983 */ /* 0x0021680000300800 */
[----:B------:R1:W-:Y:S01]  /*21e80*/  STL [R1+0x478], R0 ;  /* 0x0004780001007387 */ /* 0x0003e20000100800 */
[----:B------:R-:W-:-:S02]  /*21e90*/  IMAD.X R60, R2, 0x1, R60, P5 ;  /* 0x00000001023c7824 */ /* 0x000fc400028e063c */
[C---:B------:R-:W-:Y:S01]  /*21ea0*/  IMAD.X R34, R2.reuse, 0x1, R34, P3 ;  /* 0x0000000102227824 */ /* 0x040fe200018e0622 */
[----:B-1----:R0:W5:Y:S04]  /*21eb0*/  LDL.LU R0, [R1+0xcd8] ;  /* 0x000cd80001007983 */ /* 0x0021680000300800 */
[----:B------:R0:W-:Y:S04]  /*21ec0*/  STL [R1+0x49c], R13 ;  /* 0x00049c0d01007387 */ /* 0x0001e80000100800 */
[----:B------:R0:W-:Y:S04]  /*21ed0*/  STL [R1+0x470], R14 ;  /* 0x0004700e01007387 */ /* 0x0001e80000100800 */
[----:B------:R0:W-:Y:S04]  /*21ee0*/  STL [R1+0x494], R15 ;  /* 0x0004940f01007387 */ /* 0x0001e80000100800 */
[----:B------:R0:W-:Y:S04]  /*21ef0*/  STL [R1+0x468], R32 ;  /* 0x0004682001007387 */ /* 0x0001e80000100800 */
[----:B------:R0:W-:Y:S04]  /*21f00*/  STL [R1+0x48c], R33 ;  /* 0x00048c2101007387 */ /* 0x0001e80000100800 */
[----:B------:R0:W-:Y:S04]  /*21f10*/  STL [R1+0x460], R56 ;  /* 0x0004603801007387 */ /* 0x0001e80000100800 */
[----:B------:R0:W-:Y:S04]  /*21f20*/  STL [R1+0x484], R57 ;  /* 0x0004843901007387 */ /* 0x0001e80000100800 */
[----:B------:R0:W-:Y:S04]  /*21f30*/  STL [R1+0x458], R58 ;  /* 0x0004583a01007387 */ /* 0x0001e80000100800 */
[----:B------:R0:W-:Y:S01]  /*21f40*/  STL [R1+0x47c], R59 ;  /* 0x00047c3b01007387 */ /* 0x0001e20000100800 */
[----:B------:R-:W-:-:S03]  /*21f50*/  IMAD.X R61, R2, 0x1, R61, P4 ;  /* 0x00000001023d7824 */ /* 0x000fc600020e063d */
[----:B------:R0:W-:Y:S04]  /*21f60*/  STL [R1+0x474], R3 ;  /* 0x0004740301007387 */ /* 0x0001e80000100800 */
[----:B------:R0:W-:Y:S04]  /*21f70*/  STL [R1+0x46c], R35 ;  /* 0x00046c2301007387 */ /* 0x0001e80000100800 */
[----:B------:R0:W-:Y:S04]  /*21f80*/  STL [R1+0x454], R60 ;  /* 0x0004543c01007387 */ /* 0x0001e80000100800 */
[----:B------:R0:W-:Y:S04]  /*21f90*/  STL [R1+0x464], R34 ;  /* 0x0004642201007387 */ /* 0x0001e80000100800 */
[----:B------:R0:W-:Y:S01]  /*21fa0*/  STL [R1+0x45c], R61 ;  /* 0x00045c3d01007387 */ /* 0x0001e20000100800 */
[----:B------:R-:W-:Y:S05]  /*21fb0*/  @P0 BRA `(.L_x_1) ;  /* 0xfffffe9400100947 */ /* 0x000fea000383ffff */
.L_x_0:
[----:B-1---5:R-:W2:Y:S01]  /*21fc0*/  LDL.LU R0, [R1+0x1ac] ;  /* 0x0001ac0001007983 */ /* 0x022ea20000300800 */
[----:B------:R-:W1:Y:S03]  /*21fd0*/  LDCU.64 UR26, c[0x0][0x398] ;  /* 0x00007300ff1a77ac */ /* 0x000e660008000a00 */
[----:B0-----:R-:W3:Y:S01]  /*21fe0*/  LDL.LU R61, [R1+0x220] ;  /* 0x00022000013d7983 */ /* 0x001ee20000300800 */
[----:B------:R-:W0:Y:S03]  /*21ff0*/  LDCU.128 UR8, c[0x0][0x390] ;  /* 0x00007200ff0877ac */ /* 0x000e260008000c00 */
[----:B------:R-:W3:Y:S01]  /*22000*/  LDL.LU R60, [R1+0x224] ;  /* 0x00022400013c7983 */ /* 0x000ee20000300800 */
[----:B------:R-:W4:Y:S03]  /*22010*/  LDCU.64 UR12, c[0x0][0x398] ;  /* 0x00007300ff0c77ac */ /* 0x000f260008000a00 */
[----:B------:R-:W2:Y:S01]  /*22020*/  LDL.LU R59, [R1+0x228] ;  /* 0x00022800013b7983 */ /* 0x000ea20000300800 */
[----:B------:R-:W0:Y:S01]  /*22030*/  S2UR UR5, SR_CgaCtaId ;  /* 0x00000000000579c3 */ /* 0x000e220000008800 */
[----:B------:R-:W-:Y:S01]  /*22040*/  UMOV UR4, 0x400 ;  /* 0x0000040000047882 */ /* 0x000fe20000000000 */
[----:B------:R-:W0:Y:S01]  /*22050*/  LDCU UR24, c[0x0][0x3b8] ;  /* 0x00007700ff1877ac */ /* 0x000e220008000800 */
[----:B------:R-:W2:Y:S01]  /*22060*/  LDL.LU R58, [R1+0x22c] ;  /* 0x00022c00013a7983 */ /* 0x000ea20000300800 */
[----:B------:R-:W0:Y:S03]  /*22070*/  LDCU.64 UR28, c[0x0][0x398] ;  /* 0x00007300ff1c77ac */ /* 0x000e260008000a00 */
        /* <DEDUP_REMOVED lines=12> */
[----:B------:R-:W3:Y:S04]  /*22140*/  LDL.LU R15, [R1+0x218] ;  /* 0x00021800010f7983 */ /* 0x000ee80000300800 */
[----:B------:R-:W3:Y:S04]  /*22150*/  LDL.LU R14, [R1+0x21c] ;  /* 0x00021c00010e7983 */ /* 0x000ee80000300800 */
[----:B------:R-:W4:Y:S04]  /*22160*/  LDL.LU R13, [R1+0x200] ;  /* 0x00020000010d7983 */ /* 0x000f280000300800 */
[----:B------:R-:W4:Y:S04]  /*22170*/  LDL.LU R12, [R1+0x204] ;  /* 0x00020400010c7983 */ /* 0x000f280000300800 */
[----:B------:R-:W4:Y:S04]  /*22180*/  LDL.LU R3, [R1+0x208] ;  /* 0x0002080001037983 */ /* 0x000f280000300800 */
[----:B------:R-:W4:Y:S04]  /*22190*/  LDL.LU R2, [R1+0x20c] ;  /* 0x00020c0001027983 */ /* 0x000f280000300800 */
[----:B------:R0:W-:Y:S04]  /*221a0*/  STL [R1+0xd50], R52 ;  /* 0x000d503401007387 */ /* 0x0001e80000100800 */
[----:B0-----:R-:W4:Y:S04]  /*221b0*/  LDL.LU R52, [R1+0x1a8] ;  /* 0x0001a80001347983 */ /* 0x001f280000300800 */
        /* <DEDUP_REMOVED lines=11> */
[----:B0-----:R-:W4:Y:S04]  /*22270*/  LDL.LU R7, [R1] ;  /* 0x0000000001077983 */ /* 0x001f280000300800 */
[----:B------:R0:W-:Y:S04]  /*22280*/  STL [R1+0xd34], R6 ;  /* 0x000d340601007387 */ /* 0x0001e80000100800 */
[----:B------:R-:W-:Y:S04]  /*22290*/  STL [R1+0xd30], R44 ;  /* 0x000d302c01007387 */ /* 0x000fe80000100800 */
[----:B------:R-:W-:Y:S01]  /*222a0*/  STL [R1+0xd2c], R45 ;  /* 0x000d2c2d01007387 */ /* 0x000fe20000100800 */
[----:B0-----:R-:W-:-:S03]  /*222b0*/  F2FP.SATFINITE.E5M2.F32.PACK_AB_MERGE_C R6, R37, R36, RZ ;  /* 0x000000242506723e */ /* 0x001fc600048060ff */
[----:B------:R-:W-:Y:S04]  /*222c0*/  STL [R1+0xd28], R46 ;  /* 0x000d282e01007387 */ /* 0x000fe80000100800 */
[----:B------:R-:W-:Y:S04]  /*222d0*/  STL [R1+0xd24], R47 ;  /* 0x000d242f01007387 */ /* 0x000fe80000100800 */
[----:B------:R0:W-:Y:S04]  /*222e0*/  STL [R1+0xd20], R8 ;  /* 0x000d200801007387 */ /* 0x0001e80000100800 */
[----:B------:R1:W-:Y:S04]  /*222f0*/  STL [R1+0xd1c], R9 ;  /* 0x000d1c0901007387 */ /* 0x0003e80000100800 */
[----:B------:R-:W-:Y:S01]  /*22300*/  STL [R1+0xd18], R10 ;  /* 0x000d180a01007387 */ /* 0x000fe20000100800 */
[----:B0-----:R-:W-:-:S03]  /*22310*/  F2FP.SATFINITE.E5M2.F32.PACK_AB_MERGE_C R8, R25, R24, RZ ;  /* 0x000000181908723e */ /* 0x001fc600048060ff */
[----:B------:R-:W-:Y:S01]  /*22320*/  STL [R1+0xd14], R11 ;  /* 0x000d140b01007387 */ /* 0x000fe20000100800 */
[----:B-1----:R-:W-:-:S03]  /*22330*/  F2FP.SATFINITE.E5M2.F32.PACK_AB_MERGE_C R9, R39, R38, RZ ;  /* 0x000000262709723e */ /* 0x002fc600048060ff */
[----:B------:R-:W-:Y:S01]  /*22340*/  STL [R1+0xd10], R48 ;  /* 0x000d103001007387 */ /* 0x000fe20000100800 */
[----:B------:R-:W-:Y:S02]  /*22350*/  F2FP.SATFINITE.E5M2.F32.PACK_AB_MERGE_C R39, R21, R20, RZ ;  /* 0x000000141527723e */ /* 0x000fe400048060ff */
[----:B------:R-:W-:Y:S01]  /*22360*/  F2FP.SATFINITE.E5M2.F32.PACK_AB_MERGE_C R38, R29, R28, RZ ;  /* 0x0000001c1d26723e */ /* 0x000fe200048060ff */
        /* <DEDUP_REMOVED lines=13> */
[----:B------:R1:W-:Y:S01]  /*22440*/  STL [R1+0x10], R8 ;  /* 0x0000100801007387 */ /* 0x0003e20000100800 */
[----:B0-----:R-:W-:-:S03]  /*22450*/  F2FP.SATFINITE.E5M2.F32.PACK_AB_MERGE_C R6, R27, R26, RZ ;  /* 0x0000001a1b06723e */ /* 0x001fc600048060ff */
[----:B------:R-:W-:Y:S04]  /*22460*/  STL [R1+0xd54], R39 ;  /* 0x000d542701007387 */ /* 0x000fe80000100800 */
[----:B------:R0:W-:Y:S01]  /*22470*/  STL [R1+0x1c], R6 ;  /* 0x00001c0601007387 */ /* 0x0001e20000100800 */
[----:B-1----:R-:W-:-:S03]  /*22480*/  F2FP.SATFINITE.E5M2.F32.PACK_AB_MERGE_C R8, R31, R30, RZ ;  /* 0x0000001e1f08723e */ /* 0x002fc600048060ff */
[----:B------:R-:W-:Y:S01]  /*22490*/  STL [R1+0xd58], R38 ;  /* 0x000d582601007387 */ /* 0x000fe20000100800 */
[----:B0-----:R-:W-:-:S05]  /*224a0*/  F2FP.SATFINITE.E5M2.F32.PACK_AB_MERGE_C R6, R23, R22, RZ ;  /* 0x000000161706723e */ /* 0x001fca00048060ff */
[----:B------:R0:W-:Y:S04]  /*224b0*/  STL [R1+0x14], R6 ;  /* 0x0000140601007387 */ /* 0x0001e80000100800 */
[----:B------:R-:W-:Y:S01]  /*224c0*/  STL [R1+0x24], R8 ;  /* 0x0000240801007387 */ /* 0x000fe20000100800 */
[----:B--2---:R-:W-:Y:S02]  /*224d0*/  F2FP.SATFINITE.E5M2.F32.PACK_AB_MERGE_C R37, R32, R33, RZ ;  /* 0x000000212025723e */ /* 0x004fe400048060ff */
[----:B---3--:R-:W-:Y:S02]  /*224e0*/  F2FP.SATFINITE.E5M2.F32.PACK_AB_MERGE_C R33, R14, R15, RZ ;  /* 0x0000000f0e21723e */ /* 0x008fe400048060ff */
[----:B----4-:R-:W-:Y:S02]  /*224f0*/  F2FP.SATFINITE.E5M2.F32.PACK_AB_MERGE_C R36, R12, R13, RZ ;  /* 0x0000000d0c24723e */ /* 0x010fe400048060ff */
[----:B------:R-:W-:-:S02]  /*22500*/  F2FP.SATFINITE.E5M2.F32.PACK_AB_MERGE_C R32, R2, R3, RZ ;  /* 0x000000030220723e */ /* 0x000fc400048060ff */
[----:B0-----:R-:W-:Y:S02]  /*22510*/  F2FP.SATFINITE.E5M2.F32.PACK_AB_MERGE_C R6, R55, R5, RZ ;  /* 0x000000053706723e */ /* 0x001fe400048060ff */
[----:B------:R-:W-:Y:S02]  /*22520*/  F2FP.SATFINITE.E5M2.F32.PACK_AB_MERGE_C R5, R53, R54, RZ ;  /* 0x000000363505723e */ /* 0x000fe400048060ff */
[----:B------:R-:W-:-:S05]  /*22530*/  F2FP.SATFINITE.E5M2.F32.PACK_AB_MERGE_C R4, R4, R7, RZ ;  /* 0x000000070404723e */ /* 0x000fca00048060ff */
[----:B------:R0:W-:Y:S04]  /*22540*/  STL [R1+0x4], R4 ;  /* 0x0000040401007387 */ /* 0x0001e80000100800 */
[----:B------:R-:W-:Y:S04]  /*22550*/  STL [R1+0x28], R6 ;  /* 0x0000280601007387 */ /* 0x000fe80000100800 */
[----:B------:R1:W-:Y:S01]  /*22560*/  STL [R1+0xc], R5 ;  /* 0x00000c0501007387 */ /* 0x0003e20000100800 */
[----:B0-----:R-:W-:Y:S02]  /*22570*/  F2FP.SATFINITE.E5M2.F32.PACK_AB_MERGE_C R4, R0, R52, RZ ;  /* 0x000000340004723e */ /* 0x001fe400048060ff */
[----:B------:R-:W-:-:S03]  /*22580*/  F2FP.SATFINITE.E5M2.F32.PACK_AB_MERGE_C R0, R60, R61, RZ ;  /* 0x0000003d3c00723e */ /* 0x000fc600048060ff */
[----:B------:R0:W-:Y:S01]  /*22590*/  STL [R1+0x30], R4 ;  /* 0x0000300401007387 */ /* 0x0001e20000100800 */
[----:B-1----:R-:W-:-:S03]  /*225a0*/  F2FP.SATFINITE.E5M2.F32.PACK_AB_MERGE_C R5, R58, R59, RZ ;  /* 0x0000003b3a05723e */ /* 0x002fc600048060ff */
[----:B------:R1:W-:Y:S04]  /*225b0*/  STL [R1+0x2c], R0 ;  /* 0x00002c0001007387 */ /* 0x0003e80000100800 */
[----:B------:R-:W-:Y:S01]  /*225c0*/  STL [R1+0x38], R5 ;  /* 0x0000380501007387 */ /* 0x000fe20000100800 */
[----:B0-----:R-:W-:Y:S02]  /*225d0*/  F2FP.SATFINITE.E5M2.F32.PACK_AB_MERGE_C R4, R56, R57, RZ ;  /* 0x000000393804723e */ /* 0x001fe400048060ff */
[----:B-1----:R-:W-:-:S03]  /*225e0*/  F2FP.SATFINITE.E5M2.F32.PACK_AB_MERGE_C R0, R34, R35, RZ ;  /* 0x000000232200723e */ /* 0x002fc600048060ff */
[----:B------:R-:W-:Y:S04]  /*225f0*/  STL [R1+0x34], R4 ;  /* 0x0000340401007387 */ /* 0x000fe80000100800 */
[----:B------:R-:W-:Y:S04]  /*22600*/  STL [R1+0xd5c], R37 ;  /* 0x000d5c2501007387 */ /* 0x000fe80000100800 */
[----:B------:R-:W-:Y:S04]  /*22610*/  STL [R1+0x40], R0 ;  /* 0x0000400001007387 */ /* 0x000fe80000100800 */
[----:B------:R0:W-:Y:S04]  /*22620*/  STL [R1+0xd60], R33 ;  /* 0x000d602101007387 */ /* 0x0001e80000100800 */
[----:B0-----:R-:W2:Y:S04]  /*22630*/  LDL.LU R33, [R1+0x1f0] ;  /* 0x0001f00001217983 */ /* 0x001ea80000300800 */
[----:B------:R-:W2:Y:S04]  /*22640*/  LDL.LU R34, [R1+0x1f4] ;  /* 0x0001f40001227983 */ /* 0x000ea80000300800 */
        /* <DEDUP_REMOVED lines=57> */
[----:B--2---:R-:W-:-:S03]  /*229e0*/  F2FP.SATFINITE.E5M2.F32.PACK_AB_MERGE_C R34, R34, R33, RZ ;  /* 0x000000212222723e */ /* 0x004fc600048060ff */
[----:B------:R-:W2:Y:S01]  /*229f0*/  LDL.LU R33, [R1+0xd60] ;  /* 0x000d600001217983 */ /* 0x000ea20000300800 */
[----:B---3--:R-:W-:-:S03]  /*22a00*/  F2FP.SATFINITE.E5M2.F32.PACK_AB_MERGE_C R31, R31, R37, RZ ;  /* 0x000000251f1f723e */ /* 0x008fc600048060ff */
[----:B------:R-:W3:Y:S01]  /*22a10*/  LDL.LU R37, [R1+0xd5c] ;  /* 0x000d5c0001257983 */ /* 0x000ee20000300800 */
[----:B----4-:R-:W-:-:S03]  /*22a20*/  F2FP.SATFINITE.E5M2.F32.PACK_AB_MERGE_C R56, R56, R38, RZ ;  /* 0x000000263838723e */ /* 0x010fc600048060ff */
[----:B------:R-:W4:Y:S01]  /*22a30*/  LDL.LU R38, [R1+0xd58] ;  /* 0x000d580001267983 */ /* 0x000f220000300800 */
[----:B------:R-:W-:-:S03]  /*22a40*/  F2FP.SATFINITE.E5M2.F32.PACK_AB_MERGE_C R35, R35, R39, RZ ;  /* 0x000000272323723e */ /* 0x000fc600048060ff */
[----:B------:R-:W2:Y:S01]  /*22a50*/  LDL.LU R39, [R1+0xd54] ;  /* 0x000d540001277983 */ /* 0x000ea20000300800 */
[----:B------:R-:W-:-:S03]  /*22a60*/  F2FP.SATFINITE.E5M2.F32.PACK_AB_MERGE_C R58, R58, R52, RZ ;  /* 0x000000343a3a723e */ /* 0x000fc600048060ff */
[----:B------:R-:W2:Y:S01]  /*22a70*/  LDL.LU R52, [R1+0xd50] ;  /* 0x000d500001347983 */ /* 0x000ea20000300800 */
[----:B------:R-:W-:-:S03]  /*22a80*/  F2FP.SATFINITE.E5M2.F32.PACK_AB_MERGE_C R57, R57, R53, RZ ;  /* 0x000000353939723e */ /* 0x000fc600048060ff */
[----:B------:R-:W2:Y:S01]  /*22a90*/  LDL.LU R53, [R1+0xd4c] ;  /* 0x000d4c0001357983 */ /* 0x000ea20000300800 */
[----:B------:R-:W-:-:S03]  /*22aa0*/  F2FP.SATFINITE.E5M2.F32.PACK_AB_MERGE_C R60, R60, R54, RZ ;  /* 0x000000363c3c723e */ /* 0x000fc600048060ff */
[----:B------:R-:W3:Y:S01]  /*22ab0*/  LDL.LU R54, [R1+0xd48] ;  /* 0x000d480001367983 */ /* 0x000ee20000300800 */
[----:B------:R-:W-:-:S03]  /*22ac0*/  F2FP.SATFINITE.E5M2.F32.PACK_AB_MERGE_C R59, R59, R55, RZ ;  /* 0x000000373b3b723e */ /* 0x000fc600048060ff */
[----:B------:R-:W3:Y:S01]  /*22ad0*/  LDL.LU R55, [R1+0xd44] ;  /* 0x000d440001377983 */ /* 0x000ee20000300800 */
[----:B------:R-:W-:-:S03]  /*22ae0*/  F2FP.SATFINITE.E5M2.F32.PACK_AB_MERGE_C R4, R4, R5, RZ ;  /* 0x000000050404723e */ /* 0x000fc600048060ff */
[----:B------:R-:W4:Y:S04]  /*22af0*/  LDL.LU R5, [R1+0xd40] ;  /* 0x000d400001057983 */ /* 0x000f280000300800 */
[----:B------:R0:W-:Y:S01]  /*22b00*/  STL [R1], R4 ;  /* 0x0000000401007387 */ /* 0x0001e20000100800 */
[----:B------:R-:W-:Y:S02]  /*22b10*/  F2FP.SATFINITE.E5M2.F32.PACK_AB_MERGE_C R61, R61, R7, RZ ;  /* 0x000000073d3d723e */ /* 0x000fe400048060ff */
[----:B------:R-:W-:Y:S01]  /*22b20*/  F2FP.SATFINITE.E5M2.F32.PACK_AB_MERGE_C R44, R44, R6, RZ ;  /* 0x000000062c2c723e */ /* 0x000fe200048060ff */
[----:B0-----:R-:W4:Y:S04]  /*22b30*/  LDL.LU R4, [R1+0xd3c] ;  /* 0x000d3c0001047983 */ /* 0x001f280000300800 */
[----:B------:R-:W4:Y:S01]  /*22b40*/  LDL.LU R7, [R1+0xd38] ;  /* 0x000d380001077983 */ /* 0x000f220000300800 */
[----:B------:R-:W-:-:S03]  /*22b50*/  F2FP.SATFINITE.E5M2.F32.PACK_AB_MERGE_C R46, R46, R45, RZ ;  /* 0x0000002d2e2e723e */ /* 0x000fc600048060ff */
[----:B------:R-:W4:Y:S04]  /*22b60*/  LDL.LU R6, [R1+0xd34] ;  /* 0x000d340001067983 */ /* 0x000f280000300800 */
[----:B------:R0:W-:Y:S01]  /*22b70*/  STL [R1+0x3c], R44 ;  /* 0x00003c2c01007387 */ /* 0x0001e20000100800 */
[----:B------:R-:W-:-:S03]  /*22b80*/  F2FP.SATFINITE.E5M2.F32.PACK_AB_MERGE_C R14, R14, R47, RZ ;  /* 0x0000002f0e0e723e */ /* 0x000fc600048060ff */
[----:B0-----:R-:W4:Y:S01]  /*22b90*/  LDL.LU R44, [R1+0xd30] ;  /* 0x000d3000012c7983 */ /* 0x001f220000300800 */
[----:B------:R-:W-:-:S03]  /*22ba0*/  F2FP.SATFINITE.E5M2.F32.PACK_AB_MERGE_C R12, R12, R8, RZ ;  /* 0x000000080c0c723e */ /* 0x000fc600048060ff */
[----:B------:R-:W4:Y:S04]  /*22bb0*/  LDL.LU R45, [R1+0xd2c] ;  /* 0x000d2c00012d7983 */ /* 0x000f280000300800 */
[----:B------:R0:W-:Y:S01]  /*22bc0*/  STL [R1+0x8], R46 ;  /* 0x0000082e01007387 */ /* 0x0001e20000100800 */
[----:B------:R-:W-:-:S03]  /*22bd0*/  F2FP.SATFINITE.E5M2.F32.PACK_AB_MERGE_C R2, R2, R9, RZ ;  /* 0x000000090202723e */ /* 0x000fc600048060ff */
[----:B0-----:R-:W4:Y:S01]  /*22be0*/  LDL.LU R46, [R1+0xd28] ;  /* 0x000d2800012e7983 */ /* 0x001f220000300800 */
[----:B------:R-:W-:-:S03]  /*22bf0*/  F2FP.SATFINITE.E5M2.F32.PACK_AB_MERGE_C R0, R0, R10, RZ ;  /* 0x0000000a0000723e */ /* 0x000fc600048060ff */
[----:B------:R-:W4:Y:S04]  /*22c00*/  LDL.LU R47, [R1+0xd24] ;  /* 0x000d2400012f7983 */ /* 0x000f280000300800 */
[----:B------:R-:W4:Y:S01]  /*22c10*/  LDL.LU R8, [R1+0xd20] ;  /* 0x000d200001087983 */ /* 0x000f220000300800 */
[----:B------:R-:W-:-:S03]  /*22c20*/  F2FP.SATFINITE.E5M2.F32.PACK_AB_MERGE_C R3, R3, R11, RZ ;  /* 0x0000000b0303723e */ /* 0x000fc600048060ff */
[----:B------:R-:W4:Y:S01]  /*22c30*/  LDL.LU R9, [R1+0xd1c] ;  /* 0x000d1c0001097983 */ /* 0x000f220000300800 */
[----:B------:R-:W-:-:S03]  /*22c40*/  F2FP.SATFINITE.E5M2.F32.PACK_AB_MERGE_C R13, R13, R48, RZ ;  /* 0x000000300d0d723e */ /* 0x000fc600048060ff */
[----:B------:R-:W4:Y:S04]  /*22c50*/  LDL.LU R10, [R1+0xd18] ;  /* 0x000d1800010a7983 */ /* 0x000f280000300800 */
[----:B------:R-:W4:Y:S01]  /*22c60*/  LDL.LU R11, [R1+0xd14] ;  /* 0x000d1400010b7983 */ /* 0x000f220000300800 */
[----:B------:R-:W-:-:S03]  /*22c70*/  F2FP.SATFINITE.E5M2.F32.PACK_AB_MERGE_C R15, R15, R49, RZ ;  /* 0x000000310f0f723e */ /* 0x000fc600048060ff */
[----:B------:R-:W4:Y:S04]  /*22c80*/  LDL.LU R48, [R1+0xd10] ;  /* 0x000d100001307983 */ /* 0x000f280000300800 */
[----:B------:R-:W4:Y:S01]  /*22c90*/  LDL.LU R49, [R1+0xd0c] ;  /* 0x000d0c0001317983 */ /* 0x000f220000300800 */
[----:B------:R-:W-:-:S03]  /*22ca0*/  F2FP.SATFINITE.E5M2.F32.PACK_AB_MERGE_C R20, R20, R50, RZ ;  /* 0x000000321414723e */ /* 0x000fc600048060ff */
        /* <DEDUP_REMOVED lines=16> */
[----:B------:R-:W4:Y:S04]  /*22db0*/  LDL.LU R42, [R1+0xce8] ;  /* 0x000ce800012a7983 */ /* 0x000f280000300800 */
[----:B------:R0:W-:Y:S04]  /*22dc0*/  STL [R1+0xcdc], R28 ;  /* 0x000cdc1c01007387 */ /* 0x0001e80000100800 */
[----:B0-----:R-:W4:Y:S01]  /*22dd0*/  LDL.LU R28, [R1+0x68] ;  /* 0x00006800011c7983 */ /* 0x001f220000300800 */
[----:B------:R-:W-:-:S03]  /*22de0*/  F2FP.SATFINITE.E5M2.F32.PACK_AB_MERGE_C R29, R29, R43, RZ ;  /* 0x0000002b1d1d723e */ /* 0x000fc600048060ff */
[----:B------:R-:W4:Y:S01]  /*22df0*/  LDL.LU R43, [R1+0xce4] ;  /* 0x000ce400012b7983 */ /* 0x000f220000300800 */
[----:B--2---:R-:W-:Y:S02]  /*22e00*/  F2FP.SATFINITE.E5M2.F32.PACK_AB_MERGE_C R52, R53, R52, RZ ;  /* 0x000000343534723e */ /* 0x004fe400048060ff */
[----:B---3--:R-:W-:Y:S02]  /*22e10*/  F2FP.SATFINITE.E5M2.F32.PACK_AB_MERGE_C R54, R55, R54, RZ ;  /* 0x000000363736723e */ /* 0x008fe400048060ff */
[----:B----4-:R-:W-:Y:S02]  /*22e20*/  F2FP.SATFINITE.E5M2.F32.PACK_AB_MERGE_C R44, R45, R44, RZ ;  /* 0x0000002c2d2c723e */ /* 0x010fe400048060ff */
[----:B------:R-:W-:Y:S02]  /*22e30*/  F2FP.SATFINITE.E5M2.F32.PACK_AB_MERGE_C R30, R30, R28, RZ ;  /* 0x0000001c1e1e723e */ /* 0x000fe400048060ff */
[----:B------:R-:W2:Y:S04]  /*22e40*/  LDL.LU R28, [R1+0x10] ;  /* 0x00001000011c7983 */ /* 0x000ea80000300800 */
[----:B------:R-:W3:Y:S04]  /*22e50*/  LDL.LU R53, [R1+0x20] ;  /* 0x0000200001357983 */ /* 0x000ee80000300800 */
[----:B------:R-:W4:Y:S01]  /*22e60*/  LDL R55, [R1+0x314] ;  /* 0x0003140001377983 */ /* 0x000f220000100800 */
[----:B------:R-:W-:-:S02]  /*22e70*/  F2FP.SATFINITE.E5M2.F32.PACK_AB_MERGE_C R7, R7, R6, RZ ;  /* 0x000000060707723e */ /* 0x000fc400048060ff */
[----:B------:R-:W-:Y:S01]  /*22e80*/  F2FP.SATFINITE.E5M2.F32.PACK_AB_MERGE_C R5, R5, R4, RZ ;  /* 0x000000040505723e */ /* 0x000fe200048060ff */
[----:B------:R-:W2:Y:S01]  /*22e90*/  LDL.LU R45, [R1+0x18] ;  /* 0x00001800012d7983 */ /* 0x000ea20000300800 */
[----:B------:R-:W-:Y:S02]  /*22ea0*/  F2FP.SATFINITE.E5M2.F32.PACK_AB_MERGE_C R8, R9, R8, RZ ;  /* 0x000000080908723e */ /* 0x000fe400048060ff */
[----:B------:R-:W-:Y:S02]  /*22eb0*/  F2FP.SATFINITE.E5M2.F32.PACK_AB_MERGE_C R10, R11, R10, RZ ;  /* 0x0000000a0b0a723e */ /* 0x000fe400048060ff */
[----:B------:R-:W-:Y:S02]  /*22ec0*/  LOP3.LUT R14, R14, 0xffff, RZ, 0xc0, !PT ;  /* 0x0000ffff0e0e7812 */ /* 0x000fe400078ec0ff */
[----:B------:R-:W-:Y:S02]  /*22ed0*/  F2FP.SATFINITE.E5M2.F32.PACK_AB_MERGE_C R40, R41, R40, RZ ;  /* 0x000000282928723e */ /* 0x000fe400048060ff */
[----:B------:R-:W-:-:S02]  /*22ee0*/  F2FP.SATFINITE.E5M2.F32.PACK_AB_MERGE_C R42, R43, R42, RZ ;  /* 0x0000002a2b2a723e */ /* 0x000fc400048060ff */
[----:B------:R-:W-:Y:S01]  /*22ef0*/  F2FP.SATFINITE.E5M2.F32.PACK_AB_MERGE_C R6, R19, R18, RZ ;  /* 0x000000121306723e */ /* 0x000fe200048060ff */
[----:B------:R-:W-:Y:S01]  /*22f00*/  STL [R1+0xce0], R40 ;  /* 0x000ce02801007387 */ /* 0x000fe20000100800 */
[----:B------:R-:W-:Y:S02]  /*22f10*/  F2FP.SATFINITE.E5M2.F32.PACK_AB_MERGE_C R4, R17, R16, RZ ;  /* 0x000000101104723e */ /* 0x000fe400048060ff */
[----:B------:R-:W-:Y:S01]  /*22f20*/  LOP3.LUT R12, R12, 0xffff, RZ, 0xc0, !PT ;  /* 0x0000ffff0c0c7812 */ /* 0x000fe200078ec0ff */
[----:B------:R-:W-:Y:S01]  /*22f30*/  STL [R1+0xcd8], R42 ;  /* 0x000cd82a01007387 */ /* 0x000fe20000100800 */
[----:B------:R-:W-:Y:S02]  /*22f40*/  LOP3.LUT R2, R2, 0xffff, RZ, 0xc0, !PT ;  /* 0x0000ffff02027812 */ /* 0x000fe400078ec0ff */
[----:B------:R-:W-:Y:S02]  /*22f50*/  LOP3.LUT R37, R37, 0xffff, RZ, 0xc0, !PT ;  /* 0x0000ffff25257812 */ /* 0x000fe400078ec0ff */
[----:B------:R-:W-:-:S02]  /*22f60*/  LOP3.LUT R33, R33, 0xffff, RZ, 0xc0, !PT ;  /* 0x0000ffff21217812 */ /* 0x000fc400078ec0ff */
[----:B------:R-:W-:Y:S02]  /*22f70*/  LOP3.LUT R0, R0, 0xffff, RZ, 0xc0, !PT ;  /* 0x0000ffff00007812 */ /* 0x000fe400078ec0ff */
[----:B------:R-:W-:Y:S02]  /*22f80*/  LOP3.LUT R36, R36, 0xffff, RZ, 0xc0, !PT ;  /* 0x0000ffff24247812 */ /* 0x000fe400078ec0ff */
[----:B------:R-:W-:Y:S02]  /*22f90*/  LOP3.LUT R32, R32, 0xffff, RZ, 0xc0, !PT ;  /* 0x0000ffff20207812 */ /* 0x000fe400078ec0ff */
        /* <DEDUP_REMOVED lines=8> */
[----:B------:R-:W-:-:S02]  /*23020*/  F2FP.SATFINITE.E5M2.F32.PACK_AB_MERGE_C R46, R47, R46, RZ ;  /* 0x0000002e2f2e723e */ /* 0x000fc400048060ff */
[----:B------:R-:W-:Y:S02]  /*23030*/  F2FP.SATFINITE.E5M2.F32.PACK_AB_MERGE_C R48, R49, R48, RZ ;  /* 0x000000303130723e */ /* 0x000fe400048060ff */
[----:B------:R-:W-:Y:S01]  /*23040*/  F2FP.SATFINITE.E5M2.F32.PACK_AB_MERGE_C R50, R51, R50, RZ ;  /* 0x000000323332723e */ /* 0x000fe200048060ff */
[----:B------:R-:W-:Y:S01]  /*23050*/  BAR.SYNC.DEFER_BLOCKING 0x0 ;  /* 0x0000000000007b1d */ /* 0x000fe20000010000 */
[C---:B----4-:R-:W-:Y:S02]  /*23060*/  VIADD R9, R55.reuse, 0x3f ;  /* 0x0000003f37097836 */ /* 0x050fe40000000000 */
[----:B------:R-:W-:Y:S01]  /*23070*/  VIADD R16, R55, 0x1 ;  /* 0x0000000137107836 */ /* 0x000fe20000000000 */
[----:B--2---:R-:W-:Y:S01]  /*23080*/  LOP3.LUT R11, R45, 0xffff, RZ, 0xc0, !PT ;  /* 0x0000ffff2d0b7812 */ /* 0x004fe200078ec0ff */
[----:B------:R-:W-:Y:S01]  /*23090*/  VIADD R17, R55, 0x2 ;  /* 0x0000000237117836 */ /* 0x000fe20000000000 */
[----:B------:R-:W-:Y:S02]  /*230a0*/  ISETP.GE.AND P1, PT, R9, UR27, PT ;  /* 0x0000001b09007c0c */ /* 0x000fe4000bf26270 */
[----:B------:R-:W-:-:S02]  /*230b0*/  SHF.R.U32.HI R9, RZ, 0x8, R14 ;  /* 0x00000008ff097819 */ /* 0x000fc4000001160e */
[----:B------:R-:W-:Y:S02]  /*230c0*/  PRMT R14, R11, 0x3340, R14 ;  /* 0x000033400b0e7816 */ /* 0x000fe4000000000e */
[----:B------:R-:W-:Y:S02]  /*230d0*/  SHF.R.U32.HI R18, RZ, 0x8, R11 ;  /* 0x00000008ff127819 */ /* 0x000fe4000001160b */
[----:B---3--:R-:W-:Y:S01]  /*230e0*/  LOP3.LUT R11, R53, 0xffff, RZ, 0xc0, !PT ;  /* 0x0000ffff350b7812 */ /* 0x008fe200078ec0ff */
[----:B------:R0:W-:Y:S01]  /*230f0*/  STL [R1+0x54], R14 ;  /* 0x0000540e01007387 */ /* 0x0001e20000100800 */
[----:B------:R-:W-:Y:S02]  /*23100*/  LOP3.LUT R18, R18, 0xffff, RZ, 0xc0, !PT ;  /* 0x0000ffff12127812 */ /* 0x000fe400078ec0ff */
[----:B------:R-:W-:Y:S01]  /*23110*/  LOP3.LUT R9, R9, 0xffff, RZ, 0xc0, !PT ;  /* 0x0000ffff09097812 */ /* 0x000fe200078ec0ff */
[----:B------:R-:W2:Y:S01]  /*23120*/  LDL.LU R53, [R1+0x1c] ;  /* 0x00001c0001357983 */ /* 0x000ea20000300800 */
[----:B------:R-:W-:-:S02]  /*23130*/  ISETP.GE.AND P2, PT, R16, UR11, PT ;  /* 0x0000000b10007c0c */ /* 0x000fc4000bf46270 */
[----:B------:R-:W-:Y:S02]  /*23140*/  PRMT R9, R18, 0x3340, R9 ;  /* 0x0000334012097816 */ /* 0x000fe40000000009 */
[----:B------:R-:W-:Y:S02]  /*23150*/  LOP3.LUT R29, R29, 0xffff, RZ, 0xc0, !PT ;  /* 0x0000ffff1d1d7812 */ /* 0x000fe400078ec0ff */
[----:B0-----:R-:W-:Y:S02]  /*23160*/  LOP3.LUT R14, R28, 0xffff, RZ, 0xc0, !PT ;  /* 0x0000ffff1c0e7812 */ /* 0x001fe400078ec0ff */
[----:B------:R-:W-:Y:S02]  /*23170*/  PRMT R40, R11, 0x3340, R12 ;  /* 0x000033400b287816 */ /* 0x000fe4000000000c */
[----:B------:R-:W-:Y:S02]  /*23180*/  SHF.R.U32.HI R18, RZ, 0x8, R14 ;  /* 0x00000008ff127819 */ /* 0x000fe4000001160e */
[----:B------:R-:W-:-:S02]  /*23190*/  SHF.R.U32.HI R16, RZ, 0x8, R11 ;  /* 0x00000008ff107819 */ /* 0x000fc4000001160b */
[----:B------:R-:W-:Y:S02]  /*231a0*/  SHF.R.U32.HI R12, RZ, 0x8, R12 ;  /* 0x00000008ff0c7819 */ /* 0x000fe4000001160c */
[--C-:B------:R-:W-:Y:S02]  /*231b0*/  PRMT R14, R14, 0x3340, R2.reuse ;  /* 0x000033400e0e7816 */ /* 0x100fe40000000002 */
[----:B------:R-:W-:Y:S02]  /*231c0*/  SHF.R.U32.HI R2, RZ, 0x8, R2 ;  /* 0x00000008ff027819 */ /* 0x000fe40000011602 */
[----:B------:R-:W-:Y:S02]  /*231d0*/  LOP3.LUT R16, R16, 0xffff, RZ, 0xc0, !PT ;  /* 0x0000ffff10107812 */ /* 0x000fe400078ec0ff */
[----:B------:R-:W-:Y:S02]  /*231e0*/  LOP3.LUT R12, R12, 0xffff, RZ, 0xc0, !PT ;  /* 0x0000ffff0c0c7812 */ /* 0x000fe400078ec0ff */
[----:B------:R-:W-:-:S02]  /*231f0*/  LOP3.LUT R18, R18, 0xffff, RZ, 0xc0, !PT ;  /* 0x0000ffff12127812 */ /* 0x000fc400078ec0ff */
[----:B------:R-:W-:Y:S02]  /*23200*/  LOP3.LUT R2, R2, 0xffff, RZ, 0xc0, !PT ;  /* 0x0000ffff02027812 */ /* 0x000fe400078ec0ff */
[----:B------:R-:W-:Y:S01]  /*23210*/  PRMT R45, R16, 0x3340, R12 ;  /* 0x00003340102d7816 */ /* 0x000fe2000000000c */
[----:B------:R0:W-:Y:S01]  /*23220*/  STL [R1+0x58], R14 ;  /* 0x0000580e01007387 */ /* 0x0001e20000100800 */
[----:B------:R-:W-:Y:S02]  /*23230*/  PRMT R12, R18, 0x3340, R2 ;  /* 0x00003340120c7816 */ /* 0x000fe40000000002 */
[----:B------:R-:W-:Y:S02]  /*23240*/  LOP3.LUT R30, R30, 0xffff, RZ, 0xc0, !PT ;  /* 0x0000ffff1e1e7812 */ /* 0x000fe400078ec0ff */
[----:B------:R-:W-:Y:S02]  /*23250*/  ISETP.GE.AND P3, PT, R17, UR13, PT ;  /* 0x0000000d11007c0c */ /* 0x000fe4000bf66270 */
[----:B--2---:R-:W-:-:S02]  /*23260*/  LOP3.LUT R2, R53, 0xffff, RZ, 0xc0, !PT ;  /* 0x0000ffff35027812 */ /* 0x004fc400078ec0ff */
[----:B------:R-:W2:Y:S01]  /*23270*/  LDL.LU R53, [R1+0x14] ;  /* 0x0000140001357983 */ /* 0x000ea20000300800 */
[----:B------:R-:W-:Y:S02]  /*23280*/  PRMT R28, R37, 0x3340, R29 ;  /* 0x00003340251c7816 */ /* 0x000fe4000000001d */
[----:B------:R-:W-:Y:S02]  /*23290*/  SHF.R.U32.HI R11, RZ, 0x8, R37 ;  /* 0x00000008ff0b7819 */ /* 0x000fe40000011625 */
[----:B------:R-:W-:Y:S02]  /*232a0*/  SHF.R.U32.HI R29, RZ, 0x8, R29 ;  /* 0x00000008ff1d7819 */ /* 0x000fe4000001161d */
[--C-:B------:R-:W-:Y:S02]  /*232b0*/  PRMT R42, R33, 0x3340, R30.reuse ;  /* 0x00003340212a7816 */ /* 0x100fe4000000001e */
[----:B------:R-:W-:Y:S02]  /*232c0*/  SHF.R.U32.HI R17, RZ, 0x8, R33 ;  /* 0x00000008ff117819 */ /* 0x000fe40000011621 */
[----:B------:R-:W-:-:S02]  /*232d0*/  SHF.R.U32.HI R30, RZ, 0x8, R30 ;  /* 0x00000008ff1e7819 */ /* 0x000fc4000001161e */
[----:B------:R-:W-:Y:S02]  /*232e0*/  LOP3.LUT R11, R11, 0xffff, RZ, 0xc0, !PT ;  /* 0x0000ffff0b0b7812 */ /* 0x000fe400078ec0ff */
[----:B------:R-:W-:Y:S02]  /*232f0*/  LOP3.LUT R29, R29, 0xffff, RZ, 0xc0, !PT ;  /* 0x0000ffff1d1d7812 */ /* 0x000fe400078ec0ff */
[----:B------:R-:W-:Y:S02]  /*23300*/  LOP3.LUT R17, R17, 0xffff, RZ, 0xc0, !PT ;  /* 0x0000ffff11117812 */ /* 0x000fe400078ec0ff */
[----:B------:R-:W-:Y:S02]  /*23310*/  LOP3.LUT R30, R30, 0xffff, RZ, 0xc0, !PT ;  /* 0x0000ffff1e1e7812 */ /* 0x000fe400078ec0ff */
[----:B------:R-:W-:Y:S02]  /*23320*/  LOP3.LUT R52, R52, 0xffff, RZ, 0xc0, !PT ;  /* 0x0000ffff34347812 */ /* 0x000fe400078ec0ff */
[----:B------:R-:W-:-:S02]  /*23330*/  LOP3.LUT R54, R54, 0xffff, RZ, 0xc0, !PT ;  /* 0x0000ffff36367812 */ /* 0x000fc400078ec0ff */
[----:B------:R-:W-:Y:S02]  /*23340*/  PRMT R43, R11, 0x3340, R29 ;  /* 0x000033400b2b7816 */ /* 0x000fe4000000001d */
[----:B------:R-:W-:Y:S02]  /*23350*/  PRMT R11, R17, 0x3340, R30 ;  /* 0x00003340110b7816 */ /* 0x000fe4000000001e */
[----:B------:R-:W-:Y:S02]  /*23360*/  PRMT R16, R2, 0x3340, R0 ;  /* 0x0000334002107816 */ /* 0x000fe40000000000 */
[----:B------:R-:W-:Y:S02]  /*23370*/  PRMT R17, R36, 0x3340, R52 ;  /* 0x0000334024117816 */ /* 0x000fe40000000034 */
[----:B------:R-:W-:Y:S01]  /*23380*/  PRMT R18, R32, 0x3340, R54 ;  /* 0x0000334020127816 */ /* 0x000fe20000000036 */
[----:B------:R-:W-:Y:S01]  /*23390*/  STL [R1+0x20], R16 ;  /* 0x0000201001007387 */ /* 0x000fe20000100800 */
[----:B0-----:R-:W-:-:S02]  /*233a0*/  SHF.R.U32.HI R14, RZ, 0x8, R2 ;  /* 0x00000008ff0e7819 */ /* 0x001fc40000011602 */
[----:B------:R-:W-:Y:S01]  /*233b0*/  SHF.R.U32.HI R2, RZ, 0x8, R0 ;  /* 0x00000008ff027819 */ /* 0x000fe20000011600 */
[----:B------:R-:W-:Y:S01]  /*233c0*/  STL [R1+0x1c], R17 ;  /* 0x00001c1101007387 */ /* 0x000fe20000100800 */
[----:B------:R-:W-:Y:S02]  /*233d0*/  SHF.R.U32.HI R0, RZ, 0x8, R36 ;  /* 0x00000008ff007819 */ /* 0x000fe40000011624 */
[----:B------:R-:W-:Y:S01]  /*233e0*/  SHF.R.U32.HI R52, RZ, 0x8, R52 ;  /* 0x00000008ff347819 */ /* 0x000fe20000011634 */
[----:B------:R0:W-:Y:S01]  /*233f0*/  STL [R1+0x18], R18 ;  /* 0x0000181201007387 */ /* 0x0001e20000100800 */
[----:B------:R-:W-:Y:S02]  /*23400*/  LOP3.LUT R14, R14, 0xffff, RZ, 0xc0, !PT ;  /* 0x0000ffff0e0e7812 */ /* 0x000fe400078ec0ff */
[----:B------:R-:W-:Y:S02]  /*23410*/  LOP3.LUT R2, R2, 0xffff, RZ, 0xc0, !PT ;  /* 0x0000ffff02027812 */ /* 0x000fe400078ec0ff */
[----:B------:R-:W-:-:S02]  /*23420*/  LOP3.LUT R0, R0, 0xffff, RZ, 0xc0, !PT ;  /* 0x0000ffff00007812 */ /* 0x000fc400078ec0ff */
[----:B0-----:R-:W-:Y:S02]  /*23430*/  PRMT R18, R39, 0x3340, R3 ;  /* 0x0000334027127816 */ /* 0x001fe40000000003 */
[----:B------:R-:W-:-:S03]  /*23440*/  LOP3.LUT R52, R52, 0xffff, RZ, 0xc0, !PT ;  /* 0x0000ffff34347812 */ /* 0x000fc600078ec0ff */
[----:B------:R-:W-:Y:S01]  /*23450*/  STL [R1+0x44], R18 ;  /* 0x0000441201007387 */ /* 0x000fe20000100800 */
[----:B------:R-:W-:-:S03]  /*23460*/  PRMT R41, R14, 0x3340, R2 ;  /* 0x000033400e297816 */ /* 0x000fc60000000002 */
[----:B------:R-:W3:Y:S01]  /*23470*/  LDL.LU R55, [R1+0x24] ;  /* 0x0000240001377983 */ /* 0x000ee20000300800 */
[----:B------:R-:W-:Y:S02]  /*23480*/  PRMT R14, R0, 0x3340, R52 ;  /* 0x00003340000e7816 */ /* 0x000fe40000000034 */
[----:B--2---:R-:W-:Y:S02]  /*23490*/  LOP3.LUT R0, R53, 0xffff, RZ, 0xc0, !PT ;  /* 0x0000ffff35007812 */ /* 0x004fe400078ec0ff */
[----:B------:R-:W2:Y:S01]  /*234a0*/  LDL.LU R53, [R1+0x4] ;  /* 0x0000040001357983 */ /* 0x000ea20000300800 */
[----:B------:R-:W-:Y:S02]  /*234b0*/  SHF.R.U32.HI R16, RZ, 0x8, R32 ;  /* 0x00000008ff107819 */ /* 0x000fe40000011620 */
[----:B------:R-:W-:Y:S02]  /*234c0*/  SHF.R.U32.HI R54, RZ, 0x8, R54 ;  /* 0x00000008ff367819 */ /* 0x000fe40000011636 */
[----:B------:R-:W-:-:S02]  /*234d0*/  SHF.R.U32.HI R17, RZ, 0x8, R39 ;  /* 0x00000008ff117819 */ /* 0x000fc40000011627 */
[----:B------:R-:W-:Y:S02]  /*234e0*/  SHF.R.U32.HI R3, RZ, 0x8, R3 ;  /* 0x00000008ff037819 */ /* 0x000fe40000011603 */
[----:B------:R-:W-:Y:S02]  /*234f0*/  LOP3.LUT R16, R16, 0xffff, RZ, 0xc0, !PT ;  /* 0x0000ffff10107812 */ /* 0x000fe400078ec0ff */
[----:B------:R-:W-:Y:S02]  /*23500*/  LOP3.LUT R39, R54, 0xffff, RZ, 0xc0, !PT ;  /* 0x0000ffff36277812 */ /* 0x000fe400078ec0ff */
[----:B------:R-:W-:Y:S02]  /*23510*/  LOP3.LUT R17, R17, 0xffff, RZ, 0xc0, !PT ;  /* 0x0000ffff11117812 */ /* 0x000fe400078ec0ff */
[----:B------:R-:W-:Y:S02]  /*23520*/  LOP3.LUT R3, R3, 0xffff, RZ, 0xc0, !PT ;  /* 0x0000ffff03037812 */ /* 0x000fe400078ec0ff */
[----:B------:R-:W-:-:S02]  /*23530*/  PRMT R39, R16, 0x3340, R39 ;  /* 0x0000334010277816 */ /* 0x000fc40000000027 */
[----:B------:R-:W-:Y:S02]  /*23540*/  PRMT R16, R17, 0x3340, R3 ;  /* 0x0000334011107816 */ /* 0x000fe40000000003 */
[----:B------:R-:W-:Y:S02]  /*23550*/  LOP3.LUT R17, R7, 0xffff, RZ, 0xc0, !PT ;  /* 0x0000ffff07117812 */ /* 0x000fe400078ec0ff */
[----:B------:R-:W-:Y:S02]  /*23560*/  SHF.R.U32.HI R2, RZ, 0x8, R0 ;  /* 0x00000008ff027819 */ /* 0x000fe40000011600 */
[----:B------:R-:W-:Y:S02]  /*23570*/  SHF.R.U32.HI R3, RZ, 0x8, R13 ;  /* 0x00000008ff037819 */ /* 0x000fe4000001160d */
[----:B------:R-:W-:Y:S02]  /*23580*/  PRMT R19, R31, 0x3340, R17 ;  /* 0x000033401f137816 */ /* 0x000fe40000000011 */
[----:B------:R-:W-:-:S02]  /*23590*/  PRMT R7, R0, 0x3340, R13 ;  /* 0x0000334000077816 */ /* 0x000fc4000000000d */
[----:B------:R-:W-:Y:S02]  /*235a0*/  SHF.R.U32.HI R17, RZ, 0x8, R17 ;  /* 0x00000008ff117819 */ /* 0x000fe40000011611 */
[----:B------:R-:W-:Y:S02]  /*235b0*/  PRMT R29, R38, 0x3340, R15 ;  /* 0x00003340261d7816 */ /* 0x000fe4000000000f */
[----:B------:R-:W-:Y:S02]  /*235c0*/  LOP3.LUT R2, R2, 0xffff, RZ, 0xc0, !PT ;  /* 0x0000ffff02027812 */ /* 0x000fe400078ec0ff */
[----:B------:R-:W-:Y:S01]  /*235d0*/  LOP3.LUT R3, R3, 0xffff, RZ, 0xc0, !PT ;  /* 0x0000ffff03037812 */ /* 0x000fe200078ec0ff */
[----:B------:R0:W-:Y:S01]  /*235e0*/  STL [R1+0x10], R7 ;  /* 0x0000100701007387 */ /* 0x0001e20000100800 */
[----:B------:R-:W-:Y:S02]  /*235f0*/  LOP3.LUT R37, R17, 0xffff, RZ, 0xc0, !PT ;  /* 0x0000ffff11257812 */ /* 0x000fe400078ec0ff */
[----:B------:R-:W-:Y:S01]  /*23600*/  PRMT R17, R2, 0x3340, R3 ;  /* 0x0000334002117816 */ /* 0x000fe20000000003 */
[----:B------:R1:W-:Y:S01]  /*23610*/  STL [R1+0x14], R29 ;  /* 0x0000141d01007387 */ /* 0x0003e20000100800 */
[----:B---3--:R-:W-:-:S03]  /*23620*/  LOP3.LUT R2, R55, 0xffff, RZ, 0xc0, !PT ;  /* 0x0000ffff37027812 */ /* 0x008fc600078ec0ff */
[----:B------:R-:W3:Y:S01]  /*23630*/  LDL.LU R55, [R1+0x28] ;  /* 0x0000280001377983 */ /* 0x000ee20000300800 */
[----:B--2---:R-:W-:-:S03]  /*23640*/  LOP3.LUT R54, R53, 0xffff, RZ, 0xc0, !PT ;  /* 0x0000ffff35367812 */ /* 0x004fc600078ec0ff */
[----:B------:R-:W2:Y:S01]  /*23650*/  LDL.LU R53, [R1+0xc] ;  /* 0x00000c0001357983 */ /* 0x000ea20000300800 */
[----:B------:R-:W-:Y:S02]  /*23660*/  LOP3.LUT R5, R5, 0xffff, RZ, 0xc0, !PT ;  /* 0x0000ffff05057812 */ /* 0x000fe400078ec0ff */
[----:B------:R-:W-:Y:S01]  /*23670*/  SHF.R.U32.HI R0, RZ, 0x8, R34 ;  /* 0x00000008ff007819 */ /* 0x000fe20000011622 */
[----:B------:R-:W4:Y:S01]  /*23680*/  LDL.LU R30, [R1+0x30] ;  /* 0x00003000011e7983 */ /* 0x000f220000300800 */
[----:B0-----:R-:W-:Y:S02]  /*23690*/  SHF.R.U32.HI R7, RZ, 0x8, R5 ;  /* 0x00000008ff077819 */ /* 0x001fe40000011605 */
[----:B------:R-:W-:Y:S02]  /*236a0*/  LOP3.LUT R0, R0, 0xffff, RZ, 0xc0, !PT ;  /* 0x0000ffff00007812 */ /* 0x000fe400078ec0ff */
[----:B------:R-:W-:Y:S02]  /*236b0*/  LOP3.LUT R7, R7, 0xffff, RZ, 0xc0, !PT ;  /* 0x0000ffff07077812 */ /* 0x000fe400078ec0ff */
[----:B------:R-:W-:-:S02]  /*236c0*/  SHF.R.U32.HI R13, RZ, 0x8, R38 ;  /* 0x00000008ff0d7819 */ /* 0x000fc40000011626 */
[----:B------:R-:W-:Y:S02]  /*236d0*/  PRMT R38, R0, 0x3340, R7 ;  /* 0x0000334000267816 */ /* 0x000fe40000000007 */
[----:B------:R-:W-:Y:S02]  /*236e0*/  LOP3.LUT R0, R21, 0xffff, RZ, 0xc0, !PT ;  /* 0x0000ffff15007812 */ /* 0x000fe400078ec0ff */
[----:B------:R-:W-:Y:S02]  /*236f0*/  PRMT R18, R34, 0x3340, R5 ;  /* 0x0000334022127816 */ /* 0x000fe40000000005 */
[----:B------:R-:W-:Y:S02]  /*23700*/  LOP3.LUT R3, R44, 0xffff, RZ, 0xc0, !PT ;  /* 0x0000ffff2c037812 */ /* 0x000fe400078ec0ff */
[----:B------:R-:W-:Y:S02]  /*23710*/  SHF.R.U32.HI R21, RZ, 0x8, R54 ;  /* 0x00000008ff157819 */ /* 0x000fe40000011636 */
[----:B------:R-:W-:-:S02]  /*23720*/  SHF.R.U32.HI R5, RZ, 0x8, R31 ;  /* 0x00000008ff057819 */ /* 0x000fc4000001161f */
[--C-:B------:R-:W-:Y:S02]  /*23730*/  PRMT R54, R54, 0x3340, R0.reuse ;  /* 0x0000334036367816 */ /* 0x100fe40000000000 */
[----:B------:R-:W-:Y:S02]  /*23740*/  SHF.R.U32.HI R0, RZ, 0x8, R0 ;  /* 0x00000008ff007819 */ /* 0x000fe40000011600 */
[----:B------:R-:W-:Y:S02]  /*23750*/  LOP3.LUT R49, R35, 0xffff, RZ, 0xc0, !PT ;  /* 0x0000ffff23317812 */ /* 0x000fe400078ec0ff */
[----:B------:R-:W-:Y:S02]  /*23760*/  PRMT R47, R56, 0x3340, R3 ;  /* 0x00003340382f7816 */ /* 0x000fe40000000003 */
[----:B------:R-:W-:Y:S02]  /*23770*/  LOP3.LUT R5, R5, 0xffff, RZ, 0xc0, !PT ;  /* 0x0000ffff05057812 */ /* 0x000fe400078ec0ff */
[----:B------:R-:W-:-:S02]  /*23780*/  SHF.R.U32.HI R35, RZ, 0x8, R56 ;  /* 0x00000008ff237819 */ /* 0x000fc40000011638 */
[----:B------:R-:W-:Y:S02]  /*23790*/  SHF.R.U32.HI R3, RZ, 0x8, R3 ;  /* 0x00000008ff037819 */ /* 0x000fe40000011603 */
[----:B------:R-:W-:Y:S02]  /*237a0*/  LOP3.LUT R20, R20, 0xffff, RZ, 0xc0, !PT ;  /* 0x0000ffff14147812 */ /* 0x000fe400078ec0ff */
[----:B------:R-:W-:Y:S02]  /*237b0*/  LOP3.LUT R21, R21, 0xffff, RZ, 0xc0, !PT ;  /* 0x0000ffff15157812 */ /* 0x000fe400078ec0ff */
[----:B------:R-:W-:Y:S02]  /*237c0*/  LOP3.LUT R0, R0, 0xffff, RZ, 0xc0, !PT ;  /* 0x0000ffff00007812 */ /* 0x000fe400078ec0ff */
[----:B------:R-:W-:Y:S02]  /*237d0*/  PRMT R37, R5, 0x3340, R37 ;  /* 0x0000334005257816 */ /* 0x000fe40000000025 */
[----:B------:R-:W-:-:S02]  /*237e0*/  LOP3.LUT R35, R35, 0xffff, RZ, 0xc0, !PT ;  /* 0x0000ffff23237812 */ /* 0x000fc400078ec0ff */
[----:B------:R-:W-:Y:S02]  /*237f0*/  LOP3.LUT R3, R3, 0xffff, RZ, 0xc0, !PT ;  /* 0x0000ffff03037812 */ /* 0x000fe400078ec0ff */
[----:B------:R-:W-:Y:S02]  /*23800*/  SHF.R.U32.HI R36, RZ, 0x8, R2 ;  /* 0x00000008ff247819 */ /* 0x000fe40000011602 */
[----:B------:R-:W-:Y:S02]  /*23810*/  SHF.R.U32.HI R5, RZ, 0x8, R20 ;  /* 0x00000008ff057819 */ /* 0x000fe40000011614 */
[----:B------:R-:W-:Y:S02]  /*23820*/  PRMT R21, R21, 0x3340, R0 ;  /* 0x0000334015157816 */ /* 0x000fe40000000000 */
[----:B---3--:R-:W-:Y:S02]  /*23830*/  LOP3.LUT R51, R55, 0xffff, RZ, 0xc0, !PT ;  /* 0x0000ffff37337812 */ /* 0x008fe400078ec0ff */
[----:B------:R-:W3:Y:S01]  /*23840*/  LDL.LU R55, [R1+0x2c] ;  /* 0x00002c0001377983 */ /* 0x000ee20000300800 */
[----:B------:R-:W-:-:S02]  /*23850*/  LOP3.LUT R58, R58, 0xffff, RZ, 0xc0, !PT ;  /* 0x0000ffff3a3a7812 */ /* 0x000fc400078ec0ff */
[----:B------:R-:W-:Y:S02]  /*23860*/  LOP3.LUT R8, R8, 0xffff, RZ, 0xc0, !PT ;  /* 0x0000ffff08087812 */ /* 0x000fe400078ec0ff */
[----:B------:R-:W-:Y:S02]  /*23870*/  LOP3.LUT R23, R23, 0xffff, RZ, 0xc0, !PT ;  /* 0x0000ffff17177812 */ /* 0x000fe400078ec0ff */
[----:B------:R-:W-:Y:S02]  /*23880*/  SHF.R.U32.HI R15, RZ, 0x8, R15 ;  /* 0x00000008ff0f7819 */ /* 0x000fe4000001160f */
[----:B------:R-:W-:Y:S02]  /*23890*/  PRMT R35, R35, 0x3340, R3 ;  /* 0x0000334023237816 */ /* 0x000fe40000000003 */
[----:B------:R-:W-:Y:S02]  /*238a0*/  LOP3.LUT R46, R46, 0xffff, RZ, 0xc0, !PT ;  /* 0x0000ffff2e2e7812 */ /* 0x000fe400078ec0ff */
[----:B------:R-:W-:-:S02]  /*238b0*/  LOP3.LUT R36, R36, 0xffff, RZ, 0xc0, !PT ;  /* 0x0000ffff24247812 */ /* 0x000fc400078ec0ff */
[----:B------:R-:W-:Y:S02]  /*238c0*/  LOP3.LUT R5, R5, 0xffff, RZ, 0xc0, !PT ;  /* 0x0000ffff05057812 */ /* 0x000fe400078ec0ff */
[--C-:B------:R-:W-:Y:S02]  /*238d0*/  PRMT R52, R58, 0x3340, R8.reuse ;  /* 0x000033403a347816 */ /* 0x100fe40000000008 */
[----:B------:R-:W-:Y:S02]  /*238e0*/  SHF.R.U32.HI R3, RZ, 0x8, R8 ;  /* 0x00000008ff037819 */ /* 0x000fe40000011608 */
[----:B------:R-:W-:Y:S02]  /*238f0*/  LOP3.LUT R22, R22, 0xffff, RZ, 0xc0, !PT ;  /* 0x0000ffff16167812 */ /* 0x000fe400078ec0ff */
[----:B------:R-:W-:Y:S02]  /*23900*/  LOP3.LUT R13, R13, 0xffff, RZ, 0xc0, !PT ;  /* 0x0000ffff0d0d7812 */ /* 0x000fe400078ec0ff */
[----:B------:R-:W-:-:S02]  /*23910*/  LOP3.LUT R15, R15, 0xffff, RZ, 0xc0, !PT ;  /* 0x0000ffff0f0f7812 */ /* 0x000fc400078ec0ff */
[----:B------:R-:W-:Y:S02]  /*23920*/  PRMT R44, R2, 0x3340, R20 ;  /* 0x00003340022c7816 */ /* 0x000fe40000000014 */
[----:B------:R-:W-:Y:S02]  /*23930*/  SHF.R.U32.HI R33, RZ, 0x8, R49 ;  /* 0x00000008ff217819 */ /* 0x000fe40000011631 */
[----:B------:R-:W-:Y:S02]  /*23940*/  SHF.R.U32.HI R2, RZ, 0x8, R46 ;  /* 0x00000008ff027819 */ /* 0x000fe4000001162e */
[----:B------:R-:W-:Y:S02]  /*23950*/  PRMT R36, R36, 0x3340, R5 ;  /* 0x0000334024247816 */ /* 0x000fe40000000005 */
[----:B------:R-:W-:Y:S02]  /*23960*/  SHF.R.U32.HI R7, RZ, 0x8, R51 ;  /* 0x00000008ff077819 */ /* 0x000fe40000011633 */
[----:B------:R-:W-:-:S02]  /*23970*/  PRMT R51, R51, 0x3340, R22 ;  /* 0x0000334033337816 */ /* 0x000fc40000000016 */
[----:B------:R-:W-:Y:S02]  /*23980*/  SHF.R.U32.HI R5, RZ, 0x8, R22 ;  /* 0x00000008ff057819 */ /* 0x000fe40000011616 */
[----:B------:R-:W-:Y:S02]  /*23990*/  SHF.R.U32.HI R22, RZ, 0x8, R58 ;  /* 0x00000008ff167819 */ /* 0x000fe4000001163a */
[----:B------:R-:W-:Y:S02]  /*239a0*/  PRMT R34, R13, 0x3340, R15 ;  /* 0x000033400d227816 */ /* 0x000fe4000000000f */
[----:B------:R-:W-:Y:S02]  /*239b0*/  LOP3.LUT R33, R33, 0xffff, RZ, 0xc0, !PT ;  /* 0x0000ffff21217812 */ /* 0x000fe400078ec0ff */
[----:B------:R-:W-:Y:S02]  /*239c0*/  LOP3.LUT R2, R2, 0xffff, RZ, 0xc0, !PT ;  /* 0x0000ffff02027812 */ /* 0x000fe400078ec0ff */
[----:B------:R-:W-:-:S02]  /*239d0*/  LOP3.LUT R10, R10, 0xffff, RZ, 0xc0, !PT ;  /* 0x0000ffff0a0a7812 */ /* 0x000fc400078ec0ff */
[----:B------:R-:W-:Y:S02]  /*239e0*/  LOP3.LUT R57, R57, 0xffff, RZ, 0xc0, !PT ;  /* 0x0000ffff39397812 */ /* 0x000fe400078ec0ff */
[----:B------:R-:W-:Y:S02]  /*239f0*/  PRMT R33, R33, 0x3340, R2 ;  /* 0x0000334021217816 */ /* 0x000fe40000000002 */
[----:B------:R-:W-:Y:S02]  /*23a00*/  SHF.R.U32.HI R2, RZ, 0x8, R10 ;  /* 0x00000008ff027819 */ /* 0x000fe4000001160a */
[----:B--2---:R-:W-:-:S04]  /*23a10*/  LOP3.LUT R0, R53, 0xffff, RZ, 0xc0, !PT ;  /* 0x0000ffff35007812 */ /* 0x004fc800078ec0ff */
[----:B------:R-:W-:-:S05]  /*23a20*/  PRMT R8, R0, 0x3340, R23 ;  /* 0x0000334000087816 */ /* 0x000fca0000000017 */
[----:B------:R0:W-:Y:S04]  /*23a30*/  STL [R1+0x4], R8 ;  /* 0x0000040801007387 */ /* 0x0001e80000100800 */
[----:B------:R-:W2:Y:S04]  /*23a40*/  LDL.LU R58, [R1+0x38] ;  /* 0x00003800013a7983 */ /* 0x000ea80000300800 */
[----:B------:R-:W2:Y:S01]  /*23a50*/  LDL.LU R13, [R1+0x34] ;  /* 0x00003400010d7983 */ /* 0x000ea20000300800 */
[----:B------:R-:W-:-:S03]  /*23a60*/  PRMT R53, R57, 0x3340, R10 ;  /* 0x0000334039357816 */ /* 0x000fc6000000000a */
[----:B------:R-:W2:Y:S04]  /*23a70*/  LDL.LU R15, [R1] ;  /* 0x00000000010f7983 */ /* 0x000ea80000300800 */
[----:B------:R-:W2:Y:S01]  /*23a80*/  LDL.LU R10, [R1+0x54] ;  /* 0x00005400010a7983 */ /* 0x000ea20000300800 */
[----:B------:R-:W-:Y:S02]  /*23a90*/  SHF.R.U32.HI R20, RZ, 0x8, R57 ;  /* 0x00000008ff147819 */ /* 0x000fe40000011639 */
[----:B-1----:R-:W-:Y:S02]  /*23aa0*/  SHF.R.U32.HI R29, RZ, 0x8, R0 ;  /* 0x00000008ff1d7819 */ /* 0x002fe40000011600 */
[----:B------:R-:W-:Y:S02]  /*23ab0*/  SHF.R.U32.HI R0, RZ, 0x8, R23 ;  /* 0x00000008ff007819 */ /* 0x000fe40000011617 */
[----:B------:R-:W-:-:S02]  /*23ac0*/  LOP3.LUT R20, R20, 0xffff, RZ, 0xc0, !PT ;  /* 0x0000ffff14147812 */ /* 0x000fc400078ec0ff */
[----:B------:R-:W-:Y:S02]  /*23ad0*/  LOP3.LUT R2, R2, 0xffff, RZ, 0xc0, !PT ;  /* 0x0000ffff02027812 */ /* 0x000fe400078ec0ff */
[----:B------:R-:W-:Y:S02]  /*23ae0*/  LOP3.LUT R29, R29, 0xffff, RZ, 0xc0, !PT ;  /* 0x0000ffff1d1d7812 */ /* 0x000fe400078ec0ff */
[----:B------:R-:W-:Y:S02]  /*23af0*/  LOP3.LUT R0, R0, 0xffff, RZ, 0xc0, !PT ;  /* 0x0000ffff00007812 */ /* 0x000fe400078ec0ff */
[----:B------:R-:W-:Y:S02]  /*23b00*/  LOP3.LUT R23, R7, 0xffff, RZ, 0xc0, !PT ;  /* 0x0000ffff07177812 */ /* 0x000fe400078ec0ff */
[----:B------:R-:W-:Y:S02]  /*23b10*/  LOP3.LUT R5, R5, 0xffff, RZ, 0xc0, !PT ;  /* 0x0000ffff05057812 */ /* 0x000fe400078ec0ff */
[----:B------:R-:W-:-:S02]  /*23b20*/  PRMT R20, R20, 0x3340, R2 ;  /* 0x0000334014147816 */ /* 0x000fc40000000002 */
[----:B------:R-:W-:Y:S02]  /*23b30*/  PRMT R29, R29, 0x3340, R0 ;  /* 0x000033401d1d7816 */ /* 0x000fe40000000000 */
[----:B----4-:R-:W-:Y:S02]  /*23b40*/  LOP3.LUT R2, R30, 0xffff, RZ, 0xc0, !PT ;  /* 0x0000ffff1e027812 */ /* 0x010fe400078ec0ff */
[----:B------:R-:W-:Y:S02]  /*23b50*/  LOP3.LUT R60, R60, 0xffff, RZ, 0xc0, !PT ;  /* 0x0000ffff3c3c7812 */ /* 0x000fe400078ec0ff */
[----:B------:R-:W-:Y:S02]  /*23b60*/  LOP3.LUT R24, R24, 0xffff, RZ, 0xc0, !PT ;  /* 0x0000ffff18187812 */ /* 0x000fe400078ec0ff */
[----:B------:R-:W-:Y:S02]  /*23b70*/  LOP3.LUT R48, R48, 0xffff, RZ, 0xc0, !PT ;  /* 0x0000ffff30307812 */ /* 0x000fe400078ec0ff */
[----:B------:R-:W-:-:S02]  /*23b80*/  LOP3.LUT R25, R25, 0xffff, RZ, 0xc0, !PT ;  /* 0x0000ffff19197812 */ /* 0x000fc400078ec0ff */
[----:B------:R-:W-:Y:S02]  /*23b90*/  PRMT R23, R23, 0x3340, R5 ;  /* 0x0000334017177816 */ /* 0x000fe40000000005 */
[----:B---3--:R-:W-:Y:S02]  /*23ba0*/  LOP3.LUT R0, R55, 0xffff, RZ, 0xc0, !PT ;  /* 0x0000ffff37007812 */ /* 0x008fe400078ec0ff */
[----:B------:R-:W-:Y:S02]  /*23bb0*/  PRMT R49, R49, 0x3340, R46 ;  /* 0x0000334031317816 */ /* 0x000fe4000000002e */
[----:B------:R-:W-:Y:S02]  /*23bc0*/  SHF.R.U32.HI R32, RZ, 0x8, R2 ;  /* 0x00000008ff207819 */ /* 0x000fe40000011602 */
[----:B------:R-:W-:Y:S02]  /*23bd0*/  SHF.R.U32.HI R5, RZ, 0x8, R24 ;  /* 0x00000008ff057819 */ /* 0x000fe40000011618 */
[----:B------:R-:W-:-:S02]  /*23be0*/  SHF.R.U32.HI R30, RZ, 0x8, R60 ;  /* 0x00000008ff1e7819 */ /* 0x000fc4000001163c */
[----:B------:R-:W-:Y:S02]  /*23bf0*/  PRMT R55, R60, 0x3340, R48 ;  /* 0x000033403c377816 */ /* 0x000fe40000000030 */
[----:B------:R-:W-:Y:S02]  /*23c00*/  SHF.R.U32.HI R46, RZ, 0x8, R0 ;  /* 0x00000008ff2e7819 */ /* 0x000fe40000011600 */
[--C-:B------:R-:W-:Y:S02]  /*23c10*/  PRMT R60, R0, 0x3340, R25.reuse ;  /* 0x00003340003c7816 */ /* 0x100fe40000000019 */
[----:B------:R-:W-:Y:S02]  /*23c20*/  SHF.R.U32.HI R0, RZ, 0x8, R25 ;  /* 0x00000008ff007819 */ /* 0x000fe40000011619 */
[----:B------:R-:W-:Y:S02]  /*23c30*/  LOP3.LUT R32, R32, 0xffff, RZ, 0xc0, !PT ;  /* 0x0000ffff20207812 */ /* 0x000fe400078ec0ff */
[----:B------:R-:W-:-:S02]  /*23c40*/  LOP3.LUT R5, R5, 0xffff, RZ, 0xc0, !PT ;  /* 0x0000ffff05057812 */ /* 0x000fc400078ec0ff */
[----:B------:R-:W-:Y:S02]  /*23c50*/  LOP3.LUT R46, R46, 0xffff, RZ, 0xc0, !PT ;  /* 0x0000ffff2e2e7812 */ /* 0x000fe400078ec0ff */
[----:B------:R-:W-:Y:S02]  /*23c60*/  LOP3.LUT R0, R0, 0xffff, RZ, 0xc0, !PT ;  /* 0x0000ffff00007812 */ /* 0x000fe400078ec0ff */
[----:B------:R-:W-:Y:S02]  /*23c70*/  PRMT R32, R32, 0x3340, R5 ;  /* 0x0000334020207816 */ /* 0x000fe40000000005 */
[----:B------:R-:W-:Y:S02]  /*23c80*/  LOP3.LUT R61, R61, 0xffff, RZ, 0xc0, !PT ;  /* 0x0000ffff3d3d7812 */ /* 0x000fe400078ec0ff */
[----:B------:R-:W-:Y:S02]  /*23c90*/  LOP3.LUT R22, R22, 0xffff, RZ, 0xc0, !PT ;  /* 0x0000ffff16167812 */ /* 0x000fe400078ec0ff */
[----:B------:R-:W-:-:S02]  /*23ca0*/  LOP3.LUT R3, R3, 0xffff, RZ, 0xc0, !PT ;  /* 0x0000ffff03037812 */ /* 0x000fc400078ec0ff */
[----:B------:R-:W-:Y:S02]  /*23cb0*/  LOP3.LUT R59, R59, 0xffff, RZ, 0xc0, !PT ;  /* 0x0000ffff3b3b7812 */ /* 0x000fe400078ec0ff */
[----:B------:R-:W-:Y:S02]  /*23cc0*/  LOP3.LUT R7, R50, 0xffff, RZ, 0xc0, !PT ;  /* 0x0000ffff32077812 */ /* 0x000fe400078ec0ff */
[----:B------:R-:W-:Y:S02]  /*23cd0*/  LOP3.LUT R5, R4, 0xffff, RZ, 0xc0, !PT ;  /* 0x0000ffff04057812 */ /* 0x000fe400078ec0ff */
[----:B------:R-:W-:Y:S02]  /*23ce0*/  PRMT R46, R46, 0x3340, R0 ;  /* 0x000033402e2e7816 */ /* 0x000fe40000000000 */
[----:B------:R-:W-:Y:S02]  /*23cf0*/  LOP3.LUT R4, R6, 0xffff, RZ, 0xc0, !PT ;  /* 0x0000ffff06047812 */ /* 0x000fe400078ec0ff */
[----:B------:R-:W-:-:S02]  /*23d00*/  LOP3.LUT R27, R27, 0xffff, RZ, 0xc0, !PT ;  /* 0x0000ffff1b1b7812 */ /* 0x000fc400078ec0ff */
[----:B0-----:R-:W-:Y:S02]  /*23d10*/  SHF.R.U32.HI R8, RZ, 0x8, R61 ;  /* 0x00000008ff087819 */ /* 0x001fe4000001163d */
[----:B------:R-:W-:Y:S02]  /*23d20*/  PRMT R22, R22, 0x3340, R3 ;  /* 0x0000334016167816 */ /* 0x000fe40000000003 */
[----:B------:R-:W-:Y:S02]  /*23d30*/  SHF.R.U32.HI R31, RZ, 0x8, R59 ;  /* 0x00000008ff1f7819 */ /* 0x000fe4000001163b */
[----:B------:R-:W-:Y:S02]  /*23d40*/  PRMT R56, R59, 0x3340, R7 ;  /* 0x000033403b387816 */ /* 0x000fe40000000007 */
[----:B------:R-:W-:Y:S02]  /*23d50*/  SHF.R.U32.HI R3, RZ, 0x8, R48 ;  /* 0x00000008ff037819 */ /* 0x000fe40000011630 */
[----:B------:R-:W-:-:S02]  /*23d60*/  PRMT R59, R61, 0x3340, R4 ;  /* 0x000033403d3b7816 */ /* 0x000fc40000000004 */
[----:B------:R-:W-:Y:S02]  /*23d70*/  PRMT R50, R2, 0x3340, R24 ;  /* 0x0000334002327816 */ /* 0x000fe40000000018 */
[----:B------:R-:W3:Y:S01]  /*23d80*/  LDL.LU R24, [R1+0x40] ;  /* 0x0000400001187983 */ /* 0x000ee20000300800 */
[----:B------:R-:W-:Y:S02]  /*23d90*/  PRMT R11, R42, 0x5410, R11 ;  /* 0x000054102a0b7816 */ /* 0x000fe4000000000b */
[----:B--2---:R-:W-:Y:S02]  /*23da0*/  LOP3.LUT R0, R13, 0xffff, RZ, 0xc0, !PT ;  /* 0x0000ffff0d007812 */ /* 0x004fe400078ec0ff */
[----:B------:R-:W-:Y:S01]  /*23db0*/  LOP3.LUT R57, R58, 0xffff, RZ, 0xc0, !PT ;  /* 0x0000ffff3a397812 */ /* 0x000fe200078ec0ff */
[----:B------:R-:W2:Y:S01]  /*23dc0*/  LDL.LU R13, [R1+0x3c] ;  /* 0x00003c00010d7983 */ /* 0x000ea20000300800 */
[----:B------:R-:W-:Y:S02]  /*23dd0*/  SHF.R.U32.HI R48, RZ, 0x8, R0 ;  /* 0x00000008ff307819 */ /* 0x000fe40000011600 */
[----:B------:R-:W-:-:S02]  /*23de0*/  PRMT R61, R0, 0x3340, R27 ;  /* 0x00003340003d7816 */ /* 0x000fc4000000001b */
[----:B------:R-:W-:Y:S02]  /*23df0*/  LOP3.LUT R0, R8, 0xffff, RZ, 0xc0, !PT ;  /* 0x0000ffff08007812 */ /* 0x000fe400078ec0ff */
[----:B------:R-:W-:Y:S02]  /*23e00*/  LOP3.LUT R58, R15, 0xffff, RZ, 0xc0, !PT ;  /* 0x0000ffff0f3a7812 */ /* 0x000fe400078ec0ff */
[----:B------:R-:W-:Y:S01]  /*23e10*/  PRMT R8, R10, 0x5410, R9 ;  /* 0x000054100a087816 */ /* 0x000fe20000000009 */
[----:B------:R-:W4:Y:S01]  /*23e20*/  LDL.LU R15, [R1+0x8] ;  /* 0x00000800010f7983 */ /* 0x000f220000300800 */
[----:B------:R-:W-:Y:S02]  /*23e30*/  PRMT R9, R40, 0x5410, R45 ;  /* 0x0000541028097816 */ /* 0x000fe4000000002d */
[----:B------:R-:W-:Y:S01]  /*23e40*/  PRMT R10, R28, 0x5410, R43 ;  /* 0x000054101c0a7816 */ /* 0x000fe2000000002b */
[----:B------:R-:W4:Y:S04]  /*23e50*/  LDL.LU R40, [R1+0xce0] ;  /* 0x000ce00001287983 */ /* 0x000f280000300800 */
[----:B------:R-:W4:Y:S04]  /*23e60*/  LDL.LU R28, [R1+0xcdc] ;  /* 0x000cdc00011c7983 */ /* 0x000f280000300800 */
[----:B------:R-:W4:Y:S01]  /*23e70*/  LDL.LU R42, [R1+0xcd8] ;  /* 0x000cd800012a7983 */ /* 0x000f220000300800 */
[----:B------:R-:W-:-:S02]  /*23e80*/  SHF.R.U32.HI R2, RZ, 0x8, R7 ;  /* 0x00000008ff027819 */ /* 0x000fc40000011607 */
[----:B------:R-:W-:Y:S01]  /*23e90*/  LOP3.LUT R31, R31, 0xffff, RZ, 0xc0, !PT ;  /* 0x0000ffff1f1f7812 */ /* 0x000fe200078ec0ff */
[----:B------:R-:W4:Y:S01]  /*23ea0*/  LDL.LU R45, [R1+0x1c] ;  /* 0x00001c00012d7983 */ /* 0x000f220000300800 */
[----:B------:R-:W-:Y:S02]  /*23eb0*/  LOP3.LUT R2, R2, 0xffff, RZ, 0xc0, !PT ;  /* 0x0000ffff02027812 */ /* 0x000fe400078ec0ff */
[----:B------:R-:W-:Y:S02]  /*23ec0*/  LOP3.LUT R30, R30, 0xffff, RZ, 0xc0, !PT ;  /* 0x0000ffff1e1e7812 */ /* 0x000fe400078ec0ff */
[----:B------:R-:W-:Y:S02]  /*23ed0*/  LOP3.LUT R3, R3, 0xffff, RZ, 0xc0, !PT ;  /* 0x0000ffff03037812 */ /* 0x000fe400078ec0ff */
[----:B------:R-:W-:Y:S02]  /*23ee0*/  PRMT R31, R31, 0x3340, R2 ;  /* 0x000033401f1f7816 */ /* 0x000fe40000000002 */
[----:B------:R-:W-:-:S02]  /*23ef0*/  PRMT R30, R30, 0x3340, R3 ;  /* 0x000033401e1e7816 */ /* 0x000fc40000000003 */
[----:B------:R-:W-:Y:S02]  /*23f00*/  SHF.R.U32.HI R2, RZ, 0x8, R58 ;  /* 0x00000008ff027819 */ /* 0x000fe4000001163a */
[----:B------:R-:W-:Y:S02]  /*23f10*/  PRMT R58, R58, 0x3340, R5 ;  /* 0x000033403a3a7816 */ /* 0x000fe40000000005 */
[----:B------:R-:W-:Y:S02]  /*23f20*/  SHF.R.U32.HI R3, RZ, 0x8, R27 ;  /* 0x00000008ff037819 */ /* 0x000fe4000001161b */
[----:B------:R-:W-:Y:S01]  /*23f30*/  SHF.R.U32.HI R5, RZ, 0x8, R5 ;  /* 0x00000008ff057819 */ /* 0x000fe20000011605 */
[----:B------:R-:W4:Y:S01]  /*23f40*/  LDL.LU R27, [R1+0x44] ;  /* 0x00004400011b7983 */ /* 0x000f220000300800 */
[----:B------:R-:W-:Y:S02]  /*23f50*/  LOP3.LUT R48, R48, 0xffff, RZ, 0xc0, !PT ;  /* 0x0000ffff30307812 */ /* 0x000fe400078ec0ff */
[----:B------:R-:W-:-:S02]  /*23f60*/  LOP3.LUT R3, R3, 0xffff, RZ, 0xc0, !PT ;  /* 0x0000ffff03037812 */ /* 0x000fc400078ec0ff */
[----:B------:R-:W-:Y:S02]  /*23f70*/  SHF.R.U32.HI R4, RZ, 0x8, R4 ;  /* 0x00000008ff047819 */ /* 0x000fe40000011604 */
[----:B------:R-:W-:Y:S02]  /*23f80*/  LOP3.LUT R2, R2, 0xffff, RZ, 0xc0, !PT ;  /* 0x0000ffff02027812 */ /* 0x000fe400078ec0ff */
[----:B------:R-:W-:Y:S02]  /*23f90*/  LOP3.LUT R5, R5, 0xffff, RZ, 0xc0, !PT ;  /* 0x0000ffff05057812 */ /* 0x000fe400078ec0ff */
[----:B------:R-:W-:Y:S02]  /*23fa0*/  PRMT R48, R48, 0x3340, R3 ;  /* 0x0000334030307816 */ /* 0x000fe40000000003 */
[----:B------:R-:W-:Y:S02]  /*23fb0*/  LOP3.LUT R4, R4, 0xffff, RZ, 0xc0, !PT ;  /* 0x0000ffff04047812 */ /* 0x000fe400078ec0ff */
[----:B------:R-:W-:-:S02]  /*23fc0*/  PRMT R2, R2, 0x3340, R5 ;  /* 0x0000334002027816 */ /* 0x000fc40000000005 */
[----:B------:R-:W-:Y:S02]  /*23fd0*/  PRMT R0, R0, 0x3340, R4 ;  /* 0x0000334000007816 */ /* 0x000fe40000000004 */
[----:B------:R-:W-:Y:S02]  /*23fe0*/  LOP3.LUT R26, R26, 0xffff, RZ, 0xc0, !PT ;  /* 0x0000ffff1a1a7812 */ /* 0x000fe400078ec0ff */
[----:B------:R-:W-:Y:S02]  /*23ff0*/  SHF.R.U32.HI R7, RZ, 0x8, R57 ;  /* 0x00000008ff077819 */ /* 0x000fe40000011639 */
[--C-:B------:R-:W-:Y:S02]  /*24000*/  PRMT R57, R57, 0x3340, R26.reuse ;  /* 0x0000334039397816 */ /* 0x100fe4000000001a */
[----:B------:R-:W-:Y:S02]  /*24010*/  SHF.R.U32.HI R6, RZ, 0x8, R26 ;  /* 0x00000008ff067819 */ /* 0x000fe4000001161a */
[----:B------:R-:W4:Y:S04]  /*24020*/  LDL.LU R26, [R1+0x10] ;  /* 0x00001000011a7983 */ /* 0x000f280000300800 */
[----:B------:R-:W4:Y:S01]  /*24030*/  LDL.LU R25, [R1+0x14] ;  /* 0x0000140001197983 */ /* 0x000f220000300800 */
[----:B---3--:R-:W-:-:S04]  /*24040*/  LOP3.LUT R5, R24, 0xffff, RZ, 0xc0, !PT ;  /* 0x0000ffff18057812 */ /* 0x008fc800078ec0ff */
[----:B------:R-:W-:-:S04]  /*24050*/  SHF.R.U32.HI R4, RZ, 0x8, R5 ;  /* 0x00000008ff047819 */ /* 0x000fc80000011605 */
[----:B------:R-:W-:Y:S02]  /*24060*/  LOP3.LUT R4, R4, 0xffff, RZ, 0xc0, !PT ;  /* 0x0000ffff04047812 */ /* 0x000fe400078ec0ff */
[----:B--2---:R-:W-:Y:S02]  /*24070*/  LOP3.LUT R3, R13, 0xffff, RZ, 0xc0, !PT ;  /* 0x0000ffff0d037812 */ /* 0x004fe400078ec0ff */
[----:B----4-:R-:W-:Y:S02]  /*24080*/  LOP3.LUT R43, R15, 0xffff, RZ, 0xc0, !PT ;  /* 0x0000ffff0f2b7812 */ /* 0x010fe400078ec0ff */
[----:B------:R-:W-:Y:S02]  /*24090*/  LOP3.LUT R15, R40, 0xffff, RZ, 0xc0, !PT ;  /* 0x0000ffff280f7812 */ /* 0x000fe400078ec0ff */
[----:B------:R-:W-:Y:S02]  /*240a0*/  LOP3.LUT R28, R28, 0xffff, RZ, 0xc0, !PT ;  /* 0x0000ffff1c1c7812 */ /* 0x000fe400078ec0ff */
[----:B------:R-:W-:-:S02]  /*240b0*/  LOP3.LUT R13, R42, 0xffff, RZ, 0xc0, !PT ;  /* 0x0000ffff2a0d7812 */ /* 0x000fc400078ec0ff */
[--C-:B------:R-:W-:Y:S02]  /*240c0*/  SHF.R.U32.HI R24, RZ, 0x8, R28.reuse ;  /* 0x00000008ff187819 */ /* 0x100fe4000001161c */
[--C-:B------:R-:W-:Y:S02]  /*240d0*/  PRMT R42, R3, 0x3340, R15.reuse ;  /* 0x00003340032a7816 */ /* 0x100fe4000000000f */
[----:B------:R-:W-:Y:S02]  /*240e0*/  PRMT R40, R5, 0x3340, R28 ;  /* 0x0000334005287816 */ /* 0x000fe4000000001c */
[----:B------:R-:W-:Y:S01]  /*240f0*/  SHF.R.U32.HI R15, RZ, 0x8, R15 ;  /* 0x00000008ff0f7819 */ /* 0x000fe2000001160f */
[----:B------:R-:W2:Y:S01]  /*24100*/  LDL.LU R28, [R1+0x18] ;  /* 0x00001800011c7983 */ /* 0x000ea20000300800 */
[----:B------:R-:W-:Y:S02]  /*24110*/  SHF.R.U32.HI R5, RZ, 0x8, R3 ;  /* 0x00000008ff057819 */ /* 0x000fe40000011603 */
[----:B------:R-:W-:-:S02]  /*24120*/  LOP3.LUT R24, R24, 0xffff, RZ, 0xc0, !PT ;  /* 0x0000ffff18187812 */ /* 0x000fc400078ec0ff */
[----:B------:R-:W-:Y:S02]  /*24130*/  LOP3.LUT R15, R15, 0xffff, RZ, 0xc0, !PT ;  /* 0x0000ffff0f0f7812 */ /* 0x000fe400078ec0ff */
[----:B------:R-:W-:Y:S02]  /*24140*/  LOP3.LUT R5, R5, 0xffff, RZ, 0xc0, !PT ;  /* 0x0000ffff05057812 */ /* 0x000fe400078ec0ff */
[----:B------:R-:W-:Y:S02]  /*24150*/  PRMT R4, R4, 0x3340, R24 ;  /* 0x0000334004047816 */ /* 0x000fe40000000018 */
[----:B------:R-:W3:Y:S01]  /*24160*/  LDL.LU R24, [R1+0x20] ;  /* 0x0000200001187983 */ /* 0x000ee20000300800 */
[----:B------:R-:W-:-:S03]  /*24170*/  PRMT R5, R5, 0x3340, R15 ;  /* 0x0000334005057816 */ /* 0x000fc6000000000f */
[----:B------:R-:W4:Y:S01]  /*24180*/  LDL.LU R15, [R1+0x58] ;  /* 0x00005800010f7983 */ /* 0x000f220000300800 */
[----:B------:R-:W0:Y:S01]  /*24190*/  S2R R3, SR_TID.X ;  /* 0x0000000000037919 */ /* 0x000e220000002100 */
[----:B------:R-:W-:Y:S02]  /*241a0*/  LOP3.LUT R7, R7, 0xffff, RZ, 0xc0, !PT ;  /* 0x0000ffff07077812 */ /* 0x000fe400078ec0ff */
[----:B------:R-:W-:Y:S01]  /*241b0*/  LOP3.LUT R6, R6, 0xffff, RZ, 0xc0, !PT ;  /* 0x0000ffff06067812 */ /* 0x000fe200078ec0ff */
[----:B------:R-:W-:-:S03]  /*241c0*/  ULEA UR4, UR5, UR4, 0x18 ;  /* 0x0000000405047291 */ /* 0x000fc6000f8ec0ff */
[----:B------:R-:W-:Y:S02]  /*241d0*/  PRMT R7, R7, 0x3340, R6 ;  /* 0x0000334007077816 */ /* 0x000fe40000000006 */
[----:B------:R-:W-:Y:S02]  /*241e0*/  SHF.R.U32.HI R6, RZ, 0x8, R43 ;  /* 0x00000008ff067819 */ /* 0x000fe4000001162b */
[--C-:B------:R-:W-:Y:S02]  /*241f0*/  PRMT R43, R43, 0x3340, R13.reuse ;  /* 0x000033402b2b7816 */ /* 0x100fe4000000000d */
[----:B------:R-:W-:Y:S02]  /*24200*/  SHF.R.U32.HI R13, RZ, 0x8, R13 ;  /* 0x00000008ff0d7819 */ /* 0x000fe4000001160d */
[----:B------:R-:W-:Y:S02]  /*24210*/  LOP3.LUT R6, R6, 0xffff, RZ, 0xc0, !PT ;  /* 0x0000ffff06067812 */ /* 0x000fe400078ec0ff */
[----:B------:R-:W-:-:S02]  /*24220*/  LOP3.LUT R13, R13, 0xffff, RZ, 0xc0, !PT ;  /* 0x0000ffff0d0d7812 */ /* 0x000fc400078ec0ff */
[----:B------:R-:W-:Y:S02]  /*24230*/  PRMT R14, R45, 0x5410, R14 ;  /* 0x000054102d0e7816 */ /* 0x000fe4000000000e */
[----:B------:R-:W-:Y:S01]  /*24240*/  PRMT R6, R6, 0x3340, R13 ;  /* 0x0000334006067816 */ /* 0x000fe2000000000d */
[----:B------:R-:W2:Y:S01]  /*24250*/  LDL.LU R45, [R1+0x4] ;  /* 0x00000400012d7983 */ /* 0x000ea20000300800 */
[----:B0-----:R-:W-:-:S04]  /*24260*/  LOP3.LUT R3, R3, 0x1f, RZ, 0xc0, !PT ;  /* 0x0000001f03037812 */ /* 0x001fc800078ec0ff */
[----:B------:R-:W-:Y:S01]  /*24270*/  LEA R3, R3, UR4, 0x4 ;  /* 0x0000000403037c11 */ /* 0x000fe2000f8e20ff */
[----:B------:R-:W0:Y:S01]  /*24280*/  LDCU UR4, c[0x0][0x3b4] ;  /* 0x00007680ff0477ac */ /* 0x000e220008000800 */
[----:B------:R-:W-:-:S03]  /*24290*/  PRMT R16, R27, 0x5410, R16 ;  /* 0x000054101b107816 */ /* 0x000fc60000000010 */
[----:B------:R-:W-:Y:S01]  /*242a0*/  STSM.16.M88.4 [R3], R8 ;  /* 0x0000000803007844 */ /* 0x000fe20000000200 */
[----:B------:R-:W-:-:S03]  /*242b0*/  NOP ;  /* 0x0000000000007918 */ /* 0x000fc60000000000 */
[----:B------:R-:W1:Y:S01]  /*242c0*/  LDS.128 R8, [R3] ;  /* 0x0000000003087984 */ /* 0x000e620000000c00 */
[----:B------:R-:W-:Y:S02]  /*242d0*/  PRMT R17, R26, 0x5410, R17 ;  /* 0x000054101a117816 */ /* 0x000fe40000000011 */
[----:B------:R-:W-:Y:S02]  /*242e0*/  PRMT R18, R18, 0x5410, R38 ;  /* 0x0000541012127816 */ /* 0x000fe40000000026 */
[----:B------:R-:W-:Y:S01]  /*242f0*/  PRMT R19, R19, 0x5410, R37 ;  /* 0x0000541013137816 */ /* 0x000fe20000000025 */
[----:B------:R-:W-:Y:S01]  /*24300*/  NOP ;  /* 0x0000000000007918 */ /* 0x000fe20000000000 */
[----:B---3--:R-:W-:Y:S02]  /*24310*/  PRMT R13, R24, 0x5410, R41 ;  /* 0x00005410180d7816 */ /* 0x008fe40000000029 */
[----:B----4-:R-:W-:Y:S02]  /*24320*/  PRMT R12, R15, 0x5410, R12 ;  /* 0x000054100f0c7816 */ /* 0x010fe4000000000c */
[----:B--2---:R-:W-:-:S05]  /*24330*/  PRMT R15, R28, 0x5410, R39 ;  /* 0x000054101c0f7816 */ /* 0x004fca0000000027 */
[----:B------:R-:W-:Y:S01]  /*24340*/  STSM.16.M88.4 [R3], R12 ;  /* 0x0000000c03007844 */ /* 0x000fe20000000200 */
[----:B------:R-:W-:-:S03]  /*24350*/  NOP ;  /* 0x0000000000007918 */ /* 0x000fc60000000000 */
[----:B------:R-:W2:Y:S01]  /*24360*/  LDS.128 R12, [R3] ;  /* 0x00000000030c7984 */ /* 0x000ea20000000c00 */
[----:B------:R-:W-:-:S03]  /*24370*/  NOP ;  /* 0x0000000000007918 */ /* 0x000fc60000000000 */
[----:B------:R3:W-:Y:S02]  /*24380*/  STSM.16.M88.4 [R3], R16 ;  /* 0x0000001003007844 */ /* 0x0007e40000000200 */
[----:B---3--:R-:W-:Y:S01]  /*24390*/  PRMT R16, R25, 0x5410, R34 ;  /* 0x0000541019107816 */ /* 0x008fe20000000022 */
[----:B------:R-:W-:Y:S01]  /*243a0*/  NOP ;  /* 0x0000000000007918 */ /* 0x000fe20000000000 */
[----:B------:R-:W-:Y:S01]  /*243b0*/  PRMT R17, R44, 0x5410, R36 ;  /* 0x000054102c117816 */ /* 0x000fe20000000024 */
[----:B------:R-:W3:Y:S01]  /*243c0*/  LDS.128 R24, [R3] ;  /* 0x0000000003187984 */ /* 0x000ee20000000c00 */
[----:B------:R-:W-:Y:S02]  /*243d0*/  PRMT R18, R47, 0x5410, R35 ;  /* 0x000054102f127816 */ /* 0x000fe40000000023 */
[----:B------:R-:W-:Y:S01]  /*243e0*/  PRMT R19, R49, 0x5410, R33 ;  /* 0x0000541031137816 */ /* 0x000fe20000000021 */
[----:B------:R-:W-:-:S04]  /*243f0*/  NOP ;  /* 0x0000000000007918 */ /* 0x000fc80000000000 */
[----:B------:R4:W-:Y:S02]  /*24400*/  STSM.16.M88.4 [R3], R16 ;  /* 0x0000001003007844 */ /* 0x0009e40000000200 */
[----:B----4-:R-:W-:Y:S02]  /*24410*/  PRMT R16, R54, 0x5410, R21 ;  /* 0x0000541036107816 */ /* 0x010fe40000000015 */
[----:B------:R-:W4:Y:S01]  /*24420*/  LDL.LU R54, [R1+0x314] ;  /* 0x0003140001367983 */ /* 0x000f220000300800 */
[----:B------:R-:W-:-:S03]  /*24430*/  PRMT R19, R53, 0x5410, R20 ;  /* 0x0000541035137816 */ /* 0x000fc60000000014 */
[----:B------:R-:W0:Y:S01]  /*24440*/  LDL.LU R53, [R1+0x410] ;  /* 0x0004100001357983 */ /* 0x000e220000300800 */
[----:B------:R-:W-:-:S03]  /*24450*/  PRMT R18, R52, 0x5410, R22 ;  /* 0x0000541034127816 */ /* 0x000fc60000000016 */
[----:B------:R-:W2:Y:S01]  /*24460*/  LDL.LU R52, [R1+0x40c] ;  /* 0x00040c0001347983 */ /* 0x000ea20000300800 */
[----:B------:R-:W-:Y:S01]  /*24470*/  PRMT R17, R51, 0x5410, R23 ;  /* 0x0000541033117816 */ /* 0x000fe20000000017 */
[----:B------:R-:W-:Y:S02]  /*24480*/  NOP ;  /* 0x0000000000007918 */ /* 0x000fe40000000000 */
[----:B------:R-:W0:Y:S01]  /*24490*/  LDS.128 R20, [R3] ;  /* 0x0000000003147984 */ /* 0x000e220000000c00 */
[----:B------:R-:W-:Y:S01]  /*244a0*/  PRMT R28, R45, 0x5410, R29 ;  /* 0x000054102d1c7816 */ /* 0x000fe2000000001d */
[----:B------:R-:W-:Y:S01]  /*244b0*/  NOP ;  /* 0x0000000000007918 */ /* 0x000fe20000000000 */
[----:B------:R-:W-:Y:S01]  /*244c0*/  PRMT R29, R50, 0x5410, R32 ;  /* 0x00005410321d7816 */ /* 0x000fe20000000020 */
[----:B------:R-:W-:Y:S01]  /*244d0*/  STSM.16.M88.4 [R3], R16 ;  /* 0x0000001003007844 */ /* 0x000fe20000000200 */
[----:B------:R-:W-:Y:S01]  /*244e0*/  PRMT R30, R55, 0x5410, R30 ;  /* 0x00005410371e7816 */ /* 0x000fe2000000001e */
[----:B------:R-:W-:Y:S01]  /*244f0*/  NOP ;  /* 0x0000000000007918 */ /* 0x000fe20000000000 */
[----:B------:R-:W-:Y:S01]  /*24500*/  PRMT R31, R56, 0x5410, R31 ;  /* 0x00005410381f7816 */ /* 0x000fe2000000001f */
[----:B------:R-:W0:Y:S01]  /*24510*/  LDS.128 R16, [R3] ;  /* 0x0000000003107984 */ /* 0x000e220000000c00 */
[----:B------:R-:W-:-:S03]  /*24520*/  NOP ;  /* 0x0000000000007918 */ /* 0x000fc60000000000 */
[----:B------:R1:W-:Y:S01]  /*24530*/  STSM.16.M88.4 [R3], R28 ;  /* 0x0000001c03007844 */ /* 0x0003e20000000200 */
[----:B------:R-:W-:-:S03]  /*24540*/  NOP ;  /* 0x0000000000007918 */ /* 0x000fc60000000000 */
[----:B------:R-:W0:Y:S01]  /*24550*/  LDS.128 R32, [R3] ;  /* 0x0000000003207984 */ /* 0x000e220000000c00 */
[----:B-1----:R-:W-:Y:S02]  /*24560*/  PRMT R31, R59, 0x5410, R0 ;  /* 0x000054103b1f7816 */ /* 0x002fe40000000000 */
[----:B------:R-:W-:Y:S02]  /*24570*/  PRMT R28, R60, 0x5410, R46 ;  /* 0x000054103c1c7816 */ /* 0x000fe4000000002e */
[----:B------:R-:W-:Y:S02]  /*24580*/  PRMT R29, R57, 0x5410, R7 ;  /* 0x00005410391d7816 */ /* 0x000fe40000000007 */
[----:B------:R-:W-:Y:S01]  /*24590*/  PRMT R30, R58, 0x5410, R2 ;  /* 0x000054103a1e7816 */ /* 0x000fe20000000002 */
[----:B------:R-:W-:-:S04]  /*245a0*/  NOP ;  /* 0x0000000000007918 */ /* 0x000fc80000000000 */
[----:B------:R1:W-:Y:S01]  /*245b0*/  STSM.16.M88.4 [R3], R28 ;  /* 0x0000001c03007844 */ /* 0x0003e20000000200 */
[----:B------:R-:W-:Y:S02]  /*245c0*/  PRMT R48, R61, 0x5410, R48 ;  /* 0x000054103d307816 */ /* 0x000fe40000000030 */
[----:B------:R-:W-:Y:S02]  /*245d0*/  PRMT R49, R40, 0x5410, R4 ;  /* 0x0000541028317816 */ /* 0x000fe40000000004 */
[----:B------:R-:W-:Y:S02]  /*245e0*/  PRMT R50, R42, 0x5410, R5 ;  /* 0x000054102a327816 */ /* 0x000fe40000000005 */
[----:B------:R-:W-:Y:S01]  /*245f0*/  PRMT R51, R43, 0x5410, R6 ;  /* 0x000054102b337816 */ /* 0x000fe20000000006 */
[----:B------:R-:W-:Y:S01]  /*24600*/  NOP ;  /* 0x0000000000007918 */ /* 0x000fe20000000000 */
[----:B------:R-:W0:Y:S01]  /*24610*/  LDS.128 R4, [R3] ;  /* 0x0000000003047984 */ /* 0x000e220000000c00 */
[----:B------:R-:W-:-:S03]  /*24620*/  NOP ;  /* 0x0000000000007918 */ /* 0x000fc60000000000 */
[----:B------:R-:W-:Y:S01]  /*24630*/  STSM.16.M88.4 [R3], R48 ;  /* 0x0000003003007844 */ /* 0x000fe20000000200 */
[----:B------:R-:W-:Y:S01]  /*24640*/  PRMT R43, R8, 0x7771, RZ ;  /* 0x00007771082b7816 */ /* 0x000fe200000000ff */
[----:B------:R-:W-:Y:S01]  /*24650*/  NOP ;  /* 0x0000000000007918 */ /* 0x000fe20000000000 */
[C---:B0-----:R-:W-:Y:S01]  /*24660*/  IMAD R0, R53.reuse, UR4, RZ ;  /* 0x0000000435007c24 */ /* 0x041fe2000f8e02ff */
[----:B------:R-:W-:Y:S01]  /*24670*/  ISETP.GE.AND P0, PT, R53, UR10, PT ;  /* 0x0000000a35007c0c */ /* 0x000fe2000bf06270 */
[----:B----4-:R-:W-:Y:S01]  /*24680*/  IMAD R39, R54, UR24, RZ ;  /* 0x0000001836277c24 */ /* 0x010fe2000f8e02ff */
[----:B------:R-:W0:Y:S01]  /*24690*/  LDCU.64 UR10, c[0x0][0x398] ;  /* 0x00007300ff0a77ac */ /* 0x000e220008000a00 */
[----:B--2---:R-:W-:Y:S01]  /*246a0*/  IMAD R37, R52, UR4, RZ ;  /* 0x0000000434257c24 */ /* 0x004fe2000f8e02ff */
[----:B------:R-:W-:Y:S01]  /*246b0*/  IADD3 R36, P4, PT, R0, UR8, RZ ;  /* 0x0000000800247c10 */ /* 0x000fe2000ff9e0ff */
[----:B------:R-:W2:Y:S01]  /*246c0*/  LDCU.64 UR4, c[0x0][0x398] ;  /* 0x00007300ff0477ac */ /* 0x000ea20008000a00 */
[----:B------:R-:W-:-:S02]  /*246d0*/  ISETP.LT.AND P0, PT, R54, UR29, !P0 ;  /* 0x0000001d36007c0c */ /* 0x000fc4000c701270 */
[----:B------:R-:W-:Y:S02]  /*246e0*/  LEA.HI.X.SX32 R0, R0, UR9, 0x1, P4 ;  /* 0x0000000900007c11 */ /* 0x000fe4000a0f0eff */
[----:B------:R-:W-:Y:S02]  /*246f0*/  IADD3 R2, P4, PT, R37, UR8, RZ ;  /* 0x0000000825027c10 */ /* 0x000fe4000ff9e0ff */
[----:B------:R-:W-:Y:S02]  /*24700*/  SHF.R.S32.HI R41, RZ, 0x1f, R39 ;  /* 0x0000001fff297819 */ /* 0x000fe40000011427 */
[----:B-1----:R-:W-:Y:S02]  /*24710*/  IADD3 R30, P5, PT, R39, R36, RZ ;  /* 0x00000024271e7210 */ /* 0x002fe40007fbe0ff */
[----:B------:R-:W-:Y:S01]  /*24720*/  LEA.HI.X.SX32 R28, R37, UR9, 0x1, P4 ;  /* 0x00000009251c7c11 */ /* 0x000fe2000a0f0eff */
[----:B------:R-:W1:Y:S01]  /*24730*/  LDCU.64 UR8, c[0x0][0x398] ;  /* 0x00007300ff0877ac */ /* 0x000e620008000a00 */
[----:B------:R-:W-:Y:S01]  /*24740*/  ISETP.GE.AND P4, PT, R52, UR12, PT ;  /* 0x0000000c34007c0c */ /* 0x000fe2000bf86270 */
[----:B------:R-:W-:Y:S01]  /*24750*/  IMAD.X R31, R41, 0x1, R0, P5 ;  /* 0x00000001291f7824 */ /* 0x000fe200028e0600 */
[----:B------:R-:W4:Y:S01]  /*24760*/  LDCU UR12, c[0x0][0x39c] ;  /* 0x00007380ff0c77ac */ /* 0x000f220008000800 */
[----:B------:R-:W-:-:S02]  /*24770*/  PRMT R37, R8, 0x7770, RZ ;  /* 0x0000777008257816 */ /* 0x000fc400000000ff */
[C---:B------:R-:W-:Y:S01]  /*24780*/  ISETP.LT.AND P4, PT, R54.reuse, UR31, !P4 ;  /* 0x0000001f36007c0c */ /* 0x040fe2000e781270 */
[C---:B------:R-:W-:Y:S02]  /*24790*/  VIADD R29, R39.reuse, UR24 ;  /* 0x00000018271d7c36 */ /* 0x040fe40008000000 */
[----:B------:R0:W-:Y:S01]  /*247a0*/  @P0 STG.E.U8 desc[UR6][R30.64], R37 ;  /* 0x000000251e000986 */ /* 0x0001e2000c101106 */
[----:B------:R-:W-:Y:S02]  /*247b0*/  IADD3 R38, P0, PT, R39, R2, RZ ;  /* 0x0000000227267210 */ /* 0x000fe40007f1e0ff */
[----:B--2---:R-:W-:Y:S01]  /*247c0*/  ISETP.LT.AND P5, PT, R53, UR4, !P2 ;  /* 0x0000000435007c0c */ /* 0x004fe2000d7a1270 */
[----:B------:R-:W2:Y:S01]  /*247d0*/  LDCU UR4, c[0x0][0x39c] ;  /* 0x00007380ff0477ac */ /* 0x000ea20008000800 */
[----:B------:R-:W-:Y:S01]  /*247e0*/  SHF.R.S32.HI R45, RZ, 0x1f, R29 ;  /* 0x0000001fff2d7819 */ /* 0x000fe2000001141d */
[----:B------:R-:W-:Y:S01]  /*247f0*/  VIADD R42, R54, 0x3 ;  /* 0x00000003362a7836 */ /* 0x000fe20000000000 */
[----:B------:R-:W-:Y:S01]  /*24800*/  IADD3 R40, P6, PT, R29, R36, RZ ;  /* 0x000000241d287210 */ /* 0x000fe20007fde0ff */
[----:B------:R-:W-:-:S04]  /*24810*/  IMAD.X R39, R41, 0x1, R28, P0 ;  /* 0x0000000129277824 */ /* 0x000fc800000e061c */
[----:B------:R-:W-:Y:S01]  /*24820*/  IMAD.X R41, R45, 0x1, R0, P6 ;  /* 0x000000012d297824 */ /* 0x000fe200030e0600 */
[----:B0-----:R-:W-:Y:S01]  /*24830*/  PRMT R37, R8, 0x7772, RZ ;  /* 0x0000777208257816 */ /* 0x001fe200000000ff */
[----:B------:R0:W-:Y:S01]  /*24840*/  @P4 STG.E.U8 desc[UR6][R38.64], R43 ;  /* 0x0000002b26004986 */ /* 0x0001e2000c101106 */
[----:B----4-:R-:W-:Y:S01]  /*24850*/  ISETP.GE.AND P0, PT, R42, UR12, PT ;  /* 0x0000000c2a007c0c */ /* 0x010fe2000bf06270 */
[----:B------:R-:W4:Y:S01]  /*24860*/  LDCU.64 UR12, c[0x0][0x398] ;  /* 0x00007300ff0c77ac */ /* 0x000f220008000a00 */
[----:B------:R-:W-:Y:S02]  /*24870*/  ISETP.LT.AND P4, PT, R52, UR10, !P2 ;  /* 0x0000000a34007c0c */ /* 0x000fe4000d781270 */
[C---:B------:R-:W-:Y:S01]  /*24880*/  IADD3 R30, P2, PT, R29.reuse, R2, RZ ;  /* 0x000000021d1e7210 */ /* 0x040fe20007f5e0ff */
[----:B------:R-:W-:Y:S01]  /*24890*/  VIADD R29, R29, UR24 ;  /* 0x000000181d1d7c36 */ /* 0x000fe20008000000 */
[----:B------:R0:W-:Y:S01]  /*248a0*/  @P5 STG.E.U8 desc[UR6][R40.64], R37 ;  /* 0x0000002528005986 */ /* 0x0001e2000c101106 */
[----:B-1----:R-:W-:Y:S01]  /*248b0*/  ISETP.LT.AND P5, PT, R53, UR8, !P3 ;  /* 0x0000000835007c0c */ /* 0x002fe2000dfa1270 */
[----:B------:R-:W-:Y:S01]  /*248c0*/  VIADD R44, R54, 0x4 ;  /* 0x00000004362c7836 */ /* 0x000fe20000000000 */
[----:B------:R-:W1:Y:S01]  /*248d0*/  LDCU UR8, c[0x0][0x39c] ;  /* 0x00007380ff0877ac */ /* 0x000e620008000800 */
[----:B------:R-:W-:Y:S01]  /*248e0*/  IMAD.X R31, R45, 0x1, R28, P2 ;  /* 0x000000012d1f7824 */ /* 0x000fe200010e061c */
[----:B------:R-:W-:-:S02]  /*248f0*/  SHF.R.S32.HI R47, RZ, 0x1f, R29 ;  /* 0x0000001fff2f7819 */ /* 0x000fc4000001141d */
[----:B------:R-:W-:Y:S01]  /*24900*/  IADD3 R42, P6, PT, R29, R36, RZ ;  /* 0x000000241d2a7210 */ /* 0x000fe20007fde0ff */
[----:B------:R-:W1:Y:S01]  /*24910*/  LDCU UR10, c[0x0][0x398] ;  /* 0x00007300ff0a77ac */ /* 0x000e620008000800 */
[----:B------:R-:W-:Y:S02]  /*24920*/  PRMT R45, R8, 0x7773, RZ ;  /* 0x00007773082d7816 */ /* 0x000fe400000000ff */
[----:B--2---:R-:W-:Y:S01]  /*24930*/  ISETP.GE.AND P2, PT, R44, UR4, PT ;  /* 0x000000042c007c0c */ /* 0x004fe2000bf46270 */
[----:B------:R-:W2:Y:S01]  /*24940*/  LDCU UR4, c[0x0][0x39c] ;  /* 0x00007380ff0477ac */ /* 0x000ea20008000800 */
[----:B0-----:R-:W-:Y:S01]  /*24950*/  IMAD.X R43, R47, 0x1, R0, P6 ;  /* 0x000000012f2b7824 */ /* 0x001fe200030e0600 */
[----:B------:R-:W-:Y:S01]  /*24960*/  PRMT R37, R9, 0x7770, RZ ;  /* 0x0000777009257816 */ /* 0x000fe200000000ff */
[----:B------:R0:W-:Y:S01]  /*24970*/  @P4 STG.E.U8 desc[UR6][R30.64], R45 ;  /* 0x0000002d1e004986 */ /* 0x0001e2000c101106 */
[----:B------:R-:W-:Y:S01]  /*24980*/  ISETP.LT.AND P4, PT, R52, UR14, !P3 ;  /* 0x0000000e34007c0c */ /* 0x000fe2000df81270 */
[----:B------:R-:W-:Y:S01]  /*24990*/  VIADD R8, R54, 0x5 ;  /* 0x0000000536087836 */ /* 0x000fe20000000000 */
[C---:B------:R-:W-:Y:S01]  /*249a0*/  IADD3 R38, P3, PT, R29.reuse, R2, RZ ;  /* 0x000000021d267210 */ /* 0x040fe20007f7e0ff */
[----:B------:R-:W-:Y:S01]  /*249b0*/  VIADD R29, R29, UR24 ;  /* 0x000000181d1d7c36 */ /* 0x000fe20008000000 */
[----:B------:R1:W-:Y:S01]  /*249c0*/  @P5 STG.E.U8 desc[UR6][R42.64], R37 ;  /* 0x000000252a005986 */ /* 0x0003e2000c101106 */
[----:B----4-:R-:W-:Y:S01]  /*249d0*/  ISETP.LT.AND P5, PT, R53, UR12, !P0 ;  /* 0x0000000c35007c0c */ /* 0x010fe2000c7a1270 */
[----:B------:R-:W4:Y:S01]  /*249e0*/  LDCU UR12, c[0x0][0x398] ;  /* 0x00007300ff0c77ac */ /* 0x000f220008000800 */
[----:B------:R-:W-:Y:S01]  /*249f0*/  IMAD.X R39, R47, 0x1, R28, P3 ;  /* 0x000000012f277824 */ /* 0x000fe200018e061c */
[----:B------:R-:W-:-:S02]  /*24a00*/  SHF.R.S32.HI R47, RZ, 0x1f, R29 ;  /* 0x0000001fff2f7819 */ /* 0x000fc4000001141d */
[----:B------:R-:W-:Y:S01]  /*24a10*/  IADD3 R40, P6, PT, R29, R36, RZ ;  /* 0x000000241d287210 */ /* 0x000fe20007fde0ff */
[----:B------:R-:W3:Y:S01]  /*24a20*/  LDCU UR14, c[0x0][0x398] ;  /* 0x00007300ff0e77ac */ /* 0x000ee20008000800 */
[----:B0-----:R-:W-:-:S03]  /*24a30*/  PRMT R45, R9, 0x7771, RZ ;  /* 0x00007771092d7816 */ /* 0x001fc600000000ff */
[----:B------:R-:W-:Y:S01]  /*24a40*/  IMAD.X R41, R47, 0x1, R0, P6 ;  /* 0x000000012f297824 */ /* 0x000fe200030e0600 */
[----:B-1----:R-:W-:Y:S01]  /*24a50*/  PRMT R43, R9, 0x7772, RZ ;  /* 0x00007772092b7816 */ /* 0x002fe200000000ff */
[----:B------:R0:W-:Y:S01]  /*24a60*/  @P4 STG.E.U8 desc[UR6][R38.64], R45 ;  /* 0x0000002d26004986 */ /* 0x0001e2000c101106 */
[----:B------:R-:W-:Y:S01]  /*24a70*/  ISETP.LT.AND P4, PT, R52, UR18, !P0 ;  /* 0x0000001234007c0c */ /* 0x000fe2000c781270 */
[C---:B------:R-:W-:Y:S01]  /*24a80*/  VIADD R37, R29.reuse, UR24 ;  /* 0x000000181d257c36 */ /* 0x040fe20008000000 */
[----:B--2---:R-:W-:Y:S01]  /*24a90*/  ISETP.GE.AND P3, PT, R8, UR4, PT ;  /* 0x0000000408007c0c */ /* 0x004fe2000bf66270 */
[----:B------:R-:W1:Y:S01]  /*24aa0*/  LDCU UR4, c[0x0][0x39c] ;  /* 0x00007380ff0477ac */ /* 0x000e620008000800 */
[----:B------:R2:W-:Y:S01]  /*24ab0*/  @P5 STG.E.U8 desc[UR6][R40.64], R43 ;  /* 0x0000002b28005986 */ /* 0x0005e2000c101106 */
[----:B------:R-:W-:Y:S02]  /*24ac0*/  IADD3 R30, P0, PT, R29, R2, RZ ;  /* 0x000000021d1e7210 */ /* 0x000fe40007f1e0ff */
[----:B------:R-:W-:-:S02]  /*24ad0*/  ISETP.LT.AND P5, PT, R53, UR16, !P2 ;  /* 0x0000001035007c0c */ /* 0x000fc4000d7a1270 */
[----:B------:R-:W-:Y:S01]  /*24ae0*/  SHF.R.S32.HI R49, RZ, 0x1f, R37 ;  /* 0x0000001fff317819 */ /* 0x000fe20000011425 */
[----:B------:R-:W-:Y:S01]  /*24af0*/  IMAD.X R31, R47, 0x1, R28, P0 ;  /* 0x000000012f1f7824 */ /* 0x000fe200000e061c */
[----:B------:R-:W-:Y:S02]  /*24b00*/  IADD3 R8, P6, PT, R37, R36, RZ ;  /* 0x0000002425087210 */ /* 0x000fe40007fde0ff */
[----:B0-----:R-:W-:-:S03]  /*24b10*/  PRMT R45, R9, 0x7773, RZ ;  /* 0x00007773092d7816 */ /* 0x001fc600000000ff */
[----:B------:R-:W-:Y:S01]  /*24b20*/  IMAD.X R9, R49, 0x1, R0, P6 ;  /* 0x0000000131097824 */ /* 0x000fe200030e0600 */
[----:B--2---:R-:W-:Y:S01]  /*24b30*/  PRMT R43, R10, 0x7770, RZ ;  /* 0x000077700a2b7816 */ /* 0x004fe200000000ff */
[----:B------:R0:W-:Y:S01]  /*24b40*/  @P4 STG.E.U8 desc[UR6][R30.64], R45 ;  /* 0x0000002d1e004986 */ /* 0x0001e2000c101106 */
[----:B------:R-:W-:Y:S01]  /*24b50*/  ISETP.LT.AND P4, PT, R52, UR22, !P2 ;  /* 0x0000001634007c0c */ /* 0x000fe2000d781270 */
[----:B------:R-:W-:Y:S01]  /*24b60*/  VIADD R42, R54, 0x6 ;  /* 0x00000006362a7836 */ /* 0x000fe20000000000 */
[C---:B------:R-:W-:Y:S01]  /*24b70*/  IADD3 R38, P2, PT, R37.reuse, R2, RZ ;  /* 0x0000000225267210 */ /* 0x040fe20007f5e0ff */
[----:B------:R-:W-:Y:S01]  /*24b80*/  VIADD R29, R37, UR24 ;  /* 0x00000018251d7c36 */ /* 0x000fe20008000000 */
[----:B------:R2:W-:Y:S01]  /*24b90*/  @P5 STG.E.U8 desc[UR6][R8.64], R43 ;  /* 0x0000002b08005986 */ /* 0x0005e2000c101106 */
[----:B------:R-:W-:Y:S02]  /*24ba0*/  ISETP.LT.AND P5, PT, R53, UR20, !P3 ;  /* 0x0000001435007c0c */ /* 0x000fe4000dfa1270 */
[----:B-1----:R-:W-:Y:S01]  /*24bb0*/  ISETP.GE.AND P0, PT, R42, UR4, PT ;  /* 0x000000042a007c0c */ /* 0x002fe2000bf06270 */
[----:B------:R-:W1:Y:S01]  /*24bc0*/  LDCU UR4, c[0x0][0x39c] ;  /* 0x00007380ff0477ac */ /* 0x000e620008000800 */
[----:B------:R-:W-:Y:S01]  /*24bd0*/  SHF.R.S32.HI R47, RZ, 0x1f, R29 ;  /* 0x0000001fff2f7819 */ /* 0x000fe2000001141d */
[----:B------:R-:W-:Y:S01]  /*24be0*/  IMAD.X R39, R49, 0x1, R28, P2 ;  /* 0x0000000131277824 */ /* 0x000fe200010e061c */
[----:B------:R-:W-:-:S02]  /*24bf0*/  IADD3 R40, P6, PT, R29, R36, RZ ;  /* 0x000000241d287210 */ /* 0x000fc40007fde0ff */
[----:B0-----:R-:W-:-:S03]  /*24c00*/  PRMT R45, R10, 0x7771, RZ ;  /* 0x000077710a2d7816 */ /* 0x001fc600000000ff */
[----:B------:R-:W-:Y:S01]  /*24c10*/  IMAD.X R41, R47, 0x1, R0, P6 ;  /* 0x000000012f297824 */ /* 0x000fe200030e0600 */
[----:B--2---:R-:W-:Y:S01]  /*24c20*/  PRMT R43, R10, 0x7772, RZ ;  /* 0x000077720a2b7816 */ /* 0x004fe200000000ff */
[----:B------:R-:W-:Y:S01]  /*24c30*/  @P4 STG.E.U8 desc[UR6][R38.64], R45 ;  /* 0x0000002d26004986 */ /* 0x000fe2000c101106 */
[----:B------:R-:W-:Y:S01]  /*24c40*/  ISETP.LT.AND P4, PT, R52, UR26, !P3 ;  /* 0x0000001a34007c0c */ /* 0x000fe2000df81270 */
[C---:B------:R-:W-:Y:S01]  /*24c50*/  VIADD R37, R29.reuse, UR24 ;  /* 0x000000181d257c36 */ /* 0x040fe20008000000 */
[----:B------:R-:W-:Y:S01]  /*24c60*/  IADD3 R8, P3, PT, R29, R2, RZ ;  /* 0x000000021d087210 */ /* 0x000fe20007f7e0ff */
[----:B------:R0:W-:Y:S01]  /*24c70*/  @P5 STG.E.U8 desc[UR6][R40.64], R43 ;  /* 0x0000002b28005986 */ /* 0x0001e2000c101106 */
[----:B------:R-:W-:Y:S01]  /*24c80*/  ISETP.LT.AND P5, PT, R53, UR28, !P0 ;  /* 0x0000001c35007c0c */ /* 0x000fe2000c7a1270 */
[C---:B------:R-:W-:Y:S01]  /*24c90*/  VIADD R31, R54.reuse, 0x8 ;  /* 0x00000008361f7836 */ /* 0x040fe20000000000 */
[----:B------:R-:W-:Y:S01]  /*24ca0*/  SHF.R.S32.HI R49, RZ, 0x1f, R37 ;  /* 0x0000001fff317819 */ /* 0x000fe20000011425 */
[----:B------:R-:W-:Y:S01]  /*24cb0*/  VIADD R42, R54, 0x7 ;  /* 0x00000007362a7836 */ /* 0x000fe20000000000 */
[----:B------:R-:W-:Y:S01]  /*24cc0*/  IADD3 R30, P6, PT, R37, R36, RZ ;  /* 0x00000024251e7210 */ /* 0x000fe20007fde0ff */
[----:B------:R-:W-:Y:S01]  /*24cd0*/  IMAD.X R9, R47, 0x1, R28, P3 ;  /* 0x000000012f097824 */ /* 0x000fe200018e061c */
[----:B-1----:R-:W-:Y:S01]  /*24ce0*/  ISETP.GE.AND P3, PT, R31, UR4, PT ;  /* 0x000000041f007c0c */ /* 0x002fe2000bf66270 */
[----:B------:R-:W1:Y:S01]  /*24cf0*/  LDCU UR4, c[0x0][0x39c] ;  /* 0x00007380ff0477ac */ /* 0x000e620008000800 */
[----:B0-----:R-:W-:Y:S01]  /*24d00*/  PRMT R41, R10, 0x7773, RZ ;  /* 0x000077730a297816 */ /* 0x001fe200000000ff */
[----:B------:R-:W-:Y:S01]  /*24d10*/  IMAD.X R31, R49, 0x1, R0, P6 ;  /* 0x00000001311f7824 */ /* 0x000fe200030e0600 */
[----:B------:R-:W-:Y:S01]  /*24d20*/  ISETP.GE.AND P2, PT, R42, UR8, PT ;  /* 0x000000082a007c0c */ /* 0x000fe2000bf46270 */
[----:B------:R-:W0:Y:S01]  /*24d30*/  LDCU UR8, c[0x0][0x39c] ;  /* 0x00007380ff0877ac */ /* 0x000e220008000800 */
[----:B------:R-:W-:Y:S01]  /*24d40*/  PRMT R29, R11, 0x7770, RZ ;  /* 0x000077700b1d7816 */ /* 0x000fe200000000ff */
[----:B------:R2:W-:Y:S01]  /*24d50*/  @P4 STG.E.U8 desc[UR6][R8.64], R41 ;  /* 0x0000002908004986 */ /* 0x0005e2000c101106 */
[----:B------:R-:W-:-:S02]  /*24d60*/  ISETP.LT.AND P4, PT, R52, UR30, !P0 ;  /* 0x0000001e34007c0c */ /* 0x000fc4000c781270 */
[C---:B------:R-:W-:Y:S01]  /*24d70*/  IADD3 R38, P0, PT, R37.reuse, R2, RZ ;  /* 0x0000000225267210 */ /* 0x040fe20007f1e0ff */
[----:B------:R-:W-:Y:S01]  /*24d80*/  VIADD R37, R37, UR24 ;  /* 0x0000001825257c36 */ /* 0x000fe20008000000 */
[----:B------:R0:W-:Y:S01]  /*24d90*/  @P5 STG.E.U8 desc[UR6][R30.64], R29 ;  /* 0x0000001d1e005986 */ /* 0x0001e2000c101106 */
[----:B------:R-:W-:Y:S01]  /*24da0*/  ISETP.LT.AND P5, PT, R53, UR10, !P2 ;  /* 0x0000000a35007c0c */ /* 0x000fe2000d7a1270 */
[----:B------:R-:W-:Y:S01]  /*24db0*/  VIADD R10, R54, 0x9 ;  /* 0x00000009360a7836 */ /* 0x000fe20000000000 */
[----:B------:R-:W-:Y:S01]  /*24dc0*/  PRMT R43, R11, 0x7771, RZ ;  /* 0x000077710b2b7816 */ /* 0x000fe200000000ff */
[----:B------:R-:W-:Y:S01]  /*24dd0*/  IMAD.X R39, R49, 0x1, R28, P0 ;  /* 0x0000000131277824 */ /* 0x000fe200000e061c */
[----:B------:R-:W-:Y:S01]  /*24de0*/  SHF.R.S32.HI R45, RZ, 0x1f, R37 ;  /* 0x0000001fff2d7819 */ /* 0x000fe20000011425 */
[----:B------:R-:W1:Y:S01]  /*24df0*/  LDCU UR10, c[0x0][0x398] ;  /* 0x00007300ff0a77ac */ /* 0x000e620008000800 */
[----:B--2---:R-:W-:Y:S02]  /*24e00*/  IADD3 R8, P6, PT, R37, R36, RZ ;  /* 0x0000002425087210 */ /* 0x004fe40007fde0ff */
[----:B------:R-:W-:-:S03]  /*24e10*/  PRMT R41, R11, 0x7772, RZ ;  /* 0x000077720b297816 */ /* 0x000fc600000000ff */
[----:B------:R-:W-:Y:S01]  /*24e20*/  IMAD.X R9, R45, 0x1, R0, P6 ;  /* 0x000000012d097824 */ /* 0x000fe200030e0600 */
[----:B------:R2:W-:Y:S01]  /*24e30*/  @P4 STG.E.U8 desc[UR6][R38.64], R43 ;  /* 0x0000002b26004986 */ /* 0x0005e2000c101106 */
[----:B0-----:R-:W-:Y:S01]  /*24e40*/  VIADD R29, R37, UR24 ;  /* 0x00000018251d7c36 */ /* 0x001fe20008000000 */
[----:B------:R-:W-:Y:S01]  /*24e50*/  ISETP.GE.AND P0, PT, R10, UR8, PT ;  /* 0x000000080a007c0c */ /* 0x000fe2000bf06270 */
[----:B------:R-:W0:Y:S01]  /*24e60*/  LDCU UR8, c[0x0][0x398] ;  /* 0x00007300ff0877ac */ /* 0x000e220008000800 */
[----:B------:R1:W-:Y:S01]  /*24e70*/  @P5 STG.E.U8 desc[UR6][R8.64], R41 ;  /* 0x0000002908005986 */ /* 0x0003e2000c101106 */
[----:B----4-:R-:W-:Y:S02]  /*24e80*/  ISETP.LT.AND P4, PT, R52, UR12, !P2 ;  /* 0x0000000c34007c0c */ /* 0x010fe4000d781270 */
[----:B---3--:R-:W-:Y:S01]  /*24e90*/  ISETP.LT.AND P5, PT, R53, UR14, !P3 ;  /* 0x0000000e35007c0c */ /* 0x008fe2000dfa1270 */
[----:B------:R-:W3:Y:S01]  /*24ea0*/  LDCU UR12, c[0x0][0x398] ;  /* 0x00007300ff0c77ac */ /* 0x000ee20008000800 */
[----:B------:R-:W-:-:S02]  /*24eb0*/  IADD3 R30, P2, PT, R37, R2, RZ ;  /* 0x00000002251e7210 */ /* 0x000fc40007f5e0ff */
[----:B------:R-:W-:Y:S01]  /*24ec0*/  SHF.R.S32.HI R47, RZ, 0x1f, R29 ;  /* 0x0000001fff2f7819 */ /* 0x000fe2000001141d */
[----:B------:R-:W4:Y:S01]  /*24ed0*/  LDCU UR14, c[0x0][0x398] ;  /* 0x00007300ff0e77ac */ /* 0x000f220008000800 */
[----:B------:R-:W-:Y:S01]  /*24ee0*/  IADD3 R10, P6, PT, R29, R36, RZ ;  /* 0x000000241d0a7210 */ /* 0x000fe20007fde0ff */
[----:B------:R-:W-:Y:S01]  /*24ef0*/  IMAD.X R31, R45, 0x1, R28, P2 ;  /* 0x000000012d1f7824 */ /* 0x000fe200010e061c */
[----:B--2---:R-:W-:Y:S02]  /*24f00*/  PRMT R43, R12, 0x7770, RZ ;  /* 0x000077700c2b7816 */ /* 0x004fe400000000ff */
[----:B-1----:R-:W-:Y:S01]  /*24f10*/  PRMT R41, R11, 0x7773, RZ ;  /* 0x000077730b297816 */ /* 0x002fe200000000ff */
[----:B------:R-:W-:Y:S02]  /*24f20*/  IMAD.X R11, R47, 0x1, R0, P6 ;  /* 0x000000012f0b7824 */ /* 0x000fe400030e0600 */
[----:B------:R-:W-:Y:S02]  /*24f30*/  VIADD R37, R54, 0xa ;  /* 0x0000000a36257836 */ /* 0x000fe40000000000 */
[----:B------:R1:W-:Y:S04]  /*24f40*/  @P4 STG.E.U8 desc[UR6][R30.64], R41 ;  /* 0x000000291e004986 */ /* 0x0003e8000c101106 */
[----:B------:R2:W-:Y:S01]  /*24f50*/  @P5 STG.E.U8 desc[UR6][R10.64], R43 ;  /* 0x0000002b0a005986 */ /* 0x0005e2000c101106 */
[----:B------:R-:W-:Y:S01]  /*24f60*/  ISETP.LT.AND P5, PT, R53, UR10, !P0 ;  /* 0x0000000a35007c0c */ /* 0x000fe2000c7a1270 */
[----:B------:R-:W2:Y:S01]  /*24f70*/  LDCU UR10, c[0x0][0x398] ;  /* 0x00007300ff0a77ac */ /* 0x000ea20008000800 */
[----:B------:R-:W-:Y:S01]  /*24f80*/  ISETP.GE.AND P2, PT, R37, UR4, PT ;  /* 0x0000000425007c0c */ /* 0x000fe2000bf46270 */
[C---:B------:R-:W-:Y:S01]  /*24f90*/  VIADD R37, R29.reuse, UR24 ;  /* 0x000000181d257c36 */ /* 0x040fe20008000000 */
[----:B0-----:R-:W-:Y:S01]  /*24fa0*/  ISETP.LT.AND P4, PT, R52, UR8, !P3 ;  /* 0x0000000834007c0c */ /* 0x001fe2000df81270 */
[----:B------:R-:W0:Y:S01]  /*24fb0*/  LDCU UR4, c[0x0][0x39c] ;  /* 0x00007380ff0477ac */ /* 0x000e220008000800 */
[----:B------:R-:W-:-:S02]  /*24fc0*/  IADD3 R8, P3, PT, R29, R2, RZ ;  /* 0x000000021d087210 */ /* 0x000fc40007f7e0ff */
[----:B------:R-:W-:Y:S01]  /*24fd0*/  SHF.R.S32.HI R45, RZ, 0x1f, R37 ;  /* 0x0000001fff2d7819 */ /* 0x000fe20000011425 */
[----:B------:R-:W4:Y:S01]  /*24fe0*/  LDCU UR8, c[0x0][0x39c] ;  /* 0x00007380ff0877ac */ /* 0x000f220008000800 */
[----:B------:R-:W-:Y:S01]  /*24ff0*/  IADD3 R38, P6, PT, R37, R36, RZ ;  /* 0x0000002425267210 */ /* 0x000fe20007fde0ff */
[----:B------:R-:W-:Y:S01]  /*25000*/  IMAD.X R9, R47, 0x1, R28, P3 ;  /* 0x000000012f097824 */ /* 0x000fe200018e061c */
[C---:B-1----:R-:W-:Y:S02]  /*25010*/  PRMT R31, R12.reuse, 0x7771, RZ ;  /* 0x000077710c1f7816 */ /* 0x042fe400000000ff */
[----:B------:R-:W-:Y:S01]  /*25020*/  PRMT R29, R12, 0x7772, RZ ;  /* 0x000077720c1d7816 */ /* 0x000fe200000000ff */
[----:B------:R-:W-:Y:S02]  /*25030*/  IMAD.X R39, R45, 0x1, R0, P6 ;  /* 0x000000012d277824 */ /* 0x000fe400030e0600 */
[----:B------:R-:W-:Y:S01]  /*25040*/  VIADD R40, R54, 0xb ;  /* 0x0000000b36287836 */ /* 0x000fe20000000000 */
[----:B------:R1:W-:Y:S01]  /*25050*/  @P4 STG.E.U8 desc[UR6][R8.64], R31 ;  /* 0x0000001f08004986 */ /* 0x0003e2000c101106 */
[----:B---3--:R-:W-:Y:S01]  /*25060*/  ISETP.LT.AND P4, PT, R52, UR12, !P0 ;  /* 0x0000000c34007c0c */ /* 0x008fe2000c781270 */
[----:B------:R-:W-:-:S02]  /*25070*/  VIADD R30, R54, 0xc ;  /* 0x0000000c361e7836 */ /* 0x000fc40000000000 */
[----:B------:R3:W-:Y:S01]  /*25080*/  @P5 STG.E.U8 desc[UR6][R38.64], R29 ;  /* 0x0000001d26005986 */ /* 0x0007e2000c101106 */
[----:B--2---:R-:W-:Y:S01]  /*25090*/  ISETP.LT.AND P5, PT, R53, UR10, !P2 ;  /* 0x0000000a35007c0c */ /* 0x004fe2000d7a1270 */
[----:B------:R-:W2:Y:S01]  /*250a0*/  LDCU UR10, c[0x0][0x398] ;  /* 0x00007300ff0a77ac */ /* 0x000ea20008000800 */
[----:B0-----:R-:W-:Y:S02]  /*250b0*/  ISETP.GE.AND P3, PT, R40, UR4, PT ;  /* 0x0000000428007c0c */ /* 0x001fe4000bf66270 */
[C---:B------:R-:W-:Y:S01]  /*250c0*/  IADD3 R10, P0, PT, R37.reuse, R2, RZ ;  /* 0x00000002250a7210 */ /* 0x040fe20007f1e0ff */
[----:B------:R-:W-:Y:S01]  /*250d0*/  VIADD R37, R37, UR24 ;  /* 0x0000001825257c36 */ /* 0x000fe20008000000 */
[----:B------:R-:W0:Y:S01]  /*250e0*/  LDCU UR4, c[0x0][0x39c] ;  /* 0x00007380ff0477ac */ /* 0x000e220008000800 */
[----:B------:R-:W-:Y:S02]  /*250f0*/  PRMT R41, R12, 0x7773, RZ ;  /* 0x000077730c297816 */ /* 0x000fe400000000ff */
[----:B------:R-:W-:Y:S01]  /*25100*/  IMAD.X R11, R45, 0x1, R28, P0 ;  /* 0x000000012d0b7824 */ /* 0x000fe200000e061c */
[----:B------:R-:W-:Y:S01]  /*25110*/  SHF.R.S32.HI R43, RZ, 0x1f, R37 ;  /* 0x0000001fff2b7819 */ /* 0x000fe20000011425 */
[----:B------:R-:W0:Y:S01]  /*25120*/  LDCU UR12, c[0x0][0x398] ;  /* 0x00007300ff0c77ac */ /* 0x000e220008000800 */
[----:B-1----:R-:W-:-:S02]  /*25130*/  IADD3 R8, P6, PT, R37, R36, RZ ;  /* 0x0000002425087210 */ /* 0x002fc40007fde0ff */
[----:B----4-:R-:W-:Y:S01]  /*25140*/  ISETP.GE.AND P0, PT, R30, UR8, PT ;  /* 0x000000081e007c0c */ /* 0x010fe2000bf06270 */
[----:B------:R-:W1:Y:S01]  /*25150*/  LDCU UR8, c[0x0][0x398] ;  /* 0x00007300ff0877ac */ /* 0x000e620008000800 */
[----:B---3--:R-:W-:Y:S01]  /*25160*/  PRMT R29, R13, 0x7770, RZ ;  /* 0x000077700d1d7816 */ /* 0x008fe200000000ff */
[----:B------:R-:W-:Y:S01]  /*25170*/  IMAD.X R9, R43, 0x1, R0, P6 ;  /* 0x000000012b097824 */ /* 0x000fe200030e0600 */
[----:B------:R3:W-:Y:S01]  /*25180*/  @P4 STG.E.U8 desc[UR6][R10.64], R41 ;  /* 0x000000290a004986 */ /* 0x0007e2000c101106 */
[----:B------:R-:W-:Y:S01]  /*25190*/  ISETP.LT.AND P4, PT, R52, UR14, !P2 ;  /* 0x0000000e34007c0c */ /* 0x000fe2000d781270 */
[----:B------:R-:W-:Y:S01]  /*251a0*/  VIADD R12, R54, 0xd ;  /* 0x0000000d360c7836 */ /* 0x000fe20000000000 */
[C---:B------:R-:W-:Y:S01]  /*251b0*/  IADD3 R30, P2, PT, R37.reuse, R2, RZ ;  /* 0x00000002251e7210 */ /* 0x040fe20007f5e0ff */
[----:B------:R-:W-:Y:S01]  /*251c0*/  VIADD R37, R37, UR24 ;  /* 0x0000001825257c36 */ /* 0x000fe20008000000 */
[----:B------:R4:W-:Y:S01]  /*251d0*/  @P5 STG.E.U8 desc[UR6][R8.64], R29 ;  /* 0x0000001d08005986 */ /* 0x0009e2000c101106 */
[----:B--2---:R-:W-:Y:S01]  /*251e0*/  ISETP.LT.AND P5, PT, R53, UR10, !P3 ;  /* 0x0000000a35007c0c */ /* 0x004fe2000dfa1270 */
[----:B------:R-:W2:Y:S01]  /*251f0*/  LDCU UR10, c[0x0][0x398] ;  /* 0x00007300ff0a77ac */ /* 0x000ea20008000800 */
[----:B------:R-:W-:Y:S01]  /*25200*/  IMAD.X R31, R43, 0x1, R28, P2 ;  /* 0x000000012b1f7824 */ /* 0x000fe200010e061c */
[----:B0-----:R-:W-:-:S02]  /*25210*/  ISETP.GE.AND P2, PT, R12, UR4, PT ;  /* 0x000000040c007c0c */ /* 0x001fc4000bf46270 */
[----:B------:R-:W-:Y:S01]  /*25220*/  SHF.R.S32.HI R45, RZ, 0x1f, R37 ;  /* 0x0000001fff2d7819 */ /* 0x000fe20000011425 */
[----:B------:R-:W0:Y:S01]  /*25230*/  LDCU UR4, c[0x0][0x39c] ;  /* 0x00007380ff0477ac */ /* 0x000e220008000800 */
[----:B------:R-:W-:Y:S02]  /*25240*/  IADD3 R38, P6, PT, R37, R36, RZ ;  /* 0x0000002425267210 */ /* 0x000fe40007fde0ff */
[C---:B------:R-:W-:Y:S01]  /*25250*/  PRMT R43, R13.reuse, 0x7771, RZ ;  /* 0x000077710d2b7816 */ /* 0x040fe200000000ff */
[----:B------:R-:W2:Y:S01]  /*25260*/  LDCU UR14, c[0x0][0x398] ;  /* 0x00007300ff0e77ac */ /* 0x000ea20008000800 */
[----:B---3--:R-:W-:Y:S01]  /*25270*/  PRMT R41, R13, 0x7772, RZ ;  /* 0x000077720d297816 */ /* 0x008fe200000000ff */
[----:B------:R-:W-:Y:S02]  /*25280*/  IMAD.X R39, R45, 0x1, R0, P6 ;  /* 0x000000012d277824 */ /* 0x000fe400030e0600 */
[----:B------:R-:W-:Y:S01]  /*25290*/  @P4 STG.E.U8 desc[UR6][R30.64], R43 ;  /* 0x0000002b1e004986 */ /* 0x000fe2000c101106 */
[----:B-1----:R-:W-:Y:S01]  /*252a0*/  ISETP.LT.AND P4, PT, R52, UR8, !P3 ;  /* 0x0000000834007c0c */ /* 0x002fe2000df81270 */
[C---:B----4-:R-:W-:Y:S01]  /*252b0*/  VIADD R29, R37.reuse, UR24 ;  /* 0x00000018251d7c36 */ /* 0x050fe20008000000 */
[----:B------:R-:W-:Y:S01]  /*252c0*/  IADD3 R8, P3, PT, R37, R2, RZ ;  /* 0x0000000225087210 */ /* 0x000fe20007f7e0ff */
[----:B------:R1:W-:Y:S01]  /*252d0*/  @P5 STG.E.U8 desc[UR6][R38.64], R41 ;  /* 0x0000002926005986 */ /* 0x0003e2000c101106 */
[----:B------:R-:W-:Y:S01]  /*252e0*/  ISETP.LT.AND P5, PT, R53, UR12, !P0 ;  /* 0x0000000c35007c0c */ /* 0x000fe2000c7a1270 */
[----:B------:R-:W-:Y:S01]  /*252f0*/  VIADD R11, R54, 0xe ;  /* 0x0000000e360b7836 */ /* 0x000fe20000000000 */
[----:B------:R-:W-:Y:S01]  /*25300*/  SHF.R.S32.HI R47, RZ, 0x1f, R29 ;  /* 0x0000001fff2f7819 */ /* 0x000fe2000001141d */
[----:B------:R-:W-:Y:S01]  /*25310*/  IMAD.X R9, R45, 0x1, R28, P3 ;  /* 0x000000012d097824 */ /* 0x000fe200018e061c */
[----:B------:R-:W-:Y:S01]  /*25320*/  IADD3 R10, P6, PT, R29, R36, RZ ;  /* 0x000000241d0a7210 */ /* 0x000fe20007fde0ff */
[----:B------:R-:W3:Y:S01]  /*25330*/  LDCU UR12, c[0x0][0x398] ;  /* 0x00007300ff0c77ac */ /* 0x000ee20008000800 */
[----:B0-----:R-:W-:Y:S01]  /*25340*/  ISETP.GE.AND P3, PT, R11, UR4, PT ;  /* 0x000000040b007c0c */ /* 0x001fe2000bf66270 */
[----:B------:R-:W0:Y:S01]  /*25350*/  LDCU UR8, c[0x0][0x39c] ;  /* 0x00007380ff0877ac */ /* 0x000e220008000800 */
[----:B-1----:R-:W-:Y:S01]  /*25360*/  PRMT R41, R13, 0x7773, RZ ;  /* 0x000077730d297816 */ /* 0x002fe200000000ff */
[----:B------:R-:W-:Y:S01]  /*25370*/  IMAD.X R11, R47, 0x1, R0, P6 ;  /* 0x000000012f0b7824 */ /* 0x000fe200030e0600 */
[----:B------:R-:W-:Y:S01]  /*25380*/  PRMT R39, R14, 0x7770, RZ ;  /* 0x000077700e277816 */ /* 0x000fe200000000ff */
[----:B------:R-:W1:Y:S02]  /*25390*/  LDCU UR4, c[0x0][0x39c] ;  /* 0x00007380ff0477ac */ /* 0x000e640008000800 */
[----:B------:R-:W-:Y:S01]  /*253a0*/  @P4 STG.E.U8 desc[UR6][R8.64], R41 ;  /* 0x0000002908004986 */ /* 0x000fe2000c101106 */
[----:B--2---:R-:W-:Y:S01]  /*253b0*/  ISETP.LT.AND P4, PT, R52, UR10, !P0 ;  /* 0x0000000a34007c0c */ /* 0x004fe2000c781270 */
[----:B------:R-:W2:Y:S01]  /*253c0*/  LDCU UR10, c[0x0][0x398] ;  /* 0x00007300ff0a77ac */ /* 0x000ea20008000800 */
[----:B------:R-:W-:Y:S01]  /*253d0*/  VIADD R37, R29, UR24 ;  /* 0x000000181d257c36 */ /* 0x000fe20008000000 */
[----:B------:R4:W-:Y:S01]  /*253e0*/  @P5 STG.E.U8 desc[UR6][R10.64], R39 ;  /* 0x000000270a005986 */ /* 0x0009e2000c101106 */
[----:B------:R-:W-:Y:S01]  /*253f0*/  ISETP.LT.AND P5, PT, R53, UR14, !P2 ;  /* 0x0000000e35007c0c */ /* 0x000fe2000d7a1270 */
[----:B------:R-:W0:Y:S01]  /*25400*/  LDCU UR14, c[0x0][0x398] ;  /* 0x00007300ff0e77ac */ /* 0x000e220008000800 */
[----:B------:R-:W-:-:S02]  /*25410*/  IADD3 R12, P0, PT, R29, R2, RZ ;  /* 0x000000021d0c7210 */ /* 0x000fc40007f1e0ff */
[----:B------:R-:W-:Y:S02]  /*25420*/  SHF.R.S32.HI R43, RZ, 0x1f, R37 ;  /* 0x0000001fff2b7819 */ /* 0x000fe40000011425 */
[----:B------:R-:W-:Y:S01]  /*25430*/  IADD3 R30, P6, PT, R37, R36, RZ ;  /* 0x00000024251e7210 */ /* 0x000fe20007fde0ff */
[----:B------:R-:W-:Y:S01]  /*25440*/  IMAD.X R13, R47, 0x1, R28, P0 ;  /* 0x000000012f0d7824 */ /* 0x000fe200000e061c */
[C---:B------:R-:W-:Y:S02]  /*25450*/  PRMT R29, R14.reuse, 0x7772, RZ ;  /* 0x000077720e1d7816 */ /* 0x040fe400000000ff */
[----:B----4-:R-:W-:Y:S01]  /*25460*/  PRMT R11, R14, 0x7771, RZ ;  /* 0x000077710e0b7816 */ /* 0x010fe200000000ff */
[----:B------:R-:W-:Y:S02]  /*25470*/  IMAD.X R31, R43, 0x1, R0, P6 ;  /* 0x000000012b1f7824 */ /* 0x000fe400030e0600 */
[----:B------:R-:W-:Y:S02]  /*25480*/  VIADD R38, R54, 0xf ;  /* 0x0000000f36267836 */ /* 0x000fe40000000000 */
[----:B------:R-:W-:Y:S01]  /*25490*/  @P4 STG.E.U8 desc[UR6][R12.64], R11 ;  /* 0x0000000b0c004986 */ /* 0x000fe2000c101106 */
[----:B---3--:R-:W-:Y:S01]  /*254a0*/  ISETP.LT.AND P4, PT, R52, UR12, !P2 ;  /* 0x0000000c34007c0c */ /* 0x008fe2000d781270 */
[----:B------:R-:W3:Y:S02]  /*254b0*/  LDCU UR12, c[0x0][0x398] ;  /* 0x00007300ff0c77ac */ /* 0x000ee40008000800 */
[----:B------:R4:W-:Y:S01]  /*254c0*/  @P5 STG.E.U8 desc[UR6][R30.64], R29 ;  /* 0x0000001d1e005986 */ /* 0x0009e2000c101106 */
[----:B--2---:R-:W-:Y:S01]  /*254d0*/  ISETP.LT.AND P5, PT, R53, UR10, !P3 ;  /* 0x0000000a35007c0c */ /* 0x004fe2000dfa1270 */
[----:B------:R-:W2:Y:S01]  /*254e0*/  LDCU UR10, c[0x0][0x398] ;  /* 0x00007300ff0a77ac */ /* 0x000ea20008000800 */
[----:B-1----:R-:W-:-:S02]  /*254f0*/  ISETP.GE.AND P0, PT, R38, UR4, PT ;  /* 0x0000000426007c0c */ /* 0x002fc4000bf06270 */
[C---:B------:R-:W-:Y:S01]  /*25500*/  IADD3 R8, P2, PT, R37.reuse, R2, RZ ;  /* 0x0000000225087210 */ /* 0x040fe20007f5e0ff */
[----:B------:R-:W-:Y:S01]  /*25510*/  VIADD R37, R37, UR24 ;  /* 0x0000001825257c36 */ /* 0x000fe20008000000 */
[----:B------:R-:W1:Y:S01]  /*25520*/  LDCU UR4, c[0x0][0x39c] ;  /* 0x00007380ff0477ac */ /* 0x000e620008000800 */
[----:B------:R-:W-:Y:S01]  /*25530*/  VIADD R38, R54, 0x10 ;  /* 0x0000001036267836 */ /* 0x000fe20000000000 */
[----:B------:R-:W-:Y:S01]  /*25540*/  PRMT R39, R14, 0x7773, RZ ;  /* 0x000077730e277816 */ /* 0x000fe200000000ff */
[----:B------:R-:W-:Y:S01]  /*25550*/  IMAD.X R9, R43, 0x1, R28, P2 ;  /* 0x000000012b097824 */ /* 0x000fe200010e061c */
[----:B------:R-:W-:Y:S02]  /*25560*/  SHF.R.S32.HI R41, RZ, 0x1f, R37 ;  /* 0x0000001fff297819 */ /* 0x000fe40000011425 */
[----:B------:R-:W-:Y:S02]  /*25570*/  IADD3 R10, P6, PT, R37, R36, RZ ;  /* 0x00000024250a7210 */ /* 0x000fe40007fde0ff */
[----:B0-----:R-:W-:Y:S01]  /*25580*/  ISETP.GE.AND P2, PT, R38, UR8, PT ;  /* 0x0000000826007c0c */ /* 0x001fe2000bf46270 */
[----:B------:R-:W0:Y:S01]  /*25590*/  LDCU UR8, c[0x0][0x398] ;  /* 0x00007300ff0877ac */ /* 0x000e220008000800 */
[----:B----4-:R-:W-:Y:S01]  /*255a0*/  PRMT R29, R15, 0x7770, RZ ;  /* 0x000077700f1d7816 */ /* 0x010fe200000000ff */
        /* <DEDUP_REMOVED lines=10> */
[----:B-1----:R-:W-:-:S02]  /*25650*/  ISETP.GE.AND P3, PT, R14, UR4, PT ;  /* 0x000000040e007c0c */ /* 0x002fc4000bf66270 */
[----:B------:R-:W-:Y:S01]  /*25660*/  SHF.R.S32.HI R43, RZ, 0x1f, R37 ;  /* 0x0000001fff2b7819 */ /* 0x000fe20000011425 */
[----:B------:R-:W1:Y:S01]  /*25670*/  LDCU UR4, c[0x0][0x39c] ;  /* 0x00007380ff0477ac */ /* 0x000e620008000800 */
[----:B------:R-:W-:Y:S02]  /*25680*/  IADD3 R30, P6, PT, R37, R36, RZ ;  /* 0x00000024251e7210 */ /* 0x000fe40007fde0ff */
[C---:B------:R-:W-:Y:S01]  /*25690*/  PRMT R41, R15.reuse, 0x7771, RZ ;  /* 0x000077710f297816 */ /* 0x040fe200000000ff */
[----:B------:R-:W2:Y:S01]  /*256a0*/  LDCU UR14, c[0x0][0x398] ;  /* 0x00007300ff0e77ac */ /* 0x000ea20008000800 */
[----:B----4-:R-:W-:Y:S01]  /*256b0*/  PRMT R39, R15, 0x7772, RZ ;  /* 0x000077720f277816 */ /* 0x010fe200000000ff */
[----:B------:R-:W-:Y:S02]  /*256c0*/  IMAD.X R31, R43, 0x1, R0, P6 ;  /* 0x000000012b1f7824 */ /* 0x000fe400030e0600 */
[----:B------:R-:W-:Y:S01]  /*256d0*/  @P4 STG.E.U8 desc[UR6][R12.64], R41 ;  /* 0x000000290c004986 */ /* 0x000fe2000c101106 */
[----:B0-----:R-:W-:Y:S01]  /*256e0*/  ISETP.LT.AND P4, PT, R52, UR8, !P0 ;  /* 0x0000000834007c0c */ /* 0x001fe2000c781270 */
[C---:B------:R-:W-:Y:S01]  /*256f0*/  VIADD R29, R37.reuse, UR24 ;  /* 0x00000018251d7c36 */ /* 0x040fe20008000000 */
[----:B------:R-:W-:Y:S01]  /*25700*/  IADD3 R8, P0, PT, R37, R2, RZ ;  /* 0x0000000225087210 */ /* 0x000fe20007f1e0ff */
[----:B------:R0:W-:Y:S01]  /*25710*/  @P5 STG.E.U8 desc[UR6][R30.64], R39 ;  /* 0x000000271e005986 */ /* 0x0001e2000c101106 */
[----:B---3--:R-:W-:Y:S01]  /*25720*/  ISETP.LT.AND P5, PT, R53, UR12, !P2 ;  /* 0x0000000c35007c0c */ /* 0x008fe2000d7a1270 */
[----:B------:R-:W-:Y:S01]  /*25730*/  VIADD R11, R54, 0x12 ;  /* 0x00000012360b7836 */ /* 0x000fe20000000000 */
[----:B------:R-:W-:Y:S01]  /*25740*/  SHF.R.S32.HI R45, RZ, 0x1f, R29 ;  /* 0x0000001fff2d7819 */ /* 0x000fe2000001141d */
[----:B------:R-:W-:Y:S01]  /*25750*/  IMAD.X R9, R43, 0x1, R28, P0 ;  /* 0x000000012b097824 */ /* 0x000fe200000e061c */
[----:B------:R-:W-:Y:S01]  /*25760*/  IADD3 R10, P6, PT, R29, R36, RZ ;  /* 0x000000241d0a7210 */ /* 0x000fe20007fde0ff */
[----:B------:R-:W3:Y:S01]  /*25770*/  LDCU UR12, c[0x0][0x398] ;  /* 0x00007300ff0c77ac */ /* 0x000ee20008000800 */
[----:B------:R-:W-:-:S02]  /*25780*/  PRMT R37, R15, 0x7773, RZ ;  /* 0x000077730f257816 */ /* 0x000fc400000000ff */
[----:B-1----:R-:W-:Y:S01]  /*25790*/  ISETP.GE.AND P0, PT, R11, UR4, PT ;  /* 0x000000040b007c0c */ /* 0x002fe2000bf06270 */
[----:B------:R-:W-:Y:S01]  /*257a0*/  IMAD.X R11, R45, 0x1, R0, P6 ;  /* 0x000000012d0b7824 */ /* 0x000fe200030e0600 */
[----:B------:R-:W1:Y:S01]  /*257b0*/  LDCU UR4, c[0x0][0x39c] ;  /* 0x00007380ff0477ac */ /* 0x000e620008000800 */
[----:B0-----:R-:W-:Y:S01]  /*257c0*/  PRMT R39, R24, 0x7770, RZ ;  /* 0x0000777018277816 */ /* 0x001fe200000000ff */
[----:B------:R-:W-:Y:S01]  /*257d0*/  @P4 STG.E.U8 desc[UR6][R8.64], R37 ;  /* 0x0000002508004986 */ /* 0x000fe2000c101106 */
[----:B--2---:R-:W-:Y:S01]  /*257e0*/  ISETP.LT.AND P4, PT, R52, UR10, !P2 ;  /* 0x0000000a34007c0c */ /* 0x004fe2000d781270 */
[----:B------:R-:W0:Y:S01]  /*257f0*/  LDCU UR10, c[0x0][0x398] ;  /* 0x00007300ff0a77ac */ /* 0x000e220008000800 */
[----:B------:R-:W-:Y:S01]  /*25800*/  VIADD R31, R29, UR24 ;  /* 0x000000181d1f7c36 */ /* 0x000fe20008000000 */
[----:B------:R2:W-:Y:S01]  /*25810*/  @P5 STG.E.U8 desc[UR6][R10.64], R39 ;  /* 0x000000270a005986 */ /* 0x0005e2000c101106 */
[----:B------:R-:W-:Y:S01]  /*25820*/  ISETP.LT.AND P5, PT, R53, UR14, !P3 ;  /* 0x0000000e35007c0c */ /* 0x000fe2000dfa1270 */
[----:B------:R-:W4:Y:S01]  /*25830*/  LDCU UR8, c[0x0][0x39c] ;  /* 0x00007380ff0877ac */ /* 0x000f220008000800 */
[----:B------:R-:W-:-:S02]  /*25840*/  IADD3 R12, P2, PT, R29, R2, RZ ;  /* 0x000000021d0c7210 */ /* 0x000fc40007f5e0ff */
[----:B------:R-:W-:Y:S01]  /*25850*/  SHF.R.S32.HI R41, RZ, 0x1f, R31 ;  /* 0x0000001fff297819 */ /* 0x000fe2000001141f */
[----:B------:R-:W1:Y:S01]  /*25860*/  LDCU UR14, c[0x0][0x398] ;  /* 0x00007300ff0e77ac */ /* 0x000e620008000800 */
[----:B------:R-:W-:Y:S01]  /*25870*/  IADD3 R14, P6, PT, R31, R36, RZ ;  /* 0x000000241f0e7210 */ /* 0x000fe20007fde0ff */
[----:B------:R-:W-:Y:S01]  /*25880*/  IMAD.X R13, R45, 0x1, R28, P2 ;  /* 0x000000012d0d7824 */ /* 0x000fe200010e061c */
[C---:B------:R-:W-:Y:S02]  /*25890*/  PRMT R29, R24.reuse, 0x7772, RZ ;  /* 0x00007772181d7816 */ /* 0x040fe400000000ff */
[----:B--2---:R-:W-:Y:S01]  /*258a0*/  PRMT R11, R24, 0x7771, RZ ;  /* 0x00007771180b7816 */ /* 0x004fe200000000ff */
[----:B------:R-:W-:Y:S02]  /*258b0*/  IMAD.X R15, R41, 0x1, R0, P6 ;  /* 0x00000001290f7824 */ /* 0x000fe400030e0600 */
[----:B------:R-:W-:Y:S02]  /*258c0*/  VIADD R30, R54, 0x13 ;  /* 0x00000013361e7836 */ /* 0x000fe40000000000 */
[----:B------:R-:W-:Y:S01]  /*258d0*/  @P4 STG.E.U8 desc[UR6][R12.64], R11 ;  /* 0x0000000b0c004986 */ /* 0x000fe2000c101106 */
[----:B---3--:R-:W-:Y:S01]  /*258e0*/  ISETP.LT.AND P4, PT, R52, UR12, !P3 ;  /* 0x0000000c34007c0c */ /* 0x008fe2000df81270 */
[----:B------:R-:W2:Y:S02]  /*258f0*/  LDCU UR12, c[0x0][0x398] ;  /* 0x00007300ff0c77ac */ /* 0x000ea40008000800 */
[----:B------:R3:W-:Y:S01]  /*25900*/  @P5 STG.E.U8 desc[UR6][R14.64], R29 ;  /* 0x0000001d0e005986 */ /* 0x0007e2000c101106 */
[----:B0-----:R-:W-:Y:S01]  /*25910*/  ISETP.LT.AND P5, PT, R53, UR10, !P0 ;  /* 0x0000000a35007c0c */ /* 0x001fe2000c7a1270 */
[----:B------:R-:W0:Y:S01]  /*25920*/  LDCU UR10, c[0x0][0x398] ;  /* 0x00007300ff0a77ac */ /* 0x000e220008000800 */
        /* <DEDUP_REMOVED lines=9> */
[----:B----4-:R-:W-:Y:S01]  /*259c0*/  ISETP.GE.AND P3, PT, R30, UR8, PT ;  /* 0x000000081e007c0c */ /* 0x010fe2000bf66270 */
[----:B------:R-:W4:Y:S01]  /*259d0*/  LDCU UR8, c[0x0][0x398] ;  /* 0x00007300ff0877ac */ /* 0x000f220008000800 */
        /* <DEDUP_REMOVED lines=8> */
[----:B0-----:R-:W-:Y:S01]  /*25a60*/  ISETP.LT.AND P5, PT, R53, UR10, !P2 ;  /* 0x0000000a35007c0c */ /* 0x001fe2000d7a1270 */
[----:B------:R-:W0:Y:S01]  /*25a70*/  LDCU UR10, c[0x0][0x398] ;  /* 0x00007300ff0a77ac */ /* 0x000e220008000800 */
[----:B------:R-:W-:Y:S01]  /*25a80*/  IMAD.X R13, R39, 0x1, R28, P0 ;  /* 0x00000001270d7824 */ /* 0x000fe200000e061c */
[----:B-1----:R-:W-:-:S02]  /*25a90*/  ISETP.GE.AND P0, PT, R15, UR4, PT ;  /* 0x000000040f007c0c */ /* 0x002fc4000bf06270 */
[----:B------:R-:W-:Y:S01]  /*25aa0*/  SHF.R.S32.HI R41, RZ, 0x1f, R31 ;  /* 0x0000001fff297819 */ /* 0x000fe2000001141f */
[----:B------:R-:W1:Y:S01]  /*25ab0*/  LDCU UR4, c[0x0][0x39c] ;  /* 0x00007380ff0477ac */ /* 0x000e620008000800 */
[----:B------:R-:W-:Y:S02]  /*25ac0*/  IADD3 R14, P6, PT, R31, R36, RZ ;  /* 0x000000241f0e7210 */ /* 0x000fe40007fde0ff */
[C---:B------:R-:W-:Y:S01]  /*25ad0*/  PRMT R39, R25.reuse, 0x7771, RZ ;  /* 0x0000777119277816 */ /* 0x040fe200000000ff */
[----:B------:R-:W0:Y:S01]  /*25ae0*/  LDCU UR14, c[0x0][0x398] ;  /* 0x00007300ff0e77ac */ /* 0x000e220008000800 */
[----:B---3--:R-:W-:Y:S01]  /*25af0*/  PRMT R37, R25, 0x7772, RZ ;  /* 0x0000777219257816 */ /* 0x008fe200000000ff */
[----:B------:R-:W-:Y:S02]  /*25b00*/  IMAD.X R15, R41, 0x1, R0, P6 ;  /* 0x00000001290f7824 */ /* 0x000fe400030e0600 */
[----:B------:R-:W-:Y:S01]  /*25b10*/  @P4 STG.E.U8 desc[UR6][R12.64], R39 ;  /* 0x000000270c004986 */ /* 0x000fe2000c101106 */
[----:B----4-:R-:W-:Y:S01]  /*25b20*/  ISETP.LT.AND P4, PT, R52, UR8, !P2 ;  /* 0x0000000834007c0c */ /* 0x010fe2000d781270 */
[C---:B--2---:R-:W-:Y:S01]  /*25b30*/  VIADD R29, R31.reuse, UR24 ;  /* 0x000000181f1d7c36 */ /* 0x044fe20008000000 */
        /* <DEDUP_REMOVED lines=8> */
[----:B-1----:R-:W-:Y:S01]  /*25bc0*/  ISETP.GE.AND P2, PT, R11, UR4, PT ;  /* 0x000000040b007c0c */ /* 0x002fe2000bf46270 */
[----:B------:R-:W1:Y:S01]  /*25bd0*/  LDCU UR8, c[0x0][0x39c] ;  /* 0x00007380ff0877ac */ /* 0x000e620008000800 */
[----:B--2---:R-:W-:Y:S01]  /*25be0*/  PRMT R37, R25, 0x7773, RZ ;  /* 0x0000777319257816 */ /* 0x004fe200000000ff */
[----:B------:R-:W-:Y:S01]  /*25bf0*/  IMAD.X R11, R43, 0x1, R0, P6 ;  /* 0x000000012b0b7824 */ /* 0x000fe200030e0600 */
[----:B------:R-:W-:Y:S01]  /*25c00*/  PRMT R31, R26, 0x7770, RZ ;  /* 0x000077701a1f7816 */ /* 0x000fe200000000ff */
[----:B------:R-:W2:Y:S02]  /*25c10*/  LDCU UR4, c[0x0][0x39c] ;  /* 0x00007380ff0477ac */ /* 0x000ea40008000800 */
[----:B------:R-:W-:Y:S01]  /*25c20*/  @P4 STG.E.U8 desc[UR6][R8.64], R37 ;  /* 0x0000002508004986 */ /* 0x000fe2000c101106 */
[----:B0-----:R-:W-:Y:S01]  /*25c30*/  ISETP.LT.AND P4, PT, R52, UR10, !P3 ;  /* 0x0000000a34007c0c */ /* 0x001fe2000df81270 */
[----:B------:R-:W0:Y:S01]  /*25c40*/  LDCU UR10, c[0x0][0x398] ;  /* 0x00007300ff0a77ac */ /* 0x000e220008000800 */
        /* <DEDUP_REMOVED lines=16> */
[----:B0-----:R-:W-:Y:S01]  /*25d50*/  ISETP.LT.AND P5, PT, R53, UR10, !P2 ;  /* 0x0000000a35007c0c */ /* 0x001fe2000d7a1270 */
[----:B------:R-:W0:Y:S01]  /*25d60*/  LDCU UR10, c[0x0][0x398] ;  /* 0x00007300ff0a77ac */ /* 0x000e220008000800 */
[----:B--2---:R-:W-:-:S02]  /*25d70*/  ISETP.GE.AND P3, PT, R24, UR4, PT ;  /* 0x0000000418007c0c */ /* 0x004fc4000bf66270 */
[C---:B------:R-:W-:Y:S01]  /*25d80*/  IADD3 R8, P0, PT, R25.reuse, R2, RZ ;  /* 0x0000000219087210 */ /* 0x040fe20007f1e0ff */
[----:B------:R-:W-:Y:S01]  /*25d90*/  VIADD R25, R25, UR24 ;  /* 0x0000001819197c36 */ /* 0x000fe20008000000 */
[----:B------:R-:W2:Y:S01]  /*25da0*/  LDCU UR4, c[0x0][0x39c] ;  /* 0x00007380ff0477ac */ /* 0x000ea20008000800 */
[----:B------:R-:W-:Y:S01]  /*25db0*/  VIADD R24, R54, 0x18 ;  /* 0x0000001836187836 */ /* 0x000fe20000000000 */
[----:B------:R-:W-:Y:S01]  /*25dc0*/  PRMT R31, R26, 0x7773, RZ ;  /* 0x000077731a1f7816 */ /* 0x000fe200000000ff */
[----:B------:R-:W-:Y:S01]  /*25dd0*/  IMAD.X R9, R39, 0x1, R28, P0 ;  /* 0x0000000127097824 */ /* 0x000fe200000e061c */
[----:B------:R-:W-:Y:S02]  /*25de0*/  SHF.R.S32.HI R37, RZ, 0x1f, R25 ;  /* 0x0000001fff257819 */ /* 0x000fe40000011419 */
[----:B------:R-:W-:Y:S02]  /*25df0*/  IADD3 R10, P6, PT, R25, R36, RZ ;  /* 0x00000024190a7210 */ /* 0x000fe40007fde0ff */
[----:B-1----:R-:W-:Y:S01]  /*25e00*/  ISETP.GE.AND P0, PT, R24, UR8, PT ;  /* 0x0000000818007c0c */ /* 0x002fe2000bf06270 */
[----:B------:R-:W1:Y:S01]  /*25e10*/  LDCU UR8, c[0x0][0x398] ;  /* 0x00007300ff0877ac */ /* 0x000e620008000800 */
        /* <DEDUP_REMOVED lines=11> */
[----:B--2---:R-:W-:-:S02]  /*25ed0*/  ISETP.GE.AND P2, PT, R15, UR4, PT ;  /* 0x000000040f007c0c */ /* 0x004fc4000bf46270 */
[----:B------:R-:W-:Y:S01]  /*25ee0*/  SHF.R.S32.HI R39, RZ, 0x1f, R25 ;  /* 0x0000001fff277819 */ /* 0x000fe20000011419 */
[----:B------:R-:W2:Y:S01]  /*25ef0*/  LDCU UR4, c[0x0][0x39c] ;  /* 0x00007380ff0477ac */ /* 0x000ea20008000800 */
[----:B------:R-:W-:Y:S02]  /*25f00*/  IADD3 R14, P6, PT, R25, R36, RZ ;  /* 0x00000024190e7210 */ /* 0x000fe40007fde0ff */
[C---:B------:R-:W-:Y:S01]  /*25f10*/  PRMT R37, R27.reuse, 0x7771, RZ ;  /* 0x000077711b257816 */ /* 0x040fe200000000ff */
[----:B------:R-:W0:Y:S01]  /*25f20*/  LDCU UR14, c[0x0][0x398] ;  /* 0x00007300ff0e77ac */ /* 0x000e220008000800 */
[----:B----4-:R-:W-:Y:S01]  /*25f30*/  PRMT R31, R27, 0x7772, RZ ;  /* 0x000077721b1f7816 */ /* 0x010fe200000000ff */
[----:B------:R-:W-:Y:S02]  /*25f40*/  IMAD.X R15, R39, 0x1, R0, P6 ;  /* 0x00000001270f7824 */ /* 0x000fe400030e0600 */
[----:B------:R-:W-:Y:S01]  /*25f50*/  @P4 STG.E.U8 desc[UR6][R12.64], R37 ;  /* 0x000000250c004986 */ /* 0x000fe2000c101106 */
[----:B-1----:R-:W-:Y:S01]  /*25f60*/  ISETP.LT.AND P4, PT, R52, UR8, !P3 ;  /* 0x0000000834007c0c */ /* 0x002fe2000df81270 */
        /* <DEDUP_REMOVED lines=10> */
[----:B--2---:R-:W-:Y:S01]  /*26010*/  ISETP.GE.AND P3, PT, R11, UR4, PT ;  /* 0x000000040b007c0c */ /* 0x004fe2000bf66270 */
[----:B------:R-:W-:Y:S01]  /*26020*/  IMAD.X R11, R41, 0x1, R0, P6 ;  /* 0x00000001290b7824 */ /* 0x000fe200030e0600 */
[----:B------:R-:W2:Y:S01]  /*26030*/  LDCU UR4, c[0x0][0x39c] ;  /* 0x00007380ff0477ac */ /* 0x000ea20008000800 */
[----:B-1----:R-:W-:Y:S01]  /*26040*/  PRMT R31, R20, 0x7770, RZ ;  /* 0x00007770141f7816 */ /* 0x002fe200000000ff */
[----:B------:R1:W-:Y:S01]  /*26050*/  @P4 STG.E.U8 desc[UR6][R8.64], R27 ;  /* 0x0000001b08004986 */ /* 0x0003e2000c101106 */
[----:B0-----:R-:W-:Y:S01]  /*26060*/  ISETP.LT.AND P4, PT, R52, UR10, !P0 ;  /* 0x0000000a34007c0c */ /* 0x001fe2000c781270 */
[----:B------:R-:W0:Y:S01]  /*26070*/  LDCU UR10, c[0x0][0x398] ;  /* 0x00007300ff0a77ac */ /* 0x000e220008000800 */
[----:B------:R-:W-:Y:S01]  /*26080*/  VIADD R25, R29, UR24 ;  /* 0x000000181d197c36 */ /* 0x000fe20008000000 */
[----:B------:R4:W-:Y:S01]  /*26090*/  @P5 STG.E.U8 desc[UR6][R10.64], R31 ;  /* 0x0000001f0a005986 */ /* 0x0009e2000c101106 */
[----:B------:R-:W-:Y:S01]  /*260a0*/  ISETP.LT.AND P5, PT, R53, UR14, !P2 ;  /* 0x0000000e35007c0c */ /* 0x000fe2000d7a1270 */
[----:B------:R-:W0:Y:S01]  /*260b0*/  LDCU UR8, c[0x0][0x39c] ;  /* 0x00007380ff0877ac */ /* 0x000e220008000800 */
[----:B------:R-:W-:-:S02]  /*260c0*/  IADD3 R12, P0, PT, R29, R2, RZ ;  /* 0x000000021d0c7210 */ /* 0x000fc40007f1e0ff */
[----:B------:R-:W-:Y:S01]  /*260d0*/  SHF.R.S32.HI R29, RZ, 0x1f, R25 ;  /* 0x0000001fff1d7819 */ /* 0x000fe20000011419 */
[----:B------:R-:W2:Y:S01]  /*260e0*/  LDCU UR14, c[0x0][0x398] ;  /* 0x00007300ff0e77ac */ /* 0x000ea20008000800 */
[----:B------:R-:W-:Y:S01]  /*260f0*/  IADD3 R14, P6, PT, R25, R36, RZ ;  /* 0x00000024190e7210 */ /* 0x000fe20007fde0ff */
[----:B------:R-:W-:Y:S01]  /*26100*/  IMAD.X R13, R41, 0x1, R28, P0 ;  /* 0x00000001290d7824 */ /* 0x000fe200000e061c */
[C---:B-1----:R-:W-:Y:S02]  /*26110*/  PRMT R27, R20.reuse, 0x7772, RZ ;  /* 0x00007772141b7816 */ /* 0x042fe400000000ff */
[----:B----4-:R-:W-:Y:S01]  /*26120*/  PRMT R11, R20, 0x7771, RZ ;  /* 0x00007771140b7816 */ /* 0x010fe200000000ff */
[----:B------:R-:W-:Y:S02]  /*26130*/  IMAD.X R15, R29, 0x1, R0, P6 ;  /* 0x000000011d0f7824 */ /* 0x000fe400030e0600 */
[----:B------:R-:W-:Y:S02]  /*26140*/  VIADD R24, R54, 0x1b ;  /* 0x0000001b36187836 */ /* 0x000fe40000000000 */
[----:B------:R1:W-:Y:S01]  /*26150*/  @P4 STG.E.U8 desc[UR6][R12.64], R11 ;  /* 0x0000000b0c004986 */ /* 0x0003e2000c101106 */
        /* <DEDUP_REMOVED lines=9> */
[----:B------:R-:W-:Y:S02]  /*261f0*/  VIADD R24, R54, 0x1c ;  /* 0x0000001c36187836 */ /* 0x000fe40000000000 */
[----:B------:R-:W-:Y:S01]  /*26200*/  IMAD.X R9, R29, 0x1, R28, P2 ;  /* 0x000000011d097824 */ /* 0x000fe200010e061c */
[----:B------:R-:W-:Y:S02]  /*26210*/  SHF.R.S32.HI R31, RZ, 0x1f, R25 ;  /* 0x0000001fff1f7819 */ /* 0x000fe40000011419 */
[----:B------:R-:W-:Y:S02]  /*26220*/  IADD3 R10, P6, PT, R25, R36, RZ ;  /* 0x00000024190a7210 */ /* 0x000fe40007fde0ff */
[----:B------:R-:W-:-:S02]  /*26230*/  PRMT R29, R20, 0x7773, RZ ;  /* 0x00007773141d7816 */ /* 0x000fc400000000ff */
[----:B------:R-:W-:Y:S01]  /*26240*/  ISETP.GE.AND P2, PT, R24, UR8, PT ;  /* 0x0000000818007c0c */ /* 0x000fe2000bf46270 */
[----:B------:R-:W3:Y:S01]  /*26250*/  LDCU UR8, c[0x0][0x398] ;  /* 0x00007300ff0877ac */ /* 0x000ee20008000800 */
[----:B-1----:R-:W-:Y:S01]  /*26260*/  IMAD.X R11, R31, 0x1, R0, P6 ;  /* 0x000000011f0b7824 */ /* 0x002fe200030e0600 */
[----:B----4-:R-:W-:Y:S01]  /*26270*/  PRMT R27, R21, 0x7770, RZ ;  /* 0x00007770151b7816 */ /* 0x010fe200000000ff */
        /* <DEDUP_REMOVED lines=15> */
[----:B-1----:R-:W-:Y:S01]  /*26370*/  PRMT R29, R21, 0x7772, RZ ;  /* 0x00007772151d7816 */ /* 0x002fe200000000ff */
[----:B------:R-:W-:Y:S02]  /*26380*/  IMAD.X R15, R37, 0x1, R0, P6 ;  /* 0x00000001250f7824 */ /* 0x000fe400030e0600 */
[----:B------:R-:W-:Y:S01]  /*26390*/  @P4 STG.E.U8 desc[UR6][R12.64], R31 ;  /* 0x0000001f0c004986 */ /* 0x000fe2000c101106 */
[----:B---3--:R-:W-:Y:S01]  /*263a0*/  ISETP.LT.AND P4, PT, R52, UR8, !P0 ;  /* 0x0000000834007c0c */ /* 0x008fe2000c781270 */
        /* <DEDUP_REMOVED lines=9> */
[----:B--2---:R-:W-:Y:S01]  /*26440*/  ISETP.GE.AND P0, PT, R11, UR4, PT ;  /* 0x000000040b007c0c */ /* 0x004fe2000bf06270 */
[----:B------:R-:W2:Y:S01]  /*26450*/  LDCU UR8, c[0x0][0x39c] ;  /* 0x00007380ff0877ac */ /* 0x000ea20008000800 */
[----:B-1----:R-:W-:Y:S01]  /*26460*/  PRMT R29, R21, 0x7773, RZ ;  /* 0x00007773151d7816 */ /* 0x002fe200000000ff */
[----:B------:R-:W-:Y:S01]  /*26470*/  IMAD.X R11, R39, 0x1, R0, P6 ;  /* 0x00000001270b7824 */ /* 0x000fe200030e0600 */
[----:B------:R-:W-:Y:S01]  /*26480*/  PRMT R25, R22, 0x7770, RZ ;  /* 0x0000777016197816 */ /* 0x000fe200000000ff */
[----:B------:R-:W1:Y:S02]  /*26490*/  LDCU UR4, c[0x0][0x39c] ;  /* 0x00007380ff0477ac */ /* 0x000e640008000800 */
        /* <DEDUP_REMOVED lines=11> */
[----:B----4-:R-:W-:-:S03]  /*26550*/  PRMT R11, R22, 0x7771, RZ ;  /* 0x00007771160b7816 */ /* 0x010fc600000000ff */
[----:B------:R-:W-:Y:S01]  /*26560*/  IMAD.X R15, R27, 0x1, R0, P6 ;  /* 0x000000011b0f7824 */ /* 0x000fe200030e0600 */
[----:B------:R-:W-:Y:S01]  /*26570*/  PRMT R25, R22, 0x7772, RZ ;  /* 0x0000777216197816 */ /* 0x000fe200000000ff */
[----:B------:R-:W-:Y:S01]  /*26580*/  VIADD R20, R54, 0x1f ;  /* 0x0000001f36147836 */ /* 0x000fe20000000000 */
[----:B------:R4:W-:Y:S01]  /*26590*/  @P4 STG.E.U8 desc[UR6][R12.64], R11 ;  /* 0x0000000b0c004986 */ /* 0x0009e2000c101106 */
[----:B---3--:R-:W-:Y:S01]  /*265a0*/  ISETP.LT.AND P4, PT, R52, UR12, !P3 ;  /* 0x0000000c34007c0c */ /* 0x008fe2000df81270 */
[----:B------:R-:W3:Y:S02]  /*265b0*/  LDCU UR12, c[0x0][0x398] ;  /* 0x00007300ff0c77ac */ /* 0x000ee40008000800 */
[----:B------:R2:W-:Y:S01]  /*265c0*/  @P5 STG.E.U8 desc[UR6][R14.64], R25 ;  /* 0x000000190e005986 */ /* 0x0005e2000c101106 */
[----:B0-----:R-:W-:Y:S01]  /*265d0*/  ISETP.LT.AND P5, PT, R53, UR10, !P0 ;  /* 0x0000000a35007c0c */ /* 0x001fe2000c7a1270 */
[----:B------:R-:W0:Y:S01]  /*265e0*/  LDCU UR10, c[0x0][0x398] ;  /* 0x00007300ff0a77ac */ /* 0x000e220008000800 */
[----:B-1----:R-:W-:-:S02]  /*265f0*/  ISETP.GE.AND P2, PT, R20, UR4, PT ;  /* 0x0000000414007c0c */ /* 0x002fc4000bf46270 */
[C---:B------:R-:W-:Y:S01]  /*26600*/  IADD3 R8, P3, PT, R21.reuse, R2, RZ ;  /* 0x0000000215087210 */ /* 0x040fe20007f7e0ff */
[----:B------:R-:W-:Y:S01]  /*26610*/  VIADD R21, R21, UR24 ;  /* 0x0000001815157c36 */ /* 0x000fe20008000000 */
[----:B------:R-:W1:Y:S01]  /*26620*/  LDCU UR4, c[0x0][0x39c] ;  /* 0x00007380ff0477ac */ /* 0x000e620008000800 */
[----:B------:R-:W-:Y:S02]  /*26630*/  VIADD R20, R54, 0x20 ;  /* 0x0000002036147836 */ /* 0x000fe40000000000 */
[----:B------:R-:W-:Y:S01]  /*26640*/  IMAD.X R9, R27, 0x1, R28, P3 ;  /* 0x000000011b097824 */ /* 0x000fe200018e061c */
[----:B------:R-:W-:Y:S02]  /*26650*/  SHF.R.S32.HI R29, RZ, 0x1f, R21 ;  /* 0x0000001fff1d7819 */ /* 0x000fe40000011415 */
[----:B------:R-:W-:Y:S02]  /*26660*/  IADD3 R10, P6, PT, R21, R36, RZ ;  /* 0x00000024150a7210 */ /* 0x000fe40007fde0ff */
[----:B------:R-:W-:-:S02]  /*26670*/  PRMT R27, R22, 0x7773, RZ ;  /* 0x00007773161b7816 */ /* 0x000fc400000000ff */
[----:B--2---:R-:W-:Y:S01]  /*26680*/  ISETP.GE.AND P3, PT, R20, UR8, PT ;  /* 0x0000000814007c0c */ /* 0x004fe2000bf66270 */
[----:B------:R-:W2:Y:S01]  /*26690*/  LDCU UR8, c[0x0][0x398] ;  /* 0x00007300ff0877ac */ /* 0x000ea20008000800 */
[----:B----4-:R-:W-:Y:S01]  /*266a0*/  IMAD.X R11, R29, 0x1, R0, P6 ;  /* 0x000000011d0b7824 */ /* 0x010fe200030e0600 */
[----:B------:R-:W-:Y:S01]  /*266b0*/  PRMT R25, R23, 0x7770, RZ ;  /* 0x0000777017197816 */ /* 0x000fe200000000ff */
        /* <DEDUP_REMOVED lines=15> */
[----:B----4-:R-:W-:Y:S01]  /*267b0*/  PRMT R27, R23, 0x7772, RZ ;  /* 0x00007772171b7816 */ /* 0x010fe200000000ff */
[----:B------:R-:W-:Y:S02]  /*267c0*/  IMAD.X R15, R31, 0x1, R0, P6 ;  /* 0x000000011f0f7824 */ /* 0x000fe400030e0600 */
[----:B------:R-:W-:Y:S01]  /*267d0*/  @P4 STG.E.U8 desc[UR6][R12.64], R29 ;  /* 0x0000001d0c004986 */ /* 0x000fe2000c101106 */
[----:B--2---:R-:W-:Y:S01]  /*267e0*/  ISETP.LT.AND P4, PT, R52, UR8, !P2 ;  /* 0x0000000834007c0c */ /* 0x004fe2000d781270 */
        /* <DEDUP_REMOVED lines=13> */
[----:B--2---:R-:W-:Y:S01]  /*268c0*/  PRMT R27, R16, 0x7770, RZ ;  /* 0x00007770101b7816 */ /* 0x004fe200000000ff */
        /* <DEDUP_REMOVED lines=9> */
[----:B------:R-:W1:Y:S01]  /*26960*/  LDCU UR14, c[0x0][0x398] ;  /* 0x00007300ff0e77ac */ /* 0x000e620008000800 */
[----:B------:R-:W-:Y:S01]  /*26970*/  IADD3 R14, P6, PT, R21, R36, RZ ;  /* 0x00000024150e7210 */ /* 0x000fe20007fde0ff */
[----:B------:R-:W-:Y:S01]  /*26980*/  IMAD.X R13, R37, 0x1, R28, P3 ;  /* 0x00000001250d7824 */ /* 0x000fe200018e061c */
[C---:B--2---:R-:W-:Y:S02]  /*26990*/  PRMT R23, R16.reuse, 0x7772, RZ ;  /* 0x0000777210177816 */ /* 0x044fe400000000ff */
        /* <DEDUP_REMOVED lines=18> */
[----:B------:R-:W-:Y:S01]  /*26ac0*/  ISETP.GE.AND P0, PT, R20, UR8, PT ;  /* 0x0000000814007c0c */ /* 0x000fe2000bf06270 */
[----:B------:R-:W3:Y:S01]  /*26ad0*/  LDCU UR8, c[0x0][0x398] ;  /* 0x00007300ff0877ac */ /* 0x000ee20008000800 */
[----:B--2---:R-:W-:Y:S01]  /*26ae0*/  IMAD.X R11, R27, 0x1, R0, P6 ;  /* 0x000000011b0b7824 */ /* 0x004fe200030e0600 */
        /* <DEDUP_REMOVED lines=16> */
[----:B--2---:R-:W-:Y:S01]  /*26bf0*/  PRMT R25, R17, 0x7772, RZ ;  /* 0x0000777211197816 */ /* 0x004fe200000000ff */
        /* <DEDUP_REMOVED lines=48> */
[----:B-1----:R-:W-:Y:S01]  /*26f00*/  ISETP.GE.AND P2, PT, R16, UR8, PT ;  /* 0x0000000810007c0c */ /* 0x002fe2000bf46270 */
[----:B------:R-:W1:Y:S01]  /*26f10*/  LDCU UR8, c[0x0][0x398] ;  /* 0x00007300ff0877ac */ /* 0x000e620008000800 */
        /* <DEDUP_REMOVED lines=103> */
[----:B------:R-:W-:Y:S01]  /*27590*/  @P4 STG.E.U8 desc[UR6][R8.64], R33 ;  /* 0x0000002108004986 */ /* 0x000fe2000c101106 */
[----:B0-----:R-:W-:Y:S01]  /*275a0*/  ISETP.LT.AND P4, PT, R52, UR10, !P3 ;  /* 0x0000000a34007c0c */ /* 0x001fe2000df81270 */
[----:B------:R-:W0:Y:S01]  /*275b0*/  LDCU UR10, c[0x0][0x398] ;  /* 0x00007300ff0a77ac */ /* 0x000e220008000800 */
[----:B------:R-:W-:Y:S01]  /*275c0*/  VIADD R17, R19, UR24 ;  /* 0x0000001813117c36 */ /* 0x000fe20008000000 */
[----:B------:R1:W-:Y:S01]  /*275d0*/  @P5 STG.E.U8 desc[UR6][R10.64], R21 ;  /* 0x000000150a005986 */ /* 0x0003e2000c101106 */
[----:B------:R-:W-:Y:S01]  /*275e0*/  ISETP.LT.AND P5, PT, R53, UR14, !P0 ;  /* 0x0000000e35007c0c */ /* 0x000fe2000c7a1270 */
[----:B------:R-:W4:Y:S01]  /*275f0*/  LDCU UR8, c[0x0][0x39c] ;  /* 0x00007380ff0877ac */ /* 0x000f220008000800 */
[----:B------:R-:W-:-:S02]  /*27600*/  IADD3 R12, P3, PT, R19, R2, RZ ;  /* 0x00000002130c7210 */ /* 0x000fc40007f7e0ff */
[----:B------:R-:W-:Y:S01]  /*27610*/  SHF.R.S32.HI R23, RZ, 0x1f, R17 ;  /* 0x0000001fff177819 */ /* 0x000fe20000011411 */
[----:B------:R-:W2:Y:S01]  /*27620*/  LDCU UR14, c[0x0][0x398] ;  /* 0x00007300ff0e77ac */ /* 0x000ea20008000800 */
[----:B------:R-:W-:Y:S01]  /*27630*/  IADD3 R14, P6, PT, R17, R36, RZ ;  /* 0x00000024110e7210 */ /* 0x000fe20007fde0ff */
[----:B------:R-:W-:Y:S01]  /*27640*/  IMAD.X R13, R27, 0x1, R28, P3 ;  /* 0x000000011b0d7824 */ /* 0x000fe200018e061c */
[C---:B------:R-:W-:Y:S02]  /*27650*/  PRMT R19, R34.reuse, 0x7772, RZ ;  /* 0x0000777222137816 */ /* 0x040fe400000000ff */
[----:B-1----:R-:W-:Y:S01]  /*27660*/  PRMT R11, R34, 0x7771, RZ ;  /* 0x00007771220b7816 */ /* 0x002fe200000000ff */
        /* <DEDUP_REMOVED lines=8> */
[C---:B------:R-:W-:Y:S01]  /*276f0*/  IADD3 R8, P0, PT, R17.reuse, R2, RZ ;  /* 0x0000000211087210 */ /* 0x040fe20007f1e0ff */
[----:B------:R-:W-:Y:S01]  /*27700*/  VIADD R17, R17, UR24 ;  /* 0x0000001811117c36 */ /* 0x000fe20008000000 */
[----:B--2---:R-:W-:Y:S01]  /*27710*/  ISETP.GE.AND P3, PT, R16, UR4, PT ;  /* 0x0000000410007c0c */ /* 0x004fe2000bf66270 */
[----:B------:R-:W-:Y:S01]  /*27720*/  VIADD R16, R54, 0x30 ;  /* 0x0000003036107836 */ /* 0x000fe20000000000 */
[----:B------:R-:W2:Y:S01]  /*27730*/  LDCU UR4, c[0x0][0x39c] ;  /* 0x00007380ff0477ac */ /* 0x000ea20008000800 */
[----:B------:R-:W-:Y:S01]  /*27740*/  IMAD.X R9, R23, 0x1, R28, P0 ;  /* 0x0000000117097824 */ /* 0x000fe200000e061c */
[----:B------:R-:W-:-:S02]  /*27750*/  SHF.R.S32.HI R23, RZ, 0x1f, R17 ;  /* 0x0000001fff177819 */ /* 0x000fc40000011411 */
[----:B------:R-:W-:Y:S02]  /*27760*/  IADD3 R10, P6, PT, R17, R36, RZ ;  /* 0x00000024110a7210 */ /* 0x000fe40007fde0ff */
[----:B------:R-:W-:Y:S02]  /*27770*/  PRMT R21, R34, 0x7773, RZ ;  /* 0x0000777322157816 */ /* 0x000fe400000000ff */
[----:B----4-:R-:W-:Y:S01]  /*27780*/  ISETP.GE.AND P0, PT, R16, UR8, PT ;  /* 0x0000000810007c0c */ /* 0x010fe2000bf06270 */
[----:B------:R-:W4:Y:S01]  /*27790*/  LDCU UR8, c[0x0][0x398] ;  /* 0x00007300ff0877ac */ /* 0x000f220008000800 */
[----:B-1----:R-:W-:Y:S01]  /*277a0*/  IMAD.X R11, R23, 0x1, R0, P6 ;  /* 0x00000001170b7824 */ /* 0x002fe200030e0600 */
        /* <DEDUP_REMOVED lines=10> */
[----:B------:R-:W-:-:S02]  /*27850*/  SHF.R.S32.HI R25, RZ, 0x1f, R17 ;  /* 0x0000001fff197819 */ /* 0x000fc40000011411 */
[----:B------:R-:W-:Y:S01]  /*27860*/  IADD3 R14, P6, PT, R17, R36, RZ ;  /* 0x00000024110e7210 */ /* 0x000fe20007fde0ff */
[----:B------:R-:W0:Y:S01]  /*27870*/  LDCU UR14, c[0x0][0x398] ;  /* 0x00007300ff0e77ac */ /* 0x000e220008000800 */
[----:B------:R-:W-:Y:S02]  /*27880*/  PRMT R23, R35, 0x7771, RZ ;  /* 0x0000777123177816 */ /* 0x000fe400000000ff */
[----:B--2---:R-:W-:Y:S01]  /*27890*/  ISETP.GE.AND P2, PT, R15, UR4, PT ;  /* 0x000000040f007c0c */ /* 0x004fe2000bf46270 */
[----:B------:R-:W-:Y:S01]  /*278a0*/  IMAD.X R15, R25, 0x1, R0, P6 ;  /* 0x00000001190f7824 */ /* 0x000fe200030e0600 */
[C---:B-1----:R-:W-:Y:S01]  /*278b0*/  PRMT R21, R35.reuse, 0x7773, RZ ;  /* 0x0000777323157816 */ /* 0x042fe200000000ff */
[----:B------:R-:W1:Y:S01]  /*278c0*/  LDCU UR4, c[0x0][0x39c] ;  /* 0x00007380ff0477ac */ /* 0x000e620008000800 */
[----:B------:R-:W-:Y:S01]  /*278d0*/  PRMT R35, R35, 0x7772, RZ ;  /* 0x0000777223237816 */ /* 0x000fe200000000ff */
[----:B------:R-:W-:Y:S01]  /*278e0*/  @P4 STG.E.U8 desc[UR6][R12.64], R23 ;  /* 0x000000170c004986 */ /* 0x000fe2000c101106 */
[----:B----4-:R-:W-:Y:S01]  /*278f0*/  ISETP.LT.AND P4, PT, R52, UR8, !P3 ;  /* 0x0000000834007c0c */ /* 0x010fe2000df81270 */
[C---:B------:R-:W-:Y:S01]  /*27900*/  VIADD R19, R17.reuse, UR24 ;  /* 0x0000001811137c36 */ /* 0x040fe20008000000 */
[----:B------:R-:W-:Y:S01]  /*27910*/  IADD3 R8, P3, PT, R17, R2, RZ ;  /* 0x0000000211087210 */ /* 0x000fe20007f7e0ff */
[----:B------:R2:W-:Y:S01]  /*27920*/  @P5 STG.E.U8 desc[UR6][R14.64], R35 ;  /* 0x000000230e005986 */ /* 0x0005e2000c101106 */
[----:B---3--:R-:W-:Y:S01]  /*27930*/  ISETP.LT.AND P5, PT, R53, UR12, !P0 ;  /* 0x0000000c35007c0c */ /* 0x008fe2000c7a1270 */
[----:B------:R-:W3:Y:S02]  /*27940*/  LDCU UR12, c[0x0][0x398] ;  /* 0x00007300ff0c77ac */ /* 0x000ee40008000800 */
[----:B------:R-:W-:Y:S01]  /*27950*/  IMAD.X R9, R25, 0x1, R28, P3 ;  /* 0x0000000119097824 */ /* 0x000fe200018e061c */
[----:B------:R-:W4:Y:S01]  /*27960*/  LDCU UR8, c[0x0][0x39c] ;  /* 0x00007380ff0877ac */ /* 0x000f220008000800 */
[----:B------:R-:W-:Y:S01]  /*27970*/  VIADD R16, R54, 0x32 ;  /* 0x0000003236107836 */ /* 0x000fe20000000000 */
[----:B------:R-:W-:-:S02]  /*27980*/  SHF.R.S32.HI R17, RZ, 0x1f, R19 ;  /* 0x0000001fff117819 */ /* 0x000fc40000011413 */
[----:B------:R-:W-:Y:S01]  /*27990*/  IADD3 R10, P6, PT, R19, R36, RZ ;  /* 0x00000024130a7210 */ /* 0x000fe20007fde0ff */
[----:B------:R3:W-:Y:S01]  /*279a0*/  @P4 STG.E.U8 desc[UR6][R8.64], R21 ;  /* 0x0000001508004986 */ /* 0x0007e2000c101106 */
[----:B0-----:R-:W-:Y:S01]  /*279b0*/  ISETP.LT.AND P4, PT, R52, UR10, !P0 ;  /* 0x0000000a34007c0c */ /* 0x001fe2000c781270 */
[----:B------:R-:W0:Y:S01]  /*279c0*/  LDCU UR10, c[0x0][0x398] ;  /* 0x00007300ff0a77ac */ /* 0x000e220008000800 */
[----:B-1----:R-:W-:Y:S01]  /*279d0*/  ISETP.GE.AND P3, PT, R16, UR4, PT ;  /* 0x0000000410007c0c */ /* 0x002fe2000bf66270 */
[----:B------:R-:W-:Y:S01]  /*279e0*/  IMAD.X R11, R17, 0x1, R0, P6 ;  /* 0x00000001110b7824 */ /* 0x000fe200030e0600 */
[----:B--2---:R-:W-:Y:S01]  /*279f0*/  PRMT R15, R4, 0x7770, RZ ;  /* 0x00007770040f7816 */ /* 0x004fe200000000ff */
[----:B------:R-:W1:Y:S01]  /*27a00*/  LDCU UR4, c[0x0][0x39c] ;  /* 0x00007380ff0477ac */ /* 0x000e620008000800 */
[C---:B------:R-:W-:Y:S01]  /*27a10*/  IADD3 R12, P0, PT, R19.reuse, R2, RZ ;  /* 0x00000002130c7210 */ /* 0x040fe20007f1e0ff */
[----:B------:R-:W-:Y:S02]  /*27a20*/  VIADD R14, R54, 0x33 ;  /* 0x00000033360e7836 */ /* 0x000fe40000000000 */
[----:B------:R-:W-:Y:S01]  /*27a30*/  VIADD R19, R19, UR24 ;  /* 0x0000001813137c36 */ /* 0x000fe20008000000 */
[----:B------:R2:W-:Y:S01]  /*27a40*/  @P5 STG.E.U8 desc[UR6][R10.64], R15 ;  /* 0x0000000f0a005986 */ /* 0x0005e2000c101106 */
[----:B------:R-:W-:Y:S01]  /*27a50*/  IMAD.X R13, R17, 0x1, R28, P0 ;  /* 0x00000001110d7824 */ /* 0x000fe200000e061c */
[----:B---3--:R-:W-:-:S02]  /*27a60*/  PRMT R21, R4, 0x7771, RZ ;  /* 0x0000777104157816 */ /* 0x008fc400000000ff */
[----:B------:R-:W-:Y:S01]  /*27a70*/  ISETP.LT.AND P5, PT, R53, UR12, !P2 ;  /* 0x0000000c35007c0c */ /* 0x000fe2000d7a1270 */
[----:B------:R-:W3:Y:S01]  /*27a80*/  LDCU UR12, c[0x0][0x398] ;  /* 0x00007300ff0c77ac */ /* 0x000ee20008000800 */
[----:B------:R-:W-:Y:S01]  /*27a90*/  SHF.R.S32.HI R23, RZ, 0x1f, R19 ;  /* 0x0000001fff177819 */ /* 0x000fe20000011413 */
[----:B------:R0:W-:Y:S01]  /*27aa0*/  @P4 STG.E.U8 desc[UR6][R12.64], R21 ;  /* 0x000000150c004986 */ /* 0x0001e2000c101106 */
[C---:B------:R-:W-:Y:S02]  /*27ab0*/  IADD3 R8, P6, PT, R19.reuse, R36, RZ ;  /* 0x0000002413087210 */ /* 0x040fe40007fde0ff */
[----:B----4-:R-:W-:Y:S01]  /*27ac0*/  ISETP.GE.AND P0, PT, R14, UR8, PT ;  /* 0x000000080e007c0c */ /* 0x010fe2000bf06270 */
[----:B------:R-:W4:Y:S01]  /*27ad0*/  LDCU UR8, c[0x0][0x398] ;  /* 0x00007300ff0877ac */ /* 0x000f220008000800 */
[----:B------:R-:W-:Y:S01]  /*27ae0*/  ISETP.LT.AND P4, PT, R52, UR14, !P2 ;  /* 0x0000000e34007c0c */ /* 0x000fe2000d781270 */
[----:B--2---:R-:W-:Y:S01]  /*27af0*/  VIADD R15, R54, 0x34 ;  /* 0x00000034360f7836 */ /* 0x004fe20000000000 */
[----:B------:R-:W-:Y:S01]  /*27b00*/  IADD3 R10, P2, PT, R19, R2, RZ ;  /* 0x00000002130a7210 */ /* 0x000fe20007f5e0ff */
[----:B------:R-:W-:Y:S01]  /*27b10*/  IMAD.X R9, R23, 0x1, R0, P6 ;  /* 0x0000000117097824 */ /* 0x000fe200030e0600 */
[----:B------:R-:W-:Y:S01]  /*27b20*/  PRMT R17, R4, 0x7772, RZ ;  /* 0x0000777204117816 */ /* 0x000fe200000000ff */
[----:B------:R-:W-:-:S02]  /*27b30*/  VIADD R19, R19, UR24 ;  /* 0x0000001813137c36 */ /* 0x000fc40008000000 */
[----:B------:R-:W-:Y:S01]  /*27b40*/  IMAD.X R11, R23, 0x1, R28, P2 ;  /* 0x00000001170b7824 */ /* 0x000fe200010e061c */
[----:B-1----:R-:W-:Y:S01]  /*27b50*/  ISETP.GE.AND P2, PT, R15, UR4, PT ;  /* 0x000000040f007c0c */ /* 0x002fe2000bf46270 */
[----:B------:R1:W-:Y:S01]  /*27b60*/  @P5 STG.E.U8 desc[UR6][R8.64], R17 ;  /* 0x0000001108005986 */ /* 0x0003e2000c101106 */
[----:B------:R-:W2:Y:S01]  /*27b70*/  LDCU UR4, c[0x0][0x39c] ;  /* 0x00007380ff0477ac */ /* 0x000ea20008000800 */
[----:B0-----:R-:W-:Y:S02]  /*27b80*/  ISETP.LT.AND P5, PT, R53, UR10, !P3 ;  /* 0x0000000a35007c0c */ /* 0x001fe4000dfa1270 */
[----:B------:R-:W-:Y:S01]  /*27b90*/  PRMT R23, R4, 0x7773, RZ ;  /* 0x0000777304177816 */ /* 0x000fe200000000ff */
[----:B------:R-:W0:Y:S01]  /*27ba0*/  LDCU UR10, c[0x0][0x398] ;  /* 0x00007300ff0a77ac */ /* 0x000e220008000800 */
[----:B------:R-:W-:Y:S02]  /*27bb0*/  SHF.R.S32.HI R25, RZ, 0x1f, R19 ;  /* 0x0000001fff197819 */ /* 0x000fe40000011413 */
[----:B------:R-:W-:Y:S01]  /*27bc0*/  IADD3 R14, P6, PT, R19, R36, RZ ;  /* 0x00000024130e7210 */ /* 0x000fe20007fde0ff */
[----:B------:R-:W-:Y:S01]  /*27bd0*/  @P4 STG.E.U8 desc[UR6][R10.64], R23 ;  /* 0x000000170a004986 */ /* 0x000fe2000c101106 */
[----:B------:R-:W-:-:S02]  /*27be0*/  PRMT R21, R5, 0x7770, RZ ;  /* 0x0000777005157816 */ /* 0x000fc400000000ff */
[----:B----4-:R-:W-:Y:S01]  /*27bf0*/  ISETP.LT.AND P4, PT, R52, UR8, !P3 ;  /* 0x0000000834007c0c */ /* 0x010fe2000df81270 */
[----:B------:R-:W-:Y:S01]  /*27c00*/  IMAD.X R15, R25, 0x1, R0, P6 ;  /* 0x00000001190f7824 */ /* 0x000fe200030e0600 */
[----:B------:R-:W4:Y:S01]  /*27c10*/  LDCU UR8, c[0x0][0x398] ;  /* 0x00007300ff0877ac */ /* 0x000f220008000800 */
[C---:B-1----:R-:W-:Y:S01]  /*27c20*/  IADD3 R8, P3, PT, R19.reuse, R2, RZ ;  /* 0x0000000213087210 */ /* 0x042fe20007f7e0ff */
[----:B------:R-:W-:Y:S02]  /*27c30*/  VIADD R17, R19, UR24 ;  /* 0x0000001813117c36 */ /* 0x000fe40008000000 */
[----:B------:R-:W-:Y:S01]  /*27c40*/  VIADD R4, R54, 0x35 ;  /* 0x0000003536047836 */ /* 0x000fe20000000000 */
[----:B------:R1:W-:Y:S01]  /*27c50*/  @P5 STG.E.U8 desc[UR6][R14.64], R21 ;  /* 0x000000150e005986 */ /* 0x0003e2000c101106 */
[----:B---3--:R-:W-:Y:S01]  /*27c60*/  ISETP.LT.AND P5, PT, R53, UR12, !P0 ;  /* 0x0000000c35007c0c */ /* 0x008fe2000c7a1270 */
[----:B------:R-:W-:Y:S01]  /*27c70*/  IMAD.X R9, R25, 0x1, R28, P3 ;  /* 0x0000000119097824 */ /* 0x000fe200018e061c */
[----:B------:R-:W-:-:S02]  /*27c80*/  PRMT R19, R5, 0x7771, RZ ;  /* 0x0000777105137816 */ /* 0x000fc400000000ff */
[----:B------:R-:W-:Y:S02]  /*27c90*/  SHF.R.S32.HI R27, RZ, 0x1f, R17 ;  /* 0x0000001fff1b7819 */ /* 0x000fe40000011411 */
[----:B------:R-:W-:Y:S02]  /*27ca0*/  IADD3 R12, P6, PT, R17, R36, RZ ;  /* 0x00000024110c7210 */ /* 0x000fe40007fde0ff */
[----:B--2---:R-:W-:Y:S01]  /*27cb0*/  ISETP.GE.AND P3, PT, R4, UR4, PT ;  /* 0x0000000404007c0c */ /* 0x004fe2000bf66270 */
[----:B------:R-:W2:Y:S01]  /*27cc0*/  LDCU UR4, c[0x0][0x398] ;  /* 0x00007300ff0477ac */ /* 0x000ea20008000800 */
[----:B------:R3:W-:Y:S01]  /*27cd0*/  @P4 STG.E.U8 desc[UR6][R8.64], R19 ;  /* 0x0000001308004986 */ /* 0x0007e2000c101106 */
[----:B------:R-:W-:Y:S01]  /*27ce0*/  IMAD.X R13, R27, 0x1, R0, P6 ;  /* 0x000000011b0d7824 */ /* 0x000fe200030e0600 */
[----:B-1----:R-:W-:Y:S02]  /*27cf0*/  PRMT R21, R5, 0x7772, RZ ;  /* 0x0000777205157816 */ /* 0x002fe400000000ff */
[----:B0-----:R-:W-:Y:S01]  /*27d00*/  ISETP.LT.AND P4, PT, R52, UR10, !P0 ;  /* 0x0000000a34007c0c */ /* 0x001fe2000c781270 */
[----:B------:R-:W0:Y:S01]  /*27d10*/  LDCU UR10, c[0x0][0x398] ;  /* 0x00007300ff0a77ac */ /* 0x000e220008000800 */
[C---:B------:R-:W-:Y:S01]  /*27d20*/  IADD3 R10, P0, PT, R17.reuse, R2, RZ ;  /* 0x00000002110a7210 */ /* 0x040fe20007f1e0ff */
[----:B------:R-:W-:Y:S01]  /*27d30*/  VIADD R15, R17, UR24 ;  /* 0x00000018110f7c36 */ /* 0x000fe20008000000 */
[----:B------:R1:W-:Y:S01]  /*27d40*/  @P5 STG.E.U8 desc[UR6][R12.64], R21 ;  /* 0x000000150c005986 */ /* 0x0003e2000c101106 */
[----:B------:R-:W-:Y:S01]  /*27d50*/  VIADD R14, R54, 0x36 ;  /* 0x00000036360e7836 */ /* 0x000fe20000000000 */
[----:B----4-:R-:W-:Y:S01]  /*27d60*/  ISETP.LT.AND P5, PT, R53, UR8, !P2 ;  /* 0x0000000835007c0c */ /* 0x010fe2000d7a1270 */
[----:B------:R-:W-:Y:S01]  /*27d70*/  IMAD.X R11, R27, 0x1, R28, P0 ;  /* 0x000000011b0b7824 */ /* 0x000fe200000e061c */
[----:B---3--:R-:W-:-:S02]  /*27d80*/  PRMT R19, R5, 0x7773, RZ ;  /* 0x0000777305137816 */ /* 0x008fc400000000ff */
[----:B------:R-:W-:Y:S01]  /*27d90*/  PRMT R17, R6, 0x7770, RZ ;  /* 0x0000777006117816 */ /* 0x000fe200000000ff */
[C---:B------:R-:W-:Y:S01]  /*27da0*/  VIADD R9, R15.reuse, UR24 ;  /* 0x000000180f097c36 */ /* 0x040fe20008000000 */
[----:B------:R-:W-:Y:S01]  /*27db0*/  SHF.R.S32.HI R23, RZ, 0x1f, R15 ;  /* 0x0000001fff177819 */ /* 0x000fe2000001140f */
[----:B------:R-:W3:Y:S01]  /*27dc0*/  LDCU UR8, c[0x0][0x398] ;  /* 0x00007300ff0877ac */ /* 0x000ee20008000800 */
[----:B------:R-:W-:Y:S02]  /*27dd0*/  IADD3 R4, P6, PT, R15, R36, RZ ;  /* 0x000000240f047210 */ /* 0x000fe40007fde0ff */
[----:B------:R-:W-:Y:S01]  /*27de0*/  ISETP.GE.AND P0, PT, R14, UR5, PT ;  /* 0x000000050e007c0c */ /* 0x000fe2000bf06270 */
[----:B------:R-:W4:Y:S01]  /*27df0*/  LDCU UR5, c[0x0][0x398] ;  /* 0x00007300ff0577ac */ /* 0x000f220008000800 */
[----:B------:R3:W-:Y:S01]  /*27e00*/  @P4 STG.E.U8 desc[UR6][R10.64], R19 ;  /* 0x000000130a004986 */ /* 0x0007e2000c101106 */
[----:B------:R-:W-:Y:S01]  /*27e10*/  IMAD.X R5, R23, 0x1, R0, P6 ;  /* 0x0000000117057824 */ /* 0x000fe200030e0600 */
[----:B--2---:R-:W-:Y:S01]  /*27e20*/  ISETP.LT.AND P4, PT, R52, UR4, !P2 ;  /* 0x0000000434007c0c */ /* 0x004fe2000d781270 */
[----:B------:R-:W2:Y:S01]  /*27e30*/  LDCU UR4, c[0x0][0x398] ;  /* 0x00007300ff0477ac */ /* 0x000ea20008000800 */
[----:B-1----:R-:W-:-:S02]  /*27e40*/  IADD3 R12, P2, PT, R15, R2, RZ ;  /* 0x000000020f0c7210 */ /* 0x002fc40007f5e0ff */
[----:B------:R1:W-:Y:S01]  /*27e50*/  @P5 STG.E.U8 desc[UR6][R4.64], R17 ;  /* 0x0000001104005986 */ /* 0x0003e2000c101106 */
[----:B0-----:R-:W-:Y:S01]  /*27e60*/  ISETP.LT.AND P5, PT, R53, UR10, !P3 ;  /* 0x0000000a35007c0c */ /* 0x001fe2000dfa1270 */
[----:B------:R-:W-:Y:S01]  /*27e70*/  VIADD R8, R54, 0x37 ;  /* 0x0000003736087836 */ /* 0x000fe20000000000 */
[----:B------:R-:W-:Y:S01]  /*27e80*/  PRMT R21, R6, 0x7771, RZ ;  /* 0x0000777106157816 */ /* 0x000fe200000000ff */
[----:B------:R-:W-:Y:S01]  /*27e90*/  IMAD.X R13, R23, 0x1, R28, P2 ;  /* 0x00000001170d7824 */ /* 0x000fe200010e061c */
[----:B------:R-:W-:Y:S01]  /*27ea0*/  SHF.R.S32.HI R25, RZ, 0x1f, R9 ;  /* 0x0000001fff197819 */ /* 0x000fe20000011409 */
[----:B------:R-:W-:Y:S01]  /*27eb0*/  VIADD R16, R54, 0x38 ;  /* 0x0000003836107836 */ /* 0x000fe20000000000 */
[----:B------:R-:W-:Y:S01]  /*27ec0*/  IADD3 R14, P6, PT, R9, R36, RZ ;  /* 0x00000024090e7210 */ /* 0x000fe20007fde0ff */
[----:B------:R-:W0:Y:S01]  /*27ed0*/  LDCU UR10, c[0x0][0x398] ;  /* 0x00007300ff0a77ac */ /* 0x000e220008000800 */
[----:B------:R0:W-:Y:S01]  /*27ee0*/  @P4 STG.E.U8 desc[UR6][R12.64], R21 ;  /* 0x000000150c004986 */ /* 0x0001e2000c101106 */
[----:B---3--:R-:W-:-:S02]  /*27ef0*/  PRMT R19, R6, 0x7772, RZ ;  /* 0x0000777206137816 */ /* 0x008fc400000000ff */
[----:B------:R-:W-:Y:S01]  /*27f00*/  IMAD.X R15, R25, 0x1, R0, P6 ;  /* 0x00000001190f7824 */ /* 0x000fe200030e0600 */
[----:B----4-:R-:W-:Y:S01]  /*27f10*/  ISETP.LT.AND P4, PT, R52, UR5, !P3 ;  /* 0x0000000534007c0c */ /* 0x010fe2000df81270 */
[----:B------:R-:W3:Y:S01]  /*27f20*/  LDCU UR5, c[0x0][0x398] ;  /* 0x00007300ff0577ac */ /* 0x000ee20008000800 */
[C---:B-1----:R-:W-:Y:S01]  /*27f30*/  IADD3 R4, P3, PT, R9.reuse, R2, RZ ;  /* 0x0000000209047210 */ /* 0x042fe20007f7e0ff */
[----:B------:R-:W-:Y:S01]  /*27f40*/  VIADD R17, R9, UR24 ;  /* 0x0000001809117c36 */ /* 0x000fe20008000000 */
[----:B------:R-:W-:Y:S01]  /*27f50*/  ISETP.GE.AND P2, PT, R8, UR11, PT ;  /* 0x0000000b08007c0c */ /* 0x000fe2000bf46270 */
[----:B------:R1:W-:Y:S01]  /*27f60*/  @P5 STG.E.U8 desc[UR6][R14.64], R19 ;  /* 0x000000130e005986 */ /* 0x0003e2000c101106 */
[----:B--2---:R-:W-:Y:S01]  /*27f70*/  ISETP.LT.AND P5, PT, R53, UR4, !P0 ;  /* 0x0000000435007c0c */ /* 0x004fe2000c7a1270 */
[----:B------:R-:W2:Y:S02]  /*27f80*/  LDCU UR4, c[0x0][0x398] ;  /* 0x00007300ff0477ac */ /* 0x000ea40008000800 */
[----:B------:R4:W2:Y:S01]  /*27f90*/  LDS.128 R8, [R3] ;  /* 0x0000000003087984 */ /* 0x0008a20000000c00 */
[----:B------:R-:W-:Y:S01]  /*27fa0*/  IMAD.X R5, R25, 0x1, R28, P3 ;  /* 0x0000000119057824 */ /* 0x000fe200018e061c */
[----:B0-----:R-:W-:Y:S01]  /*27fb0*/  PRMT R21, R6, 0x7773, RZ ;  /* 0x0000777306157816 */ /* 0x001fe200000000ff */
[----:B------:R-:W0:Y:S01]  /*27fc0*/  LDCU UR11, c[0x0][0x398] ;  /* 0x00007300ff0b77ac */ /* 0x000e220008000800 */
[----:B------:R-:W-:-:S02]  /*27fd0*/  SHF.R.S32.HI R23, RZ, 0x1f, R17 ;  /* 0x0000001fff177819 */ /* 0x000fc40000011411 */
[----:B------:R-:W-:Y:S01]  /*27fe0*/  IADD3 R12, P6, PT, R17, R36, RZ ;  /* 0x00000024110c7210 */ /* 0x000fe20007fde0ff */
[----:B------:R0:W-:Y:S01]  /*27ff0*/  @P4 STG.E.U8 desc[UR6][R4.64], R21 ;  /* 0x0000001504004986 */ /* 0x0001e2000c101106 */
[----:B-1----:R-:W-:Y:S02]  /*28000*/  PRMT R19, R7, 0x7770, RZ ;  /* 0x0000777007137816 */ /* 0x002fe400000000ff */
[----:B------:R-:W-:Y:S01]  /*28010*/  ISETP.LT.AND P4, PT, R52, UR8, !P0 ;  /* 0x0000000834007c0c */ /* 0x000fe2000c781270 */
[----:B------:R-:W-:Y:S01]  /*28020*/  IMAD.X R13, R23, 0x1, R0, P6 ;  /* 0x00000001170d7824 */ /* 0x000fe200030e0600 */
[C---:B------:R-:W-:Y:S01]  /*28030*/  IADD3 R14, P0, PT, R17.reuse, R2, RZ ;  /* 0x00000002110e7210 */ /* 0x040fe20007f1e0ff */
[----:B------:R-:W1:Y:S01]  /*28040*/  LDCU UR8, c[0x0][0x398] ;  /* 0x00007300ff0877ac */ /* 0x000e620008000800 */
[----:B----4-:R-:W-:Y:S02]  /*28050*/  VIADD R3, R17, UR24 ;  /* 0x0000001811037c36 */ /* 0x010fe40008000000 */
[----:B------:R4:W-:Y:S01]  /*28060*/  @P5 STG.E.U8 desc[UR6][R12.64], R19 ;  /* 0x000000130c005986 */ /* 0x0009e2000c101106 */
[----:B---3--:R-:W-:Y:S01]  /*28070*/  ISETP.LT.AND P5, PT, R53, UR5, !P2 ;  /* 0x0000000535007c0c */ /* 0x008fe2000d7a1270 */
[----:B------:R-:W3:Y:S01]  /*28080*/  LDCU UR5, c[0x0][0x398] ;  /* 0x00007300ff0577ac */ /* 0x000ee20008000800 */
[----:B------:R-:W-:Y:S01]  /*28090*/  IMAD.X R15, R23, 0x1, R28, P0 ;  /* 0x00000001170f7824 */ /* 0x000fe200000e061c */
[----:B0-----:R-:W-:-:S02]  /*280a0*/  PRMT R21, R7, 0x7771, RZ ;  /* 0x0000777107157816 */ /* 0x001fc400000000ff */
[----:B------:R-:W-:Y:S01]  /*280b0*/  ISETP.GE.AND P3, PT, R16, UR9, PT ;  /* 0x0000000910007c0c */ /* 0x000fe2000bf66270 */
[----:B------:R-:W-:Y:S01]  /*280c0*/  VIADD R6, R54, 0x39 ;  /* 0x0000003936067836 */ /* 0x000fe20000000000 */
[----:B--2---:R-:W-:Y:S01]  /*280d0*/  ISETP.LT.AND P2, PT, R52, UR4, !P2 ;  /* 0x0000000434007c0c */ /* 0x004fe2000d741270 */
[----:B------:R0:W-:Y:S01]  /*280e0*/  @P4 STG.E.U8 desc[UR6][R14.64], R21 ;  /* 0x000000150e004986 */ /* 0x0001e2000c101106 */
[----:B------:R-:W-:Y:S01]  /*280f0*/  SHF.R.S32.HI R25, RZ, 0x1f, R3 ;  /* 0x0000001fff197819 */ /* 0x000fe20000011403 */
[----:B------:R-:W2:Y:S01]  /*28100*/  LDCU UR4, c[0x0][0x398] ;  /* 0x00007300ff0477ac */ /* 0x000ea20008000800 */
[C---:B------:R-:W-:Y:S02]  /*28110*/  IADD3 R16, P6, PT, R3.reuse, R36, RZ ;  /* 0x0000002403107210 */ /* 0x040fe40007fde0ff */
[----:B------:R-:W-:Y:S02]  /*28120*/  IADD3 R4, P4, PT, R3, R2, RZ ;  /* 0x0000000203047210 */ /* 0x000fe40007f9e0ff */
[----:B----4-:R-:W-:Y:S01]  /*28130*/  PRMT R19, R7, 0x7772, RZ ;  /* 0x0000777207137816 */ /* 0x010fe200000000ff */
[C---:B------:R-:W-:Y:S01]  /*28140*/  IMAD.X R17, R25.reuse, 0x1, R0, P6 ;  /* 0x0000000119117824 */ /* 0x040fe200030e0600 */
[----:B------:R-:W4:Y:S01]  /*28150*/  LDCU UR9, c[0x0][0x398] ;  /* 0x00007300ff0977ac */ /* 0x000f220008000800 */
[----:B------:R-:W-:Y:S01]  /*28160*/  IMAD.X R5, R25, 0x1, R28, P4 ;  /* 0x0000000119057824 */ /* 0x000fe200020e061c */
[----:B0-----:R-:W-:Y:S01]  /*28170*/  PRMT R15, R7, 0x7773, RZ ;  /* 0x00007773070f7816 */ /* 0x001fe200000000ff */
[----:B------:R-:W-:Y:S01]  /*28180*/  VIADD R13, R3, UR24 ;  /* 0x00000018030d7c36 */ /* 0x000fe20008000000 */
[----:B------:R0:W-:Y:S01]  /*28190*/  @P5 STG.E.U8 desc[UR6][R16.64], R19 ;  /* 0x0000001310005986 */ /* 0x0001e2000c101106 */
[----:B-1----:R-:W-:Y:S01]  /*281a0*/  ISETP.LT.AND P5, PT, R53, UR8, !P3 ;  /* 0x0000000835007c0c */ /* 0x002fe2000dfa1270 */
[----:B------:R-:W1:Y:S01]  /*281b0*/  LDCU UR8, c[0x0][0x398] ;  /* 0x00007300ff0877ac */ /* 0x000e620008000800 */
[----:B------:R-:W-:Y:S01]  /*281c0*/  ISETP.GE.AND P0, PT, R6, UR15, PT ;  /* 0x0000000f06007c0c */ /* 0x000fe2000bf06270 */
[----:B------:R1:W-:Y:S01]  /*281d0*/  @P2 STG.E.U8 desc[UR6][R4.64], R15 ;  /* 0x0000000f04002986 */ /* 0x0003e2000c101106 */
[----:B---3--:R-:W-:Y:S01]  /*281e0*/  ISETP.LT.AND P2, PT, R52, UR5, !P3 ;  /* 0x0000000534007c0c */ /* 0x008fe2000df41270 */
[----:B------:R-:W3:Y:S01]  /*281f0*/  LDCU UR5, c[0x0][0x398] ;  /* 0x00007300ff0577ac */ /* 0x000ee20008000800 */
[----:B------:R-:W-:Y:S01]  /*28200*/  SHF.R.S32.HI R23, RZ, 0x1f, R13 ;  /* 0x0000001fff177819 */ /* 0x000fe2000001140d */
[----:B------:R-:W-:Y:S01]  /*28210*/  VIADD R3, R54, 0x3a ;  /* 0x0000003a36037836 */ /* 0x000fe20000000000 */
[----:B------:R-:W-:-:S02]  /*28220*/  IADD3 R6, P6, PT, R13, R36, RZ ;  /* 0x000000240d067210 */ /* 0x000fc40007fde0ff */
[----:B------:R-:W-:Y:S02]  /*28230*/  IADD3 R12, P3, PT, R13, R2, RZ ;  /* 0x000000020d0c7210 */ /* 0x000fe40007f7e0ff */
[C---:B0-----:R-:W-:Y:S01]  /*28240*/  PRMT R17, R8.reuse, 0x7770, RZ ;  /* 0x0000777008117816 */ /* 0x041fe200000000ff */
[----:B------:R-:W-:Y:S01]  /*28250*/  IMAD.X R7, R23, 0x1, R0, P6 ;  /* 0x0000000117077824 */ /* 0x000fe200030e0600 */
[----:B------:R-:W-:Y:S01]  /*28260*/  ISETP.GE.AND P4, PT, R3, UR13, PT ;  /* 0x0000000d03007c0c */ /* 0x000fe2000bf86270 */
[----:B------:R-:W-:Y:S01]  /*28270*/  VIADD R3, R13, UR24 ;  /* 0x000000180d037c36 */ /* 0x000fe20008000000 */
[----:B------:R-:W-:Y:S01]  /*28280*/  PRMT R19, R8, 0x7771, RZ ;  /* 0x0000777108137816 */ /* 0x000fe200000000ff */
[----:B------:R-:W-:Y:S01]  /*28290*/  IMAD.X R13, R23, 0x1, R28, P3 ;  /* 0x00000001170d7824 */ /* 0x000fe200018e061c */
[----:B------:R0:W-:Y:S01]  /*282a0*/  @P5 STG.E.U8 desc[UR6][R6.64], R17 ;  /* 0x0000001106005986 */ /* 0x0001e2000c101106 */
[----:B--2---:R-:W-:Y:S01]  /*282b0*/  ISETP.LT.AND P5, PT, R53, UR4, !P0 ;  /* 0x0000000435007c0c */ /* 0x004fe2000c7a1270 */
[----:B------:R-:W2:Y:S01]  /*282c0*/  LDCU UR4, c[0x0][0x398] ;  /* 0x00007300ff0477ac */ /* 0x000ea20008000800 */
[----:B------:R-:W-:-:S02]  /*282d0*/  SHF.R.S32.HI R21, RZ, 0x1f, R3 ;  /* 0x0000001fff157819 */ /* 0x000fc40000011403 */
[----:B-1----:R-:W-:Y:S01]  /*282e0*/  IADD3 R4, P6, PT, R3, R36, RZ ;  /* 0x0000002403047210 */ /* 0x002fe20007fde0ff */
[----:B------:R1:W-:Y:S01]  /*282f0*/  @P2 STG.E.U8 desc[UR6][R12.64], R19 ;  /* 0x000000130c002986 */ /* 0x0003e2000c101106 */
[----:B------:R-:W-:Y:S01]  /*28300*/  ISETP.LT.AND P0, PT, R52, UR8, !P0 ;  /* 0x0000000834007c0c */ /* 0x000fe2000c701270 */
[----:B------:R-:W2:Y:S02]  /*28310*/  LDCU UR8, c[0x0][0x398] ;  /* 0x00007300ff0877ac */ /* 0x000ea40008000800 */
[----:B------:R-:W-:Y:S01]  /*28320*/  IMAD.X R5, R21, 0x1, R0, P6 ;  /* 0x0000000115057824 */ /* 0x000fe200030e0600 */
[C---:B0-----:R-:W-:Y:S01]  /*28330*/  IADD3 R6, P2, PT, R3.reuse, R2, RZ ;  /* 0x0000000203067210 */ /* 0x041fe20007f5e0ff */
[----:B------:R-:W-:Y:S01]  /*28340*/  VIADD R3, R3, UR24 ;  /* 0x0000001803037c36 */ /* 0x000fe20008000000 */
[----:B---3--:R-:W-:Y:S01]  /*28350*/  ISETP.LT.AND P6, PT, R53, UR5, !P4 ;  /* 0x0000000535007c0c */ /* 0x008fe2000e7c1270 */
[----:B------:R-:W0:Y:S01]  /*28360*/  LDCU UR5, c[0x0][0x398] ;  /* 0x00007300ff0577ac */ /* 0x000e220008000800 */
[----:B------:R-:W-:Y:S01]  /*28370*/  PRMT R15, R8, 0x7772, RZ ;  /* 0x00007772080f7816 */ /* 0x000fe200000000ff */
[----:B------:R-:W-:Y:S01]  /*28380*/  IMAD.X R7, R21, 0x1, R28, P2 ;  /* 0x0000000115077824 */ /* 0x000fe200010e061c */
[----:B-1----:R-:W-:-:S02]  /*28390*/  SHF.R.S32.HI R19, RZ, 0x1f, R3 ;  /* 0x0000001fff137819 */ /* 0x002fc40000011403 */
[----:B------:R-:W-:Y:S01]  /*283a0*/  IADD3 R12, P2, PT, R3, R36, RZ ;  /* 0x00000024030c7210 */ /* 0x000fe20007f5e0ff */
[----:B------:R1:W-:Y:S01]  /*283b0*/  @P5 STG.E.U8 desc[UR6][R4.64], R15 ;  /* 0x0000000f04005986 */ /* 0x0003e2000c101106 */
[----:B------:R-:W-:Y:S01]  /*283c0*/  PRMT R17, R8, 0x7773, RZ ;  /* 0x0000777308117816 */ /* 0x000fe200000000ff */
[----:B------:R-:W-:Y:S02]  /*283d0*/  VIADD R14, R54, 0x3b ;  /* 0x0000003b360e7836 */ /* 0x000fe40000000000 */
[----:B------:R-:W-:Y:S02]  /*283e0*/  IMAD.X R13, R19, 0x1, R0, P2 ;  /* 0x00000001130d7824 */ /* 0x000fe400010e0600 */
[----:B------:R3:W-:Y:S01]  /*283f0*/  @P0 STG.E.U8 desc[UR6][R6.64], R17 ;  /* 0x0000001106000986 */ /* 0x0007e2000c101106 */
[----:B--2---:R-:W-:Y:S01]  /*28400*/  ISETP.LT.AND P0, PT, R52, UR4, !P4 ;  /* 0x0000000434007c0c */ /* 0x004fe2000e701270 */
[----:B------:R-:W2:Y:S01]  /*28410*/  LDCU UR4, c[0x0][0x398] ;  /* 0x00007300ff0477ac */ /* 0x000ea20008000800 */
[----:B-1----:R-:W-:Y:S01]  /*28420*/  VIADD R4, R54, 0x3d ;  /* 0x0000003d36047836 */ /* 0x002fe20000000000 */
[----:B------:R-:W-:-:S02]  /*28430*/  PRMT R15, R9, 0x7770, RZ ;  /* 0x00007770090f7816 */ /* 0x000fc400000000ff */
[----:B------:R-:W-:Y:S02]  /*28440*/  ISETP.GE.AND P3, PT, R14, UR19, PT ;  /* 0x000000130e007c0c */ /* 0x000fe4000bf66270 */
[----:B------:R-:W-:Y:S01]  /*28450*/  ISETP.GE.AND P2, PT, R4, UR23, PT ;  /* 0x0000001704007c0c */ /* 0x000fe2000bf46270 */
[----:B------:R1:W-:Y:S01]  /*28460*/  @P6 STG.E.U8 desc[UR6][R12.64], R15 ;  /* 0x0000000f0c006986 */ /* 0x0003e2000c101106 */
[C---:B------:R-:W-:Y:S01]  /*28470*/  IADD3 R4, P6, PT, R3.reuse, R2, RZ ;  /* 0x0000000203047210 */ /* 0x040fe20007fde0ff */
[----:B------:R-:W-:Y:S01]  /*28480*/  VIADD R3, R3, UR24 ;  /* 0x0000001803037c36 */ /* 0x000fe20008000000 */
[----:B------:R-:W-:Y:S01]  /*28490*/  ISETP.LT.AND P4, PT, R53, UR8, !P3 ;  /* 0x0000000835007c0c */ /* 0x000fe2000df81270 */
[C---:B------:R-:W-:Y:S02]  /*284a0*/  VIADD R14, R54.reuse, 0x3c ;  /* 0x0000003c360e7836 */ /* 0x040fe40000000000 */
[----:B------:R-:W-:Y:S01]  /*284b0*/  IMAD.X R5, R19, 0x1, R28, P6 ;  /* 0x0000000113057824 */ /* 0x000fe200030e061c */
[----:B------:R-:W-:Y:S01]  /*284c0*/  SHF.R.S32.HI R19, RZ, 0x1f, R3 ;  /* 0x0000001fff137819 */ /* 0x000fe20000011403 */
[----:B------:R-:W-:Y:S01]  /*284d0*/  VIADD R8, R54, 0x3e ;  /* 0x0000003e36087836 */ /* 0x000fe20000000000 */
[----:B---3--:R-:W-:Y:S01]  /*284e0*/  IADD3 R6, P6, PT, R3, R36, RZ ;  /* 0x0000002403067210 */ /* 0x008fe20007fde0ff */
[----:B------:R-:W3:Y:S01]  /*284f0*/  LDCU UR8, c[0x0][0x398] ;  /* 0x00007300ff0877ac */ /* 0x000ee20008000800 */
[----:B------:R-:W-:-:S02]  /*28500*/  PRMT R17, R9, 0x7771, RZ ;  /* 0x0000777109117816 */ /* 0x000fc400000000ff */
[----:B-1----:R-:W-:Y:S01]  /*28510*/  PRMT R15, R9, 0x7772, RZ ;  /* 0x00007772090f7816 */ /* 0x002fe200000000ff */
[----:B------:R-:W-:Y:S01]  /*28520*/  IMAD.X R7, R19, 0x1, R0, P6 ;  /* 0x0000000113077824 */ /* 0x000fe200030e0600 */
[----:B0-----:R-:W-:Y:S02]  /*28530*/  ISETP.LT.AND P3, PT, R52, UR5, !P3 ;  /* 0x0000000534007c0c */ /* 0x001fe4000df61270 */
[----:B------:R-:W-:Y:S01]  /*28540*/  ISETP.GE.AND P5, PT, R14, UR17, PT ;  /* 0x000000110e007c0c */ /* 0x000fe2000bfa6270 */
[----:B------:R0:W-:Y:S01]  /*28550*/  @P0 STG.E.U8 desc[UR6][R4.64], R17 ;  /* 0x0000001104000986 */ /* 0x0001e2000c101106 */
[C---:B------:R-:W-:Y:S01]  /*28560*/  IADD3 R12, P6, PT, R3.reuse, R2, RZ ;  /* 0x00000002030c7210 */ /* 0x040fe20007fde0ff */
[----:B------:R-:W-:Y:S01]  /*28570*/  VIADD R3, R3, UR24 ;  /* 0x0000001803037c36 */ /* 0x000fe20008000000 */
[----:B------:R-:W-:Y:S01]  /*28580*/  PRMT R9, R9, 0x7773, RZ ;  /* 0x0000777309097816 */ /* 0x000fe200000000ff */
[----:B------:R1:W-:Y:S01]  /*28590*/  @P4 STG.E.U8 desc[UR6][R6.64], R15 ;  /* 0x0000000f06004986 */ /* 0x0003e2000c101106 */
[----:B--2---:R-:W-:Y:S01]  /*285a0*/  ISETP.LT.AND P4, PT, R53, UR4, !P5 ;  /* 0x0000000435007c0c */ /* 0x004fe2000ef81270 */
[----:B------:R-:W-:Y:S01]  /*285b0*/  IMAD.X R13, R19, 0x1, R28, P6 ;  /* 0x00000001130d7824 */ /* 0x000fe200030e061c */
[----:B------:R-:W-:Y:S01]  /*285c0*/  SHF.R.S32.HI R21, RZ, 0x1f, R3 ;  /* 0x0000001fff157819 */ /* 0x000fe20000011403 */
[----:B------:R-:W2:Y:S01]  /*285d0*/  LDCU UR4, c[0x0][0x398] ;  /* 0x00007300ff0477ac */ /* 0x000ea20008000800 */
[----:B----4-:R-:W-:-:S02]  /*285e0*/  ISETP.LT.AND P5, PT, R52, UR9, !P5 ;  /* 0x0000000934007c0c */ /* 0x010fc4000efa1270 */
[C---:B0-----:R-:W-:Y:S01]  /*285f0*/  IADD3 R4, P6, PT, R3.reuse, R36, RZ ;  /* 0x0000002403047210 */ /* 0x041fe20007fde0ff */
[----:B------:R0:W-:Y:S01]  /*28600*/  @P3 STG.E.U8 desc[UR6][R12.64], R9 ;  /* 0x000000090c003986 */ /* 0x0001e2000c101106 */
[----:B------:R-:W-:Y:S01]  /*28610*/  PRMT R19, R10, 0x7770, RZ ;  /* 0x000077700a137816 */ /* 0x000fe200000000ff */
[----:B------:R-:W4:Y:S01]  /*28620*/  LDCU UR5, c[0x0][0x398] ;  /* 0x00007300ff0577ac */ /* 0x000f220008000800 */
[----:B-1----:R-:W-:Y:S01]  /*28630*/  IADD3 R6, P3, PT, R3, R2, RZ ;  /* 0x0000000203067210 */ /* 0x002fe20007f7e0ff */
[----:B------:R-:W-:Y:S02]  /*28640*/  IMAD.X R5, R21, 0x1, R0, P6 ;  /* 0x0000000115057824 */ /* 0x000fe400030e0600 */
[----:B------:R-:W-:Y:S01]  /*28650*/  VIADD R3, R3, UR24 ;  /* 0x0000001803037c36 */ /* 0x000fe20008000000 */
[----:B------:R-:W-:Y:S01]  /*28660*/  ISETP.GE.AND P0, PT, R8, UR21, PT ;  /* 0x0000001508007c0c */ /* 0x000fe2000bf06270 */
[----:B------:R-:W-:Y:S01]  /*28670*/  IMAD.X R7, R21, 0x1, R28, P3 ;  /* 0x0000000115077824 */ /* 0x000fe200018e061c */
[----:B------:R-:W-:Y:S01]  /*28680*/  PRMT R17, R10, 0x7771, RZ ;  /* 0x000077710a117816 */ /* 0x000fe200000000ff */
[----:B------:R1:W-:Y:S01]  /*28690*/  @P4 STG.E.U8 desc[UR6][R4.64], R19 ;  /* 0x0000001304004986 */ /* 0x0003e2000c101106 */
[C---:B------:R-:W-:Y:S01]  /*286a0*/  IADD3 R8, P4, PT, R3.reuse, R36, RZ ;  /* 0x0000002403087210 */ /* 0x040fe20007f9e0ff */
[C---:B------:R-:W-:Y:S01]  /*286b0*/  VIADD R15, R3.reuse, UR24 ;  /* 0x00000018030f7c36 */ /* 0x040fe20008000000 */
[----:B0-----:R-:W-:Y:S01]  /*286c0*/  SHF.R.S32.HI R13, RZ, 0x1f, R3 ;  /* 0x0000001fff0d7819 */ /* 0x001fe20000011403 */
[----:B------:R-:W0:Y:S01]  /*286d0*/  LDCU UR9, c[0x0][0x398] ;  /* 0x00007300ff0977ac */ /* 0x000e220008000800 */
[----:B------:R2:W-:Y:S01]  /*286e0*/  @P5 STG.E.U8 desc[UR6][R6.64], R17 ;  /* 0x0000001106005986 */ /* 0x0005e2000c101106 */
[----:B------:R-:W-:-:S02]  /*286f0*/  IADD3 R12, P5, PT, R3, R2, RZ ;  /* 0x00000002030c7210 */ /* 0x000fc40007fbe0ff */
[----:B------:R-:W-:Y:S02]  /*28700*/  IMAD.X R9, R13, 0x1, R0, P4 ;  /* 0x000000010d097824 */ /* 0x000fe400020e0600 */
[C---:B------:R-:W-:Y:S01]  /*28710*/  VIADD R3, R15.reuse, UR24 ;  /* 0x000000180f037c36 */ /* 0x040fe20008000000 */
[----:B-1----:R-:W-:Y:S02]  /*28720*/  SHF.R.S32.HI R19, RZ, 0x1f, R15 ;  /* 0x0000001fff137819 */ /* 0x002fe4000001140f */
[-C--:B------:R-:W-:Y:S01]  /*28730*/  IADD3 R4, P4, PT, R15, R36.reuse, RZ ;  /* 0x000000240f047210 */ /* 0x080fe20007f9e0ff */
[----:B------:R-:W-:Y:S01]  /*28740*/  IMAD.X R13, R13, 0x1, R28, P5 ;  /* 0x000000010d0d7824 */ /* 0x000fe200028e061c */
[----:B------:R-:W-:Y:S02]  /*28750*/  IADD3 R36, P6, PT, R3, R36, RZ ;  /* 0x0000002403247210 */ /* 0x000fe40007fde0ff */
[-C--:B--2---:R-:W-:Y:S01]  /*28760*/  IADD3 R6, P5, PT, R15, R2.reuse, RZ ;  /* 0x000000020f067210 */ /* 0x084fe20007fbe0ff */
[----:B------:R-:W-:Y:S01]  /*28770*/  IMAD.X R5, R19, 0x1, R0, P4 ;  /* 0x0000000113057824 */ /* 0x000fe200020e0600 */
[----:B------:R-:W-:-:S02]  /*28780*/  IADD3 R2, P4, PT, R3, R2, RZ ;  /* 0x0000000203027210 */ /* 0x000fc40007f9e0ff */
[----:B------:R-:W-:Y:S01]  /*28790*/  SHF.R.S32.HI R3, RZ, 0x1f, R3 ;  /* 0x0000001fff037819 */ /* 0x000fe20000011403 */
[----:B------:R-:W-:Y:S01]  /*287a0*/  IMAD.X R7, R19, 0x1, R28, P5 ;  /* 0x0000000113077824 */ /* 0x000fe200028e061c */
[----:B------:R-:W-:Y:S02]  /*287b0*/  ISETP.LT.AND P5, PT, R53, UR4, !P2 ;  /* 0x0000000435007c0c */ /* 0x000fe4000d7a1270 */
[C---:B----4-:R-:W-:Y:S01]  /*287c0*/  ISETP.LT.AND P2, PT, R52.reuse, UR5, !P2 ;  /* 0x0000000534007c0c */ /* 0x050fe2000d741270 */
[----:B------:R-:W-:Y:S01]  /*287d0*/  IMAD.X R37, R3, 0x1, R0, P6 ;  /* 0x0000000103257824 */ /* 0x000fe200030e0600 */
[C---:B---3--:R-:W-:Y:S02]  /*287e0*/  ISETP.LT.AND P6, PT, R53.reuse, UR8, !P0 ;  /* 0x0000000835007c0c */ /* 0x048fe4000c7c1270 */
[----:B0-----:R-:W-:Y:S02]  /*287f0*/  ISETP.LT.AND P0, PT, R52, UR9, !P0 ;  /* 0x0000000934007c0c */ /* 0x001fe4000c701270 */
[----:B------:R-:W-:-:S02]  /*28800*/  ISETP.LT.AND P3, PT, R53, UR10, !P1 ;  /* 0x0000000a35007c0c */ /* 0x000fc4000cf61270 */
[----:B------:R-:W-:Y:S02]  /*28810*/  ISETP.LT.AND P1, PT, R52, UR11, !P1 ;  /* 0x0000000b34007c0c */ /* 0x000fe4000cf21270 */
[C---:B------:R-:W-:Y:S02]  /*28820*/  PRMT R23, R10.reuse, 0x7772, RZ ;  /* 0x000077720a177816 */ /* 0x040fe400000000ff */
[----:B------:R-:W-:Y:S02]  /*28830*/  PRMT R21, R10, 0x7773, RZ ;  /* 0x000077730a157816 */ /* 0x000fe400000000ff */
[C---:B------:R-:W-:Y:S02]  /*28840*/  PRMT R15, R11.reuse, 0x7773, RZ ;  /* 0x000077730b0f7816 */ /* 0x040fe400000000ff */
[C---:B------:R-:W-:Y:S02]  /*28850*/  PRMT R17, R11.reuse, 0x7772, RZ ;  /* 0x000077720b117816 */ /* 0x040fe400000000ff */
[----:B------:R-:W-:-:S02]  /*28860*/  PRMT R19, R11, 0x7771, RZ ;  /* 0x000077710b137816 */ /* 0x000fc400000000ff */
[----:B------:R-:W-:Y:S01]  /*28870*/  PRMT R11, R11, 0x7770, RZ ;  /* 0x000077700b0b7816 */ /* 0x000fe200000000ff */
[----:B------:R0:W-:Y:S04]  /*28880*/  @P5 STG.E.U8 desc[UR6][R8.64], R23 ;  /* 0x0000001708005986 */ /* 0x0001e8000c101106 */
[----:B------:R0:W-:Y:S04]  /*28890*/  @P2 STG.E.U8 desc[UR6][R12.64], R21 ;  /* 0x000000150c002986 */ /* 0x0001e8000c101106 */
[----:B------:R0:W-:Y:S04]  /*288a0*/  @P6 STG.E.U8 desc[UR6][R4.64], R11 ;  /* 0x0000000b04006986 */ /* 0x0001e8000c101106 */
[----:B------:R0:W-:Y:S01]  /*288b0*/  @P0 STG.E.U8 desc[UR6][R6.64], R19 ;  /* 0x0000001306000986 */ /* 0x0001e2000c101106 */
[----:B------:R-:W-:-:S03]  /*288c0*/  IMAD.X R3, R3, 0x1, R28, P4 ;  /* 0x0000000103037824 */ /* 0x000fc600020e061c */
[----:B------:R0:W-:Y:S01]  /*288d0*/  @P3 STG.E.U8 desc[UR6][R36.64], R17 ;  /* 0x0000001124003986 */ /* 0x0001e2000c101106 */
[----:B------:R-:W-:Y:S05]  /*288e0*/  @!P1 EXIT ;  /* 0x000000000000994d */ /* 0x000fea0003800000 */
[----:B------:R-:W-:Y:S01]  /*288f0*/  STG.E.U8 desc[UR6][R2.64], R15 ;  /* 0x0000000f02007986 */ /* 0x000fe2000c101106 */
[----:B------:R-:W-:Y:S05]  /*28900*/  EXIT ;  /* 0x000000000000794d */ /* 0x000fea0003800000 */
.L_x_2:
[----:B------:R-:W-:-:S00]  /*28910*/  BRA `(.L_x_2) ;  /* 0xfffffffc00fc7947 */ /* 0x000fc0000383ffff */
[----:B------:R-:W-:-:S00]  /*28920*/  NOP ;  /* 0x0000000000007918 */ /* 0x000fc00000000000 */
        /* <DEDUP_REMOVED lines=13> */
.L_x_3:


//--------------------- .nv.shared.matmul_kernel  --------------------------
	.section	.nv.shared.matmul_kernel,"aw",@nobits
	.sectionflags	@""
	.align	16
	.zero		1024


//--------------------- .nv.shared.reserved.0     --------------------------
	.section	.nv.shared.reserved.0,"aw",@nobits
	.weak		__nv_reservedSMEM_offset_0_alias
	.size		__nv_reservedSMEM_offset_0_alias, 0, 64
	.other		__nv_reservedSMEM_offset_0_alias,@"STO_CUDA_RESERVED_SHARED STV_DEFAULT"
__nv_reservedSMEM_offset_0_alias:
	.zero		0
	.zero		64


//--------------------- .nv.constant0.matmul_kernel --------------------------
	.section	.nv.constant0.matmul_kernel,"a",@progbits
	.sectionflags	@""
	.align	4
.nv.constant0.matmul_kernel:
	.zero		976


//--------------------- SYMBOLS --------------------------

	.type		.nv.reservedSmem.offset0,@object
	.size		.nv.reservedSmem.offset0,0x4
	.type		.nv.reservedSmem.cap,@object
	.size		.nv.reservedSmem.cap,0x4
